//
// Generated by NVIDIA NVVM Compiler
//
// Compiler Build ID: CL-36424714
// Cuda compilation tools, release 13.0, V13.0.88
// Based on NVVM 20.0.0
//

.version 9.0
.target sm_100
.address_size 64

	// .globl	_Z28conv2d_fp16_ampere_optimizedPK6__halfS1_S1_PS_iiiiiiiiiiiiiii
.extern .shared .align 16 .b8 smem_raw[];

.visible .entry _Z28conv2d_fp16_ampere_optimizedPK6__halfS1_S1_PS_iiiiiiiiiiiiiii(
	.param .u64 .ptr .align 1 _Z28conv2d_fp16_ampere_optimizedPK6__halfS1_S1_PS_iiiiiiiiiiiiiii_param_0,
	.param .u64 .ptr .align 1 _Z28conv2d_fp16_ampere_optimizedPK6__halfS1_S1_PS_iiiiiiiiiiiiiii_param_1,
	.param .u64 .ptr .align 1 _Z28conv2d_fp16_ampere_optimizedPK6__halfS1_S1_PS_iiiiiiiiiiiiiii_param_2,
	.param .u64 .ptr .align 1 _Z28conv2d_fp16_ampere_optimizedPK6__halfS1_S1_PS_iiiiiiiiiiiiiii_param_3,
	.param .u32 _Z28conv2d_fp16_ampere_optimizedPK6__halfS1_S1_PS_iiiiiiiiiiiiiii_param_4,
	.param .u32 _Z28conv2d_fp16_ampere_optimizedPK6__halfS1_S1_PS_iiiiiiiiiiiiiii_param_5,
	.param .u32 _Z28conv2d_fp16_ampere_optimizedPK6__halfS1_S1_PS_iiiiiiiiiiiiiii_param_6,
	.param .u32 _Z28conv2d_fp16_ampere_optimizedPK6__halfS1_S1_PS_iiiiiiiiiiiiiii_param_7,
	.param .u32 _Z28conv2d_fp16_ampere_optimizedPK6__halfS1_S1_PS_iiiiiiiiiiiiiii_param_8,
	.param .u32 _Z28conv2d_fp16_ampere_optimizedPK6__halfS1_S1_PS_iiiiiiiiiiiiiii_param_9,
	.param .u32 _Z28conv2d_fp16_ampere_optimizedPK6__halfS1_S1_PS_iiiiiiiiiiiiiii_param_10,
	.param .u32 _Z28conv2d_fp16_ampere_optimizedPK6__halfS1_S1_PS_iiiiiiiiiiiiiii_param_11,
	.param .u32 _Z28conv2d_fp16_ampere_optimizedPK6__halfS1_S1_PS_iiiiiiiiiiiiiii_param_12,
	.param .u32 _Z28conv2d_fp16_ampere_optimizedPK6__halfS1_S1_PS_iiiiiiiiiiiiiii_param_13,
	.param .u32 _Z28conv2d_fp16_ampere_optimizedPK6__halfS1_S1_PS_iiiiiiiiiiiiiii_param_14,
	.param .u32 _Z28conv2d_fp16_ampere_optimizedPK6__halfS1_S1_PS_iiiiiiiiiiiiiii_param_15,
	.param .u32 _Z28conv2d_fp16_ampere_optimizedPK6__halfS1_S1_PS_iiiiiiiiiiiiiii_param_16,
	.param .u32 _Z28conv2d_fp16_ampere_optimizedPK6__halfS1_S1_PS_iiiiiiiiiiiiiii_param_17,
	.param .u32 _Z28conv2d_fp16_ampere_optimizedPK6__halfS1_S1_PS_iiiiiiiiiiiiiii_param_18
)
.maxntid 1024
{
	.reg .pred 	%p<264>;
	.reg .b16 	%rs<481>;
	.reg .b32 	%r<3220>;
	.reg .b32 	%f<2>;
	.reg .b64 	%rd<277>;

	ld.param.u64 	%rd9, [_Z28conv2d_fp16_ampere_optimizedPK6__halfS1_S1_PS_iiiiiiiiiiiiiii_param_0];
	ld.param.u64 	%rd10, [_Z28conv2d_fp16_ampere_optimizedPK6__halfS1_S1_PS_iiiiiiiiiiiiiii_param_1];
	ld.param.u32 	%r311, [_Z28conv2d_fp16_ampere_optimizedPK6__halfS1_S1_PS_iiiiiiiiiiiiiii_param_4];
	ld.param.u32 	%r296, [_Z28conv2d_fp16_ampere_optimizedPK6__halfS1_S1_PS_iiiiiiiiiiiiiii_param_5];
	ld.param.u32 	%r299, [_Z28conv2d_fp16_ampere_optimizedPK6__halfS1_S1_PS_iiiiiiiiiiiiiii_param_8];
	ld.param.u32 	%r300, [_Z28conv2d_fp16_ampere_optimizedPK6__halfS1_S1_PS_iiiiiiiiiiiiiii_param_9];
	ld.param.u32 	%r301, [_Z28conv2d_fp16_ampere_optimizedPK6__halfS1_S1_PS_iiiiiiiiiiiiiii_param_10];
	ld.param.u32 	%r312, [_Z28conv2d_fp16_ampere_optimizedPK6__halfS1_S1_PS_iiiiiiiiiiiiiii_param_11];
	ld.param.u32 	%r302, [_Z28conv2d_fp16_ampere_optimizedPK6__halfS1_S1_PS_iiiiiiiiiiiiiii_param_12];
	ld.param.u32 	%r303, [_Z28conv2d_fp16_ampere_optimizedPK6__halfS1_S1_PS_iiiiiiiiiiiiiii_param_13];
	ld.param.u32 	%r304, [_Z28conv2d_fp16_ampere_optimizedPK6__halfS1_S1_PS_iiiiiiiiiiiiiii_param_14];
	ld.param.u32 	%r305, [_Z28conv2d_fp16_ampere_optimizedPK6__halfS1_S1_PS_iiiiiiiiiiiiiii_param_15];
	ld.param.u32 	%r306, [_Z28conv2d_fp16_ampere_optimizedPK6__halfS1_S1_PS_iiiiiiiiiiiiiii_param_16];
	cvta.to.global.u64 	%rd1, %rd9;
	cvta.to.global.u64 	%rd2, %rd10;
	mov.f32 	%f1, 0f00000000;
	// begin inline asm
	{.reg .f16 low;
  cvt.rn.f16.f32 low, %f1;
  mov.b32 %r3182, {low,low};}

	// end inline asm
	mov.u32 	%r2, %tid.x;
	mov.u32 	%r313, %ctaid.x;
	mov.u32 	%r314, %ctaid.y;
	shr.u32 	%r3, %r2, 2;
	shl.b32 	%r315, %r314, 8;
	shl.b32 	%r4, %r313, 7;
	mul.lo.s32 	%r316, %r312, %r311;
	mul.lo.s32 	%r5, %r316, %r302;
	mul.lo.s32 	%r317, %r300, %r296;
	mul.lo.s32 	%r6, %r317, %r301;
	mul.lo.s32 	%r7, %r302, %r312;
	shl.b32 	%r8, %r2, 3;
	and.b32  	%r9, %r8, 24;
	or.b32  	%r10, %r315, %r3;
	setp.ge.s32 	%p1, %r10, %r5;
	mov.b32 	%r3142, 0;
	mov.u32 	%r3143, %r3142;
	mov.u32 	%r3144, %r3142;
	@%p1 bra 	$L__BB0_2;
	div.s32 	%r3142, %r10, %r7;
	mul.lo.s32 	%r318, %r3142, %r7;
	sub.s32 	%r319, %r10, %r318;
	div.s32 	%r3143, %r319, %r302;
	mul.lo.s32 	%r320, %r3143, %r302;
	sub.s32 	%r3144, %r319, %r320;
$L__BB0_2:
	shr.u32 	%r17, %r2, 4;
	and.b32  	%r18, %r8, 120;
	add.s32 	%r321, %r6, 31;
	shr.s32 	%r322, %r321, 31;
	shr.u32 	%r323, %r322, 27;
	add.s32 	%r324, %r321, %r323;
	shr.s32 	%r19, %r324, 5;
	setp.lt.s32 	%p2, %r6, 1;
	mov.u32 	%r3183, %r3182;
	mov.u32 	%r3184, %r3182;
	mov.u32 	%r3185, %r3182;
	mov.u32 	%r3186, %r3182;
	mov.u32 	%r3187, %r3182;
	mov.u32 	%r3188, %r3182;
	mov.u32 	%r3189, %r3182;
	mov.u32 	%r3190, %r3182;
	mov.u32 	%r3191, %r3182;
	mov.u32 	%r3192, %r3182;
	mov.u32 	%r3193, %r3182;
	mov.u32 	%r3194, %r3182;
	mov.u32 	%r3195, %r3182;
	mov.u32 	%r3196, %r3182;
	mov.u32 	%r3197, %r3182;
	@%p2 bra 	$L__BB0_88;
	setp.ge.u32 	%p4, %r9, %r6;
	mov.b32 	%r3152, 0;
	or.pred  	%p5, %p1, %p4;
	mov.u32 	%r3153, %r3152;
	mov.u32 	%r3154, %r3152;
	mov.u32 	%r3155, %r3152;
	@%p5 bra 	$L__BB0_27;
	ld.param.u32 	%r3126, [_Z28conv2d_fp16_ampere_optimizedPK6__halfS1_S1_PS_iiiiiiiiiiiiiii_param_18];
	ld.param.u32 	%r3110, [_Z28conv2d_fp16_ampere_optimizedPK6__halfS1_S1_PS_iiiiiiiiiiiiiii_param_17];
	ld.param.u32 	%r3094, [_Z28conv2d_fp16_ampere_optimizedPK6__halfS1_S1_PS_iiiiiiiiiiiiiii_param_10];
	ld.param.u32 	%r3062, [_Z28conv2d_fp16_ampere_optimizedPK6__halfS1_S1_PS_iiiiiiiiiiiiiii_param_7];
	ld.param.u32 	%r3030, [_Z28conv2d_fp16_ampere_optimizedPK6__halfS1_S1_PS_iiiiiiiiiiiiiii_param_6];
	mul.lo.s32 	%r328, %r3143, %r303;
	sub.s32 	%r20, %r328, %r305;
	mul.lo.s32 	%r329, %r3144, %r304;
	sub.s32 	%r21, %r329, %r306;
	mul.lo.s32 	%r22, %r3142, %r296;
	div.s32 	%r23, %r9, %r3094;
	mul.lo.s32 	%r330, %r23, %r3094;
	sub.s32 	%r331, %r9, %r330;
	rem.s32 	%r332, %r23, %r300;
	mad.lo.s32 	%r24, %r332, %r3110, %r20;
	mad.lo.s32 	%r25, %r331, %r3126, %r21;
	setp.gt.s32 	%p6, %r24, -1;
	setp.lt.s32 	%p7, %r24, %r3030;
	and.pred  	%p8, %p6, %p7;
	setp.gt.s32 	%p9, %r25, -1;
	setp.lt.s32 	%p10, %r25, %r3062;
	and.pred  	%p11, %p9, %p10;
	and.pred  	%p13, %p8, %p11;
	mov.b32 	%r3155, 0;
	not.pred 	%p14, %p13;
	@%p14 bra 	$L__BB0_6;
	ld.param.u32 	%r3063, [_Z28conv2d_fp16_ampere_optimizedPK6__halfS1_S1_PS_iiiiiiiiiiiiiii_param_7];
	ld.param.u32 	%r3031, [_Z28conv2d_fp16_ampere_optimizedPK6__halfS1_S1_PS_iiiiiiiiiiiiiii_param_6];
	div.s32 	%r333, %r23, %r300;
	add.s32 	%r334, %r333, %r22;
	mad.lo.s32 	%r335, %r334, %r3031, %r24;
	mad.lo.s32 	%r336, %r335, %r3063, %r25;
	mul.wide.s32 	%rd13, %r336, 2;
	add.s64 	%rd14, %rd1, %rd13;
	ld.global.nc.u16 	%rs67, [%rd14];
	mov.b16 	%rs68, 0;
	mov.b32 	%r3155, {%rs67, %rs68};
$L__BB0_6:
	add.s32 	%r28, %r9, 1;
	setp.ge.u32 	%p15, %r28, %r6;
	@%p15 bra 	$L__BB0_9;
	ld.param.u32 	%r3127, [_Z28conv2d_fp16_ampere_optimizedPK6__halfS1_S1_PS_iiiiiiiiiiiiiii_param_18];
	ld.param.u32 	%r3111, [_Z28conv2d_fp16_ampere_optimizedPK6__halfS1_S1_PS_iiiiiiiiiiiiiii_param_17];
	ld.param.u32 	%r3095, [_Z28conv2d_fp16_ampere_optimizedPK6__halfS1_S1_PS_iiiiiiiiiiiiiii_param_10];
	ld.param.u32 	%r3064, [_Z28conv2d_fp16_ampere_optimizedPK6__halfS1_S1_PS_iiiiiiiiiiiiiii_param_7];
	ld.param.u32 	%r3032, [_Z28conv2d_fp16_ampere_optimizedPK6__halfS1_S1_PS_iiiiiiiiiiiiiii_param_6];
	div.s32 	%r29, %r28, %r3095;
	mul.lo.s32 	%r337, %r29, %r3095;
	sub.s32 	%r338, %r28, %r337;
	rem.s32 	%r339, %r29, %r300;
	mad.lo.s32 	%r30, %r339, %r3111, %r20;
	mad.lo.s32 	%r31, %r338, %r3127, %r21;
	setp.gt.s32 	%p16, %r30, -1;
	setp.lt.s32 	%p17, %r30, %r3032;
	and.pred  	%p18, %p16, %p17;
	setp.gt.s32 	%p19, %r31, -1;
	setp.lt.s32 	%p20, %r31, %r3064;
	and.pred  	%p21, %p19, %p20;
	and.pred  	%p23, %p18, %p21;
	not.pred 	%p24, %p23;
	@%p24 bra 	$L__BB0_9;
	ld.param.u32 	%r3065, [_Z28conv2d_fp16_ampere_optimizedPK6__halfS1_S1_PS_iiiiiiiiiiiiiii_param_7];
	ld.param.u32 	%r3033, [_Z28conv2d_fp16_ampere_optimizedPK6__halfS1_S1_PS_iiiiiiiiiiiiiii_param_6];
	div.s32 	%r340, %r29, %r300;
	add.s32 	%r341, %r340, %r22;
	mad.lo.s32 	%r342, %r341, %r3033, %r30;
	mad.lo.s32 	%r343, %r342, %r3065, %r31;
	mul.wide.s32 	%rd15, %r343, 2;
	add.s64 	%rd16, %rd1, %rd15;
	ld.global.nc.u16 	%rs69, [%rd16];
	cvt.u16.u32 	%rs70, %r3155;
	mov.b32 	%r3155, {%rs70, %rs69};
$L__BB0_9:
	add.s32 	%r34, %r9, 2;
	setp.ge.u32 	%p25, %r34, %r6;
	mov.b32 	%r3154, 0;
	@%p25 bra 	$L__BB0_12;
	ld.param.u32 	%r3128, [_Z28conv2d_fp16_ampere_optimizedPK6__halfS1_S1_PS_iiiiiiiiiiiiiii_param_18];
	ld.param.u32 	%r3112, [_Z28conv2d_fp16_ampere_optimizedPK6__halfS1_S1_PS_iiiiiiiiiiiiiii_param_17];
	ld.param.u32 	%r3096, [_Z28conv2d_fp16_ampere_optimizedPK6__halfS1_S1_PS_iiiiiiiiiiiiiii_param_10];
	ld.param.u32 	%r3066, [_Z28conv2d_fp16_ampere_optimizedPK6__halfS1_S1_PS_iiiiiiiiiiiiiii_param_7];
	ld.param.u32 	%r3034, [_Z28conv2d_fp16_ampere_optimizedPK6__halfS1_S1_PS_iiiiiiiiiiiiiii_param_6];
	div.s32 	%r35, %r34, %r3096;
	mul.lo.s32 	%r346, %r35, %r3096;
	sub.s32 	%r347, %r34, %r346;
	rem.s32 	%r348, %r35, %r300;
	mad.lo.s32 	%r36, %r348, %r3112, %r20;
	mad.lo.s32 	%r37, %r347, %r3128, %r21;
	setp.gt.s32 	%p26, %r36, -1;
	setp.lt.s32 	%p27, %r36, %r3034;
	and.pred  	%p28, %p26, %p27;
	setp.gt.s32 	%p29, %r37, -1;
	setp.lt.s32 	%p30, %r37, %r3066;
	and.pred  	%p31, %p29, %p30;
	and.pred  	%p33, %p28, %p31;
	not.pred 	%p34, %p33;
	@%p34 bra 	$L__BB0_12;
	ld.param.u32 	%r3067, [_Z28conv2d_fp16_ampere_optimizedPK6__halfS1_S1_PS_iiiiiiiiiiiiiii_param_7];
	ld.param.u32 	%r3035, [_Z28conv2d_fp16_ampere_optimizedPK6__halfS1_S1_PS_iiiiiiiiiiiiiii_param_6];
	div.s32 	%r349, %r35, %r300;
	add.s32 	%r350, %r349, %r22;
	mad.lo.s32 	%r351, %r350, %r3035, %r36;
	mad.lo.s32 	%r352, %r351, %r3067, %r37;
	mul.wide.s32 	%rd17, %r352, 2;
	add.s64 	%rd18, %rd1, %rd17;
	ld.global.nc.u16 	%rs71, [%rd18];
	mov.b16 	%rs72, 0;
	mov.b32 	%r3154, {%rs71, %rs72};
$L__BB0_12:
	add.s32 	%r40, %r9, 3;
	setp.ge.u32 	%p35, %r40, %r6;
	@%p35 bra 	$L__BB0_15;
	ld.param.u32 	%r3129, [_Z28conv2d_fp16_ampere_optimizedPK6__halfS1_S1_PS_iiiiiiiiiiiiiii_param_18];
	ld.param.u32 	%r3113, [_Z28conv2d_fp16_ampere_optimizedPK6__halfS1_S1_PS_iiiiiiiiiiiiiii_param_17];
	ld.param.u32 	%r3097, [_Z28conv2d_fp16_ampere_optimizedPK6__halfS1_S1_PS_iiiiiiiiiiiiiii_param_10];
	ld.param.u32 	%r3068, [_Z28conv2d_fp16_ampere_optimizedPK6__halfS1_S1_PS_iiiiiiiiiiiiiii_param_7];
	ld.param.u32 	%r3036, [_Z28conv2d_fp16_ampere_optimizedPK6__halfS1_S1_PS_iiiiiiiiiiiiiii_param_6];
	div.s32 	%r41, %r40, %r3097;
	mul.lo.s32 	%r353, %r41, %r3097;
	sub.s32 	%r354, %r40, %r353;
	rem.s32 	%r355, %r41, %r300;
	mad.lo.s32 	%r42, %r355, %r3113, %r20;
	mad.lo.s32 	%r43, %r354, %r3129, %r21;
	setp.gt.s32 	%p36, %r42, -1;
	setp.lt.s32 	%p37, %r42, %r3036;
	and.pred  	%p38, %p36, %p37;
	setp.gt.s32 	%p39, %r43, -1;
	setp.lt.s32 	%p40, %r43, %r3068;
	and.pred  	%p41, %p39, %p40;
	and.pred  	%p43, %p38, %p41;
	not.pred 	%p44, %p43;
	@%p44 bra 	$L__BB0_15;
	ld.param.u32 	%r3069, [_Z28conv2d_fp16_ampere_optimizedPK6__halfS1_S1_PS_iiiiiiiiiiiiiii_param_7];
	ld.param.u32 	%r3037, [_Z28conv2d_fp16_ampere_optimizedPK6__halfS1_S1_PS_iiiiiiiiiiiiiii_param_6];
	div.s32 	%r356, %r41, %r300;
	add.s32 	%r357, %r356, %r22;
	mad.lo.s32 	%r358, %r357, %r3037, %r42;
	mad.lo.s32 	%r359, %r358, %r3069, %r43;
	mul.wide.s32 	%rd19, %r359, 2;
	add.s64 	%rd20, %rd1, %rd19;
	ld.global.nc.u16 	%rs73, [%rd20];
	cvt.u16.u32 	%rs74, %r3154;
	mov.b32 	%r3154, {%rs74, %rs73};
$L__BB0_15:
	add.s32 	%r46, %r9, 4;
	setp.ge.u32 	%p45, %r46, %r6;
	mov.b32 	%r3153, 0;
	@%p45 bra 	$L__BB0_18;
	ld.param.u32 	%r3130, [_Z28conv2d_fp16_ampere_optimizedPK6__halfS1_S1_PS_iiiiiiiiiiiiiii_param_18];
	ld.param.u32 	%r3114, [_Z28conv2d_fp16_ampere_optimizedPK6__halfS1_S1_PS_iiiiiiiiiiiiiii_param_17];
	ld.param.u32 	%r3098, [_Z28conv2d_fp16_ampere_optimizedPK6__halfS1_S1_PS_iiiiiiiiiiiiiii_param_10];
	ld.param.u32 	%r3070, [_Z28conv2d_fp16_ampere_optimizedPK6__halfS1_S1_PS_iiiiiiiiiiiiiii_param_7];
	ld.param.u32 	%r3038, [_Z28conv2d_fp16_ampere_optimizedPK6__halfS1_S1_PS_iiiiiiiiiiiiiii_param_6];
	div.s32 	%r47, %r46, %r3098;
	mul.lo.s32 	%r362, %r47, %r3098;
	sub.s32 	%r363, %r46, %r362;
	rem.s32 	%r364, %r47, %r300;
	mad.lo.s32 	%r48, %r364, %r3114, %r20;
	mad.lo.s32 	%r49, %r363, %r3130, %r21;
	setp.gt.s32 	%p46, %r48, -1;
	setp.lt.s32 	%p47, %r48, %r3038;
	and.pred  	%p48, %p46, %p47;
	setp.gt.s32 	%p49, %r49, -1;
	setp.lt.s32 	%p50, %r49, %r3070;
	and.pred  	%p51, %p49, %p50;
	and.pred  	%p53, %p48, %p51;
	not.pred 	%p54, %p53;
	@%p54 bra 	$L__BB0_18;
	ld.param.u32 	%r3071, [_Z28conv2d_fp16_ampere_optimizedPK6__halfS1_S1_PS_iiiiiiiiiiiiiii_param_7];
	ld.param.u32 	%r3039, [_Z28conv2d_fp16_ampere_optimizedPK6__halfS1_S1_PS_iiiiiiiiiiiiiii_param_6];
	div.s32 	%r365, %r47, %r300;
	add.s32 	%r366, %r365, %r22;
	mad.lo.s32 	%r367, %r366, %r3039, %r48;
	mad.lo.s32 	%r368, %r367, %r3071, %r49;
	mul.wide.s32 	%rd21, %r368, 2;
	add.s64 	%rd22, %rd1, %rd21;
	ld.global.nc.u16 	%rs75, [%rd22];
	mov.b16 	%rs76, 0;
	mov.b32 	%r3153, {%rs75, %rs76};
$L__BB0_18:
	add.s32 	%r52, %r9, 5;
	setp.ge.u32 	%p55, %r52, %r6;
	@%p55 bra 	$L__BB0_21;
	ld.param.u32 	%r3131, [_Z28conv2d_fp16_ampere_optimizedPK6__halfS1_S1_PS_iiiiiiiiiiiiiii_param_18];
	ld.param.u32 	%r3115, [_Z28conv2d_fp16_ampere_optimizedPK6__halfS1_S1_PS_iiiiiiiiiiiiiii_param_17];
	ld.param.u32 	%r3099, [_Z28conv2d_fp16_ampere_optimizedPK6__halfS1_S1_PS_iiiiiiiiiiiiiii_param_10];
	ld.param.u32 	%r3072, [_Z28conv2d_fp16_ampere_optimizedPK6__halfS1_S1_PS_iiiiiiiiiiiiiii_param_7];
	ld.param.u32 	%r3040, [_Z28conv2d_fp16_ampere_optimizedPK6__halfS1_S1_PS_iiiiiiiiiiiiiii_param_6];
	div.s32 	%r53, %r52, %r3099;
	mul.lo.s32 	%r369, %r53, %r3099;
	sub.s32 	%r370, %r52, %r369;
	rem.s32 	%r371, %r53, %r300;
	mad.lo.s32 	%r54, %r371, %r3115, %r20;
	mad.lo.s32 	%r55, %r370, %r3131, %r21;
	setp.gt.s32 	%p56, %r54, -1;
	setp.lt.s32 	%p57, %r54, %r3040;
	and.pred  	%p58, %p56, %p57;
	setp.gt.s32 	%p59, %r55, -1;
	setp.lt.s32 	%p60, %r55, %r3072;
	and.pred  	%p61, %p59, %p60;
	and.pred  	%p63, %p58, %p61;
	not.pred 	%p64, %p63;
	@%p64 bra 	$L__BB0_21;
	ld.param.u32 	%r3073, [_Z28conv2d_fp16_ampere_optimizedPK6__halfS1_S1_PS_iiiiiiiiiiiiiii_param_7];
	ld.param.u32 	%r3041, [_Z28conv2d_fp16_ampere_optimizedPK6__halfS1_S1_PS_iiiiiiiiiiiiiii_param_6];
	div.s32 	%r372, %r53, %r300;
	add.s32 	%r373, %r372, %r22;
	mad.lo.s32 	%r374, %r373, %r3041, %r54;
	mad.lo.s32 	%r375, %r374, %r3073, %r55;
	mul.wide.s32 	%rd23, %r375, 2;
	add.s64 	%rd24, %rd1, %rd23;
	ld.global.nc.u16 	%rs77, [%rd24];
	cvt.u16.u32 	%rs78, %r3153;
	mov.b32 	%r3153, {%rs78, %rs77};
$L__BB0_21:
	add.s32 	%r58, %r9, 6;
	setp.ge.u32 	%p65, %r58, %r6;
	mov.b32 	%r3152, 0;
	@%p65 bra 	$L__BB0_24;
	ld.param.u32 	%r3132, [_Z28conv2d_fp16_ampere_optimizedPK6__halfS1_S1_PS_iiiiiiiiiiiiiii_param_18];
	ld.param.u32 	%r3116, [_Z28conv2d_fp16_ampere_optimizedPK6__halfS1_S1_PS_iiiiiiiiiiiiiii_param_17];
	ld.param.u32 	%r3100, [_Z28conv2d_fp16_ampere_optimizedPK6__halfS1_S1_PS_iiiiiiiiiiiiiii_param_10];
	ld.param.u32 	%r3074, [_Z28conv2d_fp16_ampere_optimizedPK6__halfS1_S1_PS_iiiiiiiiiiiiiii_param_7];
	ld.param.u32 	%r3042, [_Z28conv2d_fp16_ampere_optimizedPK6__halfS1_S1_PS_iiiiiiiiiiiiiii_param_6];
	div.s32 	%r59, %r58, %r3100;
	mul.lo.s32 	%r378, %r59, %r3100;
	sub.s32 	%r379, %r58, %r378;
	rem.s32 	%r380, %r59, %r300;
	mad.lo.s32 	%r60, %r380, %r3116, %r20;
	mad.lo.s32 	%r61, %r379, %r3132, %r21;
	setp.gt.s32 	%p66, %r60, -1;
	setp.lt.s32 	%p67, %r60, %r3042;
	and.pred  	%p68, %p66, %p67;
	setp.gt.s32 	%p69, %r61, -1;
	setp.lt.s32 	%p70, %r61, %r3074;
	and.pred  	%p71, %p69, %p70;
	and.pred  	%p73, %p68, %p71;
	not.pred 	%p74, %p73;
	@%p74 bra 	$L__BB0_24;
	ld.param.u32 	%r3075, [_Z28conv2d_fp16_ampere_optimizedPK6__halfS1_S1_PS_iiiiiiiiiiiiiii_param_7];
	ld.param.u32 	%r3043, [_Z28conv2d_fp16_ampere_optimizedPK6__halfS1_S1_PS_iiiiiiiiiiiiiii_param_6];
	div.s32 	%r381, %r59, %r300;
	add.s32 	%r382, %r381, %r22;
	mad.lo.s32 	%r383, %r382, %r3043, %r60;
	mad.lo.s32 	%r384, %r383, %r3075, %r61;
	mul.wide.s32 	%rd25, %r384, 2;
	add.s64 	%rd26, %rd1, %rd25;
	ld.global.nc.u16 	%rs79, [%rd26];
	mov.b16 	%rs80, 0;
	mov.b32 	%r3152, {%rs79, %rs80};
$L__BB0_24:
	add.s32 	%r64, %r9, 7;
	setp.ge.u32 	%p75, %r64, %r6;
	@%p75 bra 	$L__BB0_27;
	ld.param.u32 	%r3133, [_Z28conv2d_fp16_ampere_optimizedPK6__halfS1_S1_PS_iiiiiiiiiiiiiii_param_18];
	ld.param.u32 	%r3117, [_Z28conv2d_fp16_ampere_optimizedPK6__halfS1_S1_PS_iiiiiiiiiiiiiii_param_17];
	ld.param.u32 	%r3101, [_Z28conv2d_fp16_ampere_optimizedPK6__halfS1_S1_PS_iiiiiiiiiiiiiii_param_10];
	ld.param.u32 	%r3076, [_Z28conv2d_fp16_ampere_optimizedPK6__halfS1_S1_PS_iiiiiiiiiiiiiii_param_7];
	ld.param.u32 	%r3044, [_Z28conv2d_fp16_ampere_optimizedPK6__halfS1_S1_PS_iiiiiiiiiiiiiii_param_6];
	div.s32 	%r65, %r64, %r3101;
	mul.lo.s32 	%r385, %r65, %r3101;
	sub.s32 	%r386, %r64, %r385;
	rem.s32 	%r387, %r65, %r300;
	mad.lo.s32 	%r66, %r387, %r3117, %r20;
	mad.lo.s32 	%r67, %r386, %r3133, %r21;
	setp.gt.s32 	%p76, %r66, -1;
	setp.lt.s32 	%p77, %r66, %r3044;
	and.pred  	%p78, %p76, %p77;
	setp.gt.s32 	%p79, %r67, -1;
	setp.lt.s32 	%p80, %r67, %r3076;
	and.pred  	%p81, %p79, %p80;
	and.pred  	%p83, %p78, %p81;
	not.pred 	%p84, %p83;
	@%p84 bra 	$L__BB0_27;
	ld.param.u32 	%r3077, [_Z28conv2d_fp16_ampere_optimizedPK6__halfS1_S1_PS_iiiiiiiiiiiiiii_param_7];
	ld.param.u32 	%r3045, [_Z28conv2d_fp16_ampere_optimizedPK6__halfS1_S1_PS_iiiiiiiiiiiiiii_param_6];
	div.s32 	%r388, %r65, %r300;
	add.s32 	%r389, %r388, %r22;
	mad.lo.s32 	%r390, %r389, %r3045, %r66;
	mad.lo.s32 	%r391, %r390, %r3077, %r67;
	mul.wide.s32 	%rd27, %r391, 2;
	add.s64 	%rd28, %rd1, %rd27;
	ld.global.nc.u16 	%rs81, [%rd28];
	cvt.u16.u32 	%rs82, %r3152;
	mov.b32 	%r3152, {%rs82, %rs81};
$L__BB0_27:
	setp.gt.u32 	%p85, %r2, 511;
	mov.u32 	%r392, smem_raw;
	mad.lo.s32 	%r393, %r3, 80, %r392;
	shl.b32 	%r394, %r9, 1;
	add.s32 	%r395, %r393, %r394;
	st.shared.v4.u32 	[%r395], {%r3155, %r3154, %r3153, %r3152};
	mad.lo.s32 	%r396, %r17, 272, %r392;
	shl.b32 	%r397, %r18, 1;
	add.s32 	%r398, %r396, %r397;
	add.s32 	%r73, %r398, 61440;
	@%p85 bra 	$L__BB0_44;
	add.s32 	%r74, %r18, %r4;
	setp.ge.s32 	%p86, %r74, %r299;
	setp.ge.u32 	%p87, %r17, %r6;
	mov.b32 	%r3162, 0;
	or.pred  	%p88, %p86, %p87;
	mov.u32 	%r3160, %r3162;
	mov.u32 	%r3158, %r3162;
	mov.u32 	%r3165, %r3162;
	@%p88 bra 	$L__BB0_43;
	mad.lo.s32 	%r75, %r74, %r6, %r17;
	mul.wide.u32 	%rd29, %r75, 2;
	add.s64 	%rd30, %rd2, %rd29;
	ld.global.nc.u16 	%rs1, [%rd30];
	mov.b16 	%rs83, 0;
	mov.b32 	%r3165, {%rs1, %rs83};
	add.s32 	%r401, %r74, 1;
	setp.ge.u32 	%p89, %r401, %r299;
	@%p89 bra 	$L__BB0_31;
	add.s32 	%r402, %r75, %r6;
	mul.wide.u32 	%rd31, %r402, 2;
	add.s64 	%rd32, %rd2, %rd31;
	ld.global.nc.u16 	%rs84, [%rd32];
	{ .reg .b16 tmp; mov.b32 {%rs85, tmp}, %r3165; }
	mov.b32 	%r3165, {%rs85, %rs84};
$L__BB0_31:
	add.s32 	%r404, %r74, 2;
	setp.ge.u32 	%p90, %r404, %r299;
	mov.b32 	%r3158, 0;
	@%p90 bra 	$L__BB0_33;
	shl.b32 	%r405, %r6, 1;
	add.s32 	%r406, %r75, %r405;
	mul.wide.u32 	%rd33, %r406, 2;
	add.s64 	%rd34, %rd2, %rd33;
	ld.global.nc.u16 	%rs86, [%rd34];
	mov.b16 	%rs87, 0;
	mov.b32 	%r3158, {%rs86, %rs87};
$L__BB0_33:
	add.s32 	%r407, %r74, 3;
	setp.ge.u32 	%p91, %r407, %r299;
	@%p91 bra 	$L__BB0_35;
	mad.lo.s32 	%r408, %r6, 3, %r75;
	mul.wide.u32 	%rd35, %r408, 2;
	add.s64 	%rd36, %rd2, %rd35;
	ld.global.nc.u16 	%rs88, [%rd36];
	cvt.u16.u32 	%rs89, %r3158;
	mov.b32 	%r3158, {%rs89, %rs88};
$L__BB0_35:
	add.s32 	%r410, %r74, 4;
	setp.ge.u32 	%p92, %r410, %r299;
	mov.b32 	%r3160, 0;
	@%p92 bra 	$L__BB0_37;
	shl.b32 	%r411, %r6, 2;
	add.s32 	%r412, %r75, %r411;
	mul.wide.u32 	%rd37, %r412, 2;
	add.s64 	%rd38, %rd2, %rd37;
	ld.global.nc.u16 	%rs90, [%rd38];
	mov.b16 	%rs91, 0;
	mov.b32 	%r3160, {%rs90, %rs91};
$L__BB0_37:
	add.s32 	%r413, %r74, 5;
	setp.ge.u32 	%p93, %r413, %r299;
	@%p93 bra 	$L__BB0_39;
	mad.lo.s32 	%r414, %r6, 5, %r75;
	mul.wide.u32 	%rd39, %r414, 2;
	add.s64 	%rd40, %rd2, %rd39;
	ld.global.nc.u16 	%rs92, [%rd40];
	cvt.u16.u32 	%rs93, %r3160;
	mov.b32 	%r3160, {%rs93, %rs92};
$L__BB0_39:
	add.s32 	%r416, %r74, 6;
	setp.ge.u32 	%p94, %r416, %r299;
	mov.b32 	%r3162, 0;
	@%p94 bra 	$L__BB0_41;
	mad.lo.s32 	%r417, %r6, 6, %r75;
	mul.wide.u32 	%rd41, %r417, 2;
	add.s64 	%rd42, %rd2, %rd41;
	ld.global.nc.u16 	%rs94, [%rd42];
	mov.b16 	%rs95, 0;
	mov.b32 	%r3162, {%rs94, %rs95};
$L__BB0_41:
	add.s32 	%r418, %r74, 7;
	setp.ge.u32 	%p95, %r418, %r299;
	@%p95 bra 	$L__BB0_43;
	mad.lo.s32 	%r419, %r6, 7, %r75;
	mul.wide.u32 	%rd43, %r419, 2;
	add.s64 	%rd44, %rd2, %rd43;
	ld.global.nc.u16 	%rs96, [%rd44];
	cvt.u16.u32 	%rs97, %r3162;
	mov.b32 	%r3162, {%rs97, %rs96};
$L__BB0_43:
	st.shared.v4.u32 	[%r73], {%r3165, %r3158, %r3160, %r3162};
$L__BB0_44:
	bar.sync 	0;
	mul.lo.s32 	%r421, %r3143, %r303;
	sub.s32 	%r95, %r421, %r305;
	mul.lo.s32 	%r422, %r3144, %r304;
	sub.s32 	%r96, %r422, %r306;
	mul.lo.s32 	%r97, %r3142, %r296;
	max.s32 	%r98, %r19, 1;
	mov.b32 	%r3198, 0;
	mov.u32 	%r3183, %r3182;
	mov.u32 	%r3184, %r3182;
	mov.u32 	%r3185, %r3182;
	mov.u32 	%r3186, %r3182;
	mov.u32 	%r3187, %r3182;
	mov.u32 	%r3188, %r3182;
	mov.u32 	%r3189, %r3182;
	mov.u32 	%r3190, %r3182;
	mov.u32 	%r3191, %r3182;
	mov.u32 	%r3192, %r3182;
	mov.u32 	%r3193, %r3182;
	mov.u32 	%r3194, %r3182;
	mov.u32 	%r3195, %r3182;
	mov.u32 	%r3196, %r3182;
	mov.u32 	%r3197, %r3182;
$L__BB0_45:
	add.s32 	%r423, %r3198, 1;
	mul.hi.u32 	%r424, %r423, -1431655765;
	shr.u32 	%r425, %r424, 1;
	mul.lo.s32 	%r426, %r425, 3;
	sub.s32 	%r170, %r423, %r426;
	setp.ge.s32 	%p96, %r423, %r19;
	@%p96 bra 	$L__BB0_87;
	mov.u32 	%r428, %ctaid.y;
	shl.b32 	%r429, %r428, 8;
	mov.u32 	%r430, %tid.x;
	shr.u32 	%r431, %r430, 2;
	add.s32 	%r432, %r429, %r431;
	setp.ge.s32 	%p97, %r432, %r5;
	shl.b32 	%r433, %r3198, 5;
	shl.b32 	%r434, %r430, 3;
	and.b32  	%r172, %r434, 24;
	or.b32  	%r435, %r433, %r172;
	add.s32 	%r173, %r435, 32;
	setp.ge.s32 	%p98, %r173, %r6;
	mov.b32 	%r3206, 0;
	or.pred  	%p99, %p97, %p98;
	mov.u32 	%r3207, %r3206;
	mov.u32 	%r3208, %r3206;
	mov.u32 	%r3209, %r3206;
	@%p99 bra 	$L__BB0_70;
	ld.param.u32 	%r3134, [_Z28conv2d_fp16_ampere_optimizedPK6__halfS1_S1_PS_iiiiiiiiiiiiiii_param_18];
	ld.param.u32 	%r3118, [_Z28conv2d_fp16_ampere_optimizedPK6__halfS1_S1_PS_iiiiiiiiiiiiiii_param_17];
	ld.param.u32 	%r3102, [_Z28conv2d_fp16_ampere_optimizedPK6__halfS1_S1_PS_iiiiiiiiiiiiiii_param_10];
	ld.param.u32 	%r3078, [_Z28conv2d_fp16_ampere_optimizedPK6__halfS1_S1_PS_iiiiiiiiiiiiiii_param_7];
	ld.param.u32 	%r3046, [_Z28conv2d_fp16_ampere_optimizedPK6__halfS1_S1_PS_iiiiiiiiiiiiiii_param_6];
	ld.param.u64 	%rd272, [_Z28conv2d_fp16_ampere_optimizedPK6__halfS1_S1_PS_iiiiiiiiiiiiiii_param_0];
	cvta.to.global.u64 	%rd4, %rd272;
	div.s32 	%r174, %r173, %r3102;
	mul.lo.s32 	%r437, %r174, %r3102;
	sub.s32 	%r438, %r173, %r437;
	rem.s32 	%r439, %r174, %r300;
	mad.lo.s32 	%r175, %r439, %r3118, %r95;
	mad.lo.s32 	%r176, %r438, %r3134, %r96;
	setp.gt.s32 	%p100, %r175, -1;
	setp.lt.s32 	%p101, %r175, %r3046;
	and.pred  	%p102, %p100, %p101;
	setp.gt.s32 	%p103, %r176, -1;
	setp.lt.s32 	%p104, %r176, %r3078;
	and.pred  	%p105, %p103, %p104;
	and.pred  	%p107, %p102, %p105;
	mov.b32 	%r3209, 0;
	not.pred 	%p108, %p107;
	@%p108 bra 	$L__BB0_49;
	ld.param.u32 	%r3079, [_Z28conv2d_fp16_ampere_optimizedPK6__halfS1_S1_PS_iiiiiiiiiiiiiii_param_7];
	ld.param.u32 	%r3047, [_Z28conv2d_fp16_ampere_optimizedPK6__halfS1_S1_PS_iiiiiiiiiiiiiii_param_6];
	div.s32 	%r440, %r174, %r300;
	add.s32 	%r441, %r440, %r97;
	mad.lo.s32 	%r442, %r441, %r3047, %r175;
	mad.lo.s32 	%r443, %r442, %r3079, %r176;
	mul.wide.s32 	%rd45, %r443, 2;
	add.s64 	%rd46, %rd4, %rd45;
	ld.global.nc.u16 	%rs98, [%rd46];
	mov.b16 	%rs99, 0;
	mov.b32 	%r3209, {%rs98, %rs99};
$L__BB0_49:
	add.s32 	%r179, %r173, 1;
	setp.ge.s32 	%p109, %r179, %r6;
	@%p109 bra 	$L__BB0_52;
	ld.param.u32 	%r3135, [_Z28conv2d_fp16_ampere_optimizedPK6__halfS1_S1_PS_iiiiiiiiiiiiiii_param_18];
	ld.param.u32 	%r3119, [_Z28conv2d_fp16_ampere_optimizedPK6__halfS1_S1_PS_iiiiiiiiiiiiiii_param_17];
	ld.param.u32 	%r3103, [_Z28conv2d_fp16_ampere_optimizedPK6__halfS1_S1_PS_iiiiiiiiiiiiiii_param_10];
	ld.param.u32 	%r3080, [_Z28conv2d_fp16_ampere_optimizedPK6__halfS1_S1_PS_iiiiiiiiiiiiiii_param_7];
	ld.param.u32 	%r3048, [_Z28conv2d_fp16_ampere_optimizedPK6__halfS1_S1_PS_iiiiiiiiiiiiiii_param_6];
	div.s32 	%r180, %r179, %r3103;
	mul.lo.s32 	%r444, %r180, %r3103;
	sub.s32 	%r445, %r179, %r444;
	rem.s32 	%r446, %r180, %r300;
	mad.lo.s32 	%r181, %r446, %r3119, %r95;
	mad.lo.s32 	%r182, %r445, %r3135, %r96;
	setp.gt.s32 	%p110, %r181, -1;
	setp.lt.s32 	%p111, %r181, %r3048;
	and.pred  	%p112, %p110, %p111;
	setp.gt.s32 	%p113, %r182, -1;
	setp.lt.s32 	%p114, %r182, %r3080;
	and.pred  	%p115, %p113, %p114;
	and.pred  	%p117, %p112, %p115;
	not.pred 	%p118, %p117;
	@%p118 bra 	$L__BB0_52;
	ld.param.u32 	%r3081, [_Z28conv2d_fp16_ampere_optimizedPK6__halfS1_S1_PS_iiiiiiiiiiiiiii_param_7];
	ld.param.u32 	%r3049, [_Z28conv2d_fp16_ampere_optimizedPK6__halfS1_S1_PS_iiiiiiiiiiiiiii_param_6];
	div.s32 	%r447, %r180, %r300;
	add.s32 	%r448, %r447, %r97;
	mad.lo.s32 	%r449, %r448, %r3049, %r181;
	mad.lo.s32 	%r450, %r449, %r3081, %r182;
	mul.wide.s32 	%rd47, %r450, 2;
	add.s64 	%rd48, %rd4, %rd47;
	ld.global.nc.u16 	%rs100, [%rd48];
	cvt.u16.u32 	%rs101, %r3209;
	mov.b32 	%r3209, {%rs101, %rs100};
$L__BB0_52:
	add.s32 	%r185, %r173, 2;
	setp.ge.s32 	%p119, %r185, %r6;
	mov.b32 	%r3208, 0;
	@%p119 bra 	$L__BB0_55;
	ld.param.u32 	%r3136, [_Z28conv2d_fp16_ampere_optimizedPK6__halfS1_S1_PS_iiiiiiiiiiiiiii_param_18];
	ld.param.u32 	%r3120, [_Z28conv2d_fp16_ampere_optimizedPK6__halfS1_S1_PS_iiiiiiiiiiiiiii_param_17];
	ld.param.u32 	%r3104, [_Z28conv2d_fp16_ampere_optimizedPK6__halfS1_S1_PS_iiiiiiiiiiiiiii_param_10];
	ld.param.u32 	%r3082, [_Z28conv2d_fp16_ampere_optimizedPK6__halfS1_S1_PS_iiiiiiiiiiiiiii_param_7];
	ld.param.u32 	%r3050, [_Z28conv2d_fp16_ampere_optimizedPK6__halfS1_S1_PS_iiiiiiiiiiiiiii_param_6];
	div.s32 	%r186, %r185, %r3104;
	mul.lo.s32 	%r453, %r186, %r3104;
	sub.s32 	%r454, %r185, %r453;
	rem.s32 	%r455, %r186, %r300;
	mad.lo.s32 	%r187, %r455, %r3120, %r95;
	mad.lo.s32 	%r188, %r454, %r3136, %r96;
	setp.gt.s32 	%p120, %r187, -1;
	setp.lt.s32 	%p121, %r187, %r3050;
	and.pred  	%p122, %p120, %p121;
	setp.gt.s32 	%p123, %r188, -1;
	setp.lt.s32 	%p124, %r188, %r3082;
	and.pred  	%p125, %p123, %p124;
	and.pred  	%p127, %p122, %p125;
	not.pred 	%p128, %p127;
	@%p128 bra 	$L__BB0_55;
	ld.param.u32 	%r3083, [_Z28conv2d_fp16_ampere_optimizedPK6__halfS1_S1_PS_iiiiiiiiiiiiiii_param_7];
	ld.param.u32 	%r3051, [_Z28conv2d_fp16_ampere_optimizedPK6__halfS1_S1_PS_iiiiiiiiiiiiiii_param_6];
	div.s32 	%r456, %r186, %r300;
	add.s32 	%r457, %r456, %r97;
	mad.lo.s32 	%r458, %r457, %r3051, %r187;
	mad.lo.s32 	%r459, %r458, %r3083, %r188;
	mul.wide.s32 	%rd49, %r459, 2;
	add.s64 	%rd50, %rd4, %rd49;
	ld.global.nc.u16 	%rs102, [%rd50];
	mov.b16 	%rs103, 0;
	mov.b32 	%r3208, {%rs102, %rs103};
$L__BB0_55:
	add.s32 	%r191, %r173, 3;
	setp.ge.s32 	%p129, %r191, %r6;
	@%p129 bra 	$L__BB0_58;
	ld.param.u32 	%r3137, [_Z28conv2d_fp16_ampere_optimizedPK6__halfS1_S1_PS_iiiiiiiiiiiiiii_param_18];
	ld.param.u32 	%r3121, [_Z28conv2d_fp16_ampere_optimizedPK6__halfS1_S1_PS_iiiiiiiiiiiiiii_param_17];
	ld.param.u32 	%r3105, [_Z28conv2d_fp16_ampere_optimizedPK6__halfS1_S1_PS_iiiiiiiiiiiiiii_param_10];
	ld.param.u32 	%r3084, [_Z28conv2d_fp16_ampere_optimizedPK6__halfS1_S1_PS_iiiiiiiiiiiiiii_param_7];
	ld.param.u32 	%r3052, [_Z28conv2d_fp16_ampere_optimizedPK6__halfS1_S1_PS_iiiiiiiiiiiiiii_param_6];
	div.s32 	%r192, %r191, %r3105;
	mul.lo.s32 	%r460, %r192, %r3105;
	sub.s32 	%r461, %r191, %r460;
	rem.s32 	%r462, %r192, %r300;
	mad.lo.s32 	%r193, %r462, %r3121, %r95;
	mad.lo.s32 	%r194, %r461, %r3137, %r96;
	setp.gt.s32 	%p130, %r193, -1;
	setp.lt.s32 	%p131, %r193, %r3052;
	and.pred  	%p132, %p130, %p131;
	setp.gt.s32 	%p133, %r194, -1;
	setp.lt.s32 	%p134, %r194, %r3084;
	and.pred  	%p135, %p133, %p134;
	and.pred  	%p137, %p132, %p135;
	not.pred 	%p138, %p137;
	@%p138 bra 	$L__BB0_58;
	ld.param.u32 	%r3085, [_Z28conv2d_fp16_ampere_optimizedPK6__halfS1_S1_PS_iiiiiiiiiiiiiii_param_7];
	ld.param.u32 	%r3053, [_Z28conv2d_fp16_ampere_optimizedPK6__halfS1_S1_PS_iiiiiiiiiiiiiii_param_6];
	div.s32 	%r463, %r192, %r300;
	add.s32 	%r464, %r463, %r97;
	mad.lo.s32 	%r465, %r464, %r3053, %r193;
	mad.lo.s32 	%r466, %r465, %r3085, %r194;
	mul.wide.s32 	%rd51, %r466, 2;
	add.s64 	%rd52, %rd4, %rd51;
	ld.global.nc.u16 	%rs104, [%rd52];
	cvt.u16.u32 	%rs105, %r3208;
	mov.b32 	%r3208, {%rs105, %rs104};
$L__BB0_58:
	add.s32 	%r197, %r173, 4;
	setp.ge.s32 	%p139, %r197, %r6;
	mov.b32 	%r3207, 0;
	@%p139 bra 	$L__BB0_61;
	ld.param.u32 	%r3138, [_Z28conv2d_fp16_ampere_optimizedPK6__halfS1_S1_PS_iiiiiiiiiiiiiii_param_18];
	ld.param.u32 	%r3122, [_Z28conv2d_fp16_ampere_optimizedPK6__halfS1_S1_PS_iiiiiiiiiiiiiii_param_17];
	ld.param.u32 	%r3106, [_Z28conv2d_fp16_ampere_optimizedPK6__halfS1_S1_PS_iiiiiiiiiiiiiii_param_10];
	ld.param.u32 	%r3086, [_Z28conv2d_fp16_ampere_optimizedPK6__halfS1_S1_PS_iiiiiiiiiiiiiii_param_7];
	ld.param.u32 	%r3054, [_Z28conv2d_fp16_ampere_optimizedPK6__halfS1_S1_PS_iiiiiiiiiiiiiii_param_6];
	div.s32 	%r198, %r197, %r3106;
	mul.lo.s32 	%r469, %r198, %r3106;
	sub.s32 	%r470, %r197, %r469;
	rem.s32 	%r471, %r198, %r300;
	mad.lo.s32 	%r199, %r471, %r3122, %r95;
	mad.lo.s32 	%r200, %r470, %r3138, %r96;
	setp.gt.s32 	%p140, %r199, -1;
	setp.lt.s32 	%p141, %r199, %r3054;
	and.pred  	%p142, %p140, %p141;
	setp.gt.s32 	%p143, %r200, -1;
	setp.lt.s32 	%p144, %r200, %r3086;
	and.pred  	%p145, %p143, %p144;
	and.pred  	%p147, %p142, %p145;
	not.pred 	%p148, %p147;
	@%p148 bra 	$L__BB0_61;
	ld.param.u32 	%r3087, [_Z28conv2d_fp16_ampere_optimizedPK6__halfS1_S1_PS_iiiiiiiiiiiiiii_param_7];
	ld.param.u32 	%r3055, [_Z28conv2d_fp16_ampere_optimizedPK6__halfS1_S1_PS_iiiiiiiiiiiiiii_param_6];
	div.s32 	%r472, %r198, %r300;
	add.s32 	%r473, %r472, %r97;
	mad.lo.s32 	%r474, %r473, %r3055, %r199;
	mad.lo.s32 	%r475, %r474, %r3087, %r200;
	mul.wide.s32 	%rd53, %r475, 2;
	add.s64 	%rd54, %rd4, %rd53;
	ld.global.nc.u16 	%rs106, [%rd54];
	mov.b16 	%rs107, 0;
	mov.b32 	%r3207, {%rs106, %rs107};
$L__BB0_61:
	add.s32 	%r203, %r173, 5;
	setp.ge.s32 	%p149, %r203, %r6;
	@%p149 bra 	$L__BB0_64;
	ld.param.u32 	%r3139, [_Z28conv2d_fp16_ampere_optimizedPK6__halfS1_S1_PS_iiiiiiiiiiiiiii_param_18];
	ld.param.u32 	%r3123, [_Z28conv2d_fp16_ampere_optimizedPK6__halfS1_S1_PS_iiiiiiiiiiiiiii_param_17];
	ld.param.u32 	%r3107, [_Z28conv2d_fp16_ampere_optimizedPK6__halfS1_S1_PS_iiiiiiiiiiiiiii_param_10];
	ld.param.u32 	%r3088, [_Z28conv2d_fp16_ampere_optimizedPK6__halfS1_S1_PS_iiiiiiiiiiiiiii_param_7];
	ld.param.u32 	%r3056, [_Z28conv2d_fp16_ampere_optimizedPK6__halfS1_S1_PS_iiiiiiiiiiiiiii_param_6];
	div.s32 	%r204, %r203, %r3107;
	mul.lo.s32 	%r476, %r204, %r3107;
	sub.s32 	%r477, %r203, %r476;
	rem.s32 	%r478, %r204, %r300;
	mad.lo.s32 	%r205, %r478, %r3123, %r95;
	mad.lo.s32 	%r206, %r477, %r3139, %r96;
	setp.gt.s32 	%p150, %r205, -1;
	setp.lt.s32 	%p151, %r205, %r3056;
	and.pred  	%p152, %p150, %p151;
	setp.gt.s32 	%p153, %r206, -1;
	setp.lt.s32 	%p154, %r206, %r3088;
	and.pred  	%p155, %p153, %p154;
	and.pred  	%p157, %p152, %p155;
	not.pred 	%p158, %p157;
	@%p158 bra 	$L__BB0_64;
	ld.param.u32 	%r3089, [_Z28conv2d_fp16_ampere_optimizedPK6__halfS1_S1_PS_iiiiiiiiiiiiiii_param_7];
	ld.param.u32 	%r3057, [_Z28conv2d_fp16_ampere_optimizedPK6__halfS1_S1_PS_iiiiiiiiiiiiiii_param_6];
	div.s32 	%r479, %r204, %r300;
	add.s32 	%r480, %r479, %r97;
	mad.lo.s32 	%r481, %r480, %r3057, %r205;
	mad.lo.s32 	%r482, %r481, %r3089, %r206;
	mul.wide.s32 	%rd55, %r482, 2;
	add.s64 	%rd56, %rd4, %rd55;
	ld.global.nc.u16 	%rs108, [%rd56];
	cvt.u16.u32 	%rs109, %r3207;
	mov.b32 	%r3207, {%rs109, %rs108};
$L__BB0_64:
	add.s32 	%r209, %r173, 6;
	setp.ge.s32 	%p159, %r209, %r6;
	mov.b32 	%r3206, 0;
	@%p159 bra 	$L__BB0_67;
	ld.param.u32 	%r3140, [_Z28conv2d_fp16_ampere_optimizedPK6__halfS1_S1_PS_iiiiiiiiiiiiiii_param_18];
	ld.param.u32 	%r3124, [_Z28conv2d_fp16_ampere_optimizedPK6__halfS1_S1_PS_iiiiiiiiiiiiiii_param_17];
	ld.param.u32 	%r3108, [_Z28conv2d_fp16_ampere_optimizedPK6__halfS1_S1_PS_iiiiiiiiiiiiiii_param_10];
	ld.param.u32 	%r3090, [_Z28conv2d_fp16_ampere_optimizedPK6__halfS1_S1_PS_iiiiiiiiiiiiiii_param_7];
	ld.param.u32 	%r3058, [_Z28conv2d_fp16_ampere_optimizedPK6__halfS1_S1_PS_iiiiiiiiiiiiiii_param_6];
	div.s32 	%r210, %r209, %r3108;
	mul.lo.s32 	%r485, %r210, %r3108;
	sub.s32 	%r486, %r209, %r485;
	rem.s32 	%r487, %r210, %r300;
	mad.lo.s32 	%r211, %r487, %r3124, %r95;
	mad.lo.s32 	%r212, %r486, %r3140, %r96;
	setp.gt.s32 	%p160, %r211, -1;
	setp.lt.s32 	%p161, %r211, %r3058;
	and.pred  	%p162, %p160, %p161;
	setp.gt.s32 	%p163, %r212, -1;
	setp.lt.s32 	%p164, %r212, %r3090;
	and.pred  	%p165, %p163, %p164;
	and.pred  	%p167, %p162, %p165;
	not.pred 	%p168, %p167;
	@%p168 bra 	$L__BB0_67;
	ld.param.u32 	%r3091, [_Z28conv2d_fp16_ampere_optimizedPK6__halfS1_S1_PS_iiiiiiiiiiiiiii_param_7];
	ld.param.u32 	%r3059, [_Z28conv2d_fp16_ampere_optimizedPK6__halfS1_S1_PS_iiiiiiiiiiiiiii_param_6];
	div.s32 	%r488, %r210, %r300;
	add.s32 	%r489, %r488, %r97;
	mad.lo.s32 	%r490, %r489, %r3059, %r211;
	mad.lo.s32 	%r491, %r490, %r3091, %r212;
	mul.wide.s32 	%rd57, %r491, 2;
	add.s64 	%rd58, %rd4, %rd57;
	ld.global.nc.u16 	%rs110, [%rd58];
	mov.b16 	%rs111, 0;
	mov.b32 	%r3206, {%rs110, %rs111};
$L__BB0_67:
	add.s32 	%r215, %r173, 7;
	setp.ge.s32 	%p169, %r215, %r6;
	@%p169 bra 	$L__BB0_70;
	ld.param.u32 	%r3141, [_Z28conv2d_fp16_ampere_optimizedPK6__halfS1_S1_PS_iiiiiiiiiiiiiii_param_18];
	ld.param.u32 	%r3125, [_Z28conv2d_fp16_ampere_optimizedPK6__halfS1_S1_PS_iiiiiiiiiiiiiii_param_17];
	ld.param.u32 	%r3109, [_Z28conv2d_fp16_ampere_optimizedPK6__halfS1_S1_PS_iiiiiiiiiiiiiii_param_10];
	ld.param.u32 	%r3092, [_Z28conv2d_fp16_ampere_optimizedPK6__halfS1_S1_PS_iiiiiiiiiiiiiii_param_7];
	ld.param.u32 	%r3060, [_Z28conv2d_fp16_ampere_optimizedPK6__halfS1_S1_PS_iiiiiiiiiiiiiii_param_6];
	div.s32 	%r216, %r215, %r3109;
	mul.lo.s32 	%r492, %r216, %r3109;
	sub.s32 	%r493, %r215, %r492;
	rem.s32 	%r494, %r216, %r300;
	mad.lo.s32 	%r217, %r494, %r3125, %r95;
	mad.lo.s32 	%r218, %r493, %r3141, %r96;
	setp.gt.s32 	%p170, %r217, -1;
	setp.lt.s32 	%p171, %r217, %r3060;
	and.pred  	%p172, %p170, %p171;
	setp.gt.s32 	%p173, %r218, -1;
	setp.lt.s32 	%p174, %r218, %r3092;
	and.pred  	%p175, %p173, %p174;
	and.pred  	%p177, %p172, %p175;
	not.pred 	%p178, %p177;
	@%p178 bra 	$L__BB0_70;
	ld.param.u32 	%r3093, [_Z28conv2d_fp16_ampere_optimizedPK6__halfS1_S1_PS_iiiiiiiiiiiiiii_param_7];
	ld.param.u32 	%r3061, [_Z28conv2d_fp16_ampere_optimizedPK6__halfS1_S1_PS_iiiiiiiiiiiiiii_param_6];
	div.s32 	%r495, %r216, %r300;
	add.s32 	%r496, %r495, %r97;
	mad.lo.s32 	%r497, %r496, %r3061, %r217;
	mad.lo.s32 	%r498, %r497, %r3093, %r218;
	mul.wide.s32 	%rd59, %r498, 2;
	add.s64 	%rd60, %rd4, %rd59;
	ld.global.nc.u16 	%rs112, [%rd60];
	cvt.u16.u32 	%rs113, %r3206;
	mov.b32 	%r3206, {%rs113, %rs112};
$L__BB0_70:
	setp.gt.u32 	%p179, %r430, 511;
	shr.u32 	%r499, %r430, 2;
	mov.u32 	%r500, smem_raw;
	mad.lo.s32 	%r501, %r499, 80, %r500;
	shl.b32 	%r502, %r172, 1;
	add.s32 	%r503, %r501, %r502;
	mad.lo.s32 	%r504, %r170, 20480, %r503;
	st.shared.v4.u32 	[%r504], {%r3209, %r3208, %r3207, %r3206};
	@%p179 bra 	$L__BB0_87;
	shl.b32 	%r506, %r430, 3;
	and.b32  	%r507, %r506, 120;
	mov.u32 	%r508, %ctaid.x;
	shl.b32 	%r224, %r508, 7;
	or.b32  	%r509, %r507, %r224;
	setp.ge.s32 	%p180, %r509, %r299;
	shr.u32 	%r510, %r430, 4;
	shl.b32 	%r511, %r3198, 5;
	add.s32 	%r512, %r511, %r510;
	add.s32 	%r513, %r512, 32;
	setp.ge.s32 	%p181, %r513, %r6;
	mov.b32 	%r3216, 0;
	or.pred  	%p182, %p180, %p181;
	mov.u32 	%r3214, %r3216;
	mov.u32 	%r3212, %r3216;
	mov.u32 	%r3219, %r3216;
	@%p182 bra 	$L__BB0_86;
	ld.param.u64 	%rd273, [_Z28conv2d_fp16_ampere_optimizedPK6__halfS1_S1_PS_iiiiiiiiiiiiiii_param_1];
	shl.b32 	%r514, %r430, 3;
	and.b32  	%r515, %r514, 120;
	add.s32 	%r516, %r515, %r224;
	add.s32 	%r517, %r516, 1;
	setp.ge.s32 	%p183, %r517, %r299;
	mul.lo.s32 	%r518, %r516, %r6;
	cvt.u64.u32 	%rd61, %r518;
	shr.u32 	%r519, %r430, 4;
	cvt.u64.u32 	%rd62, %r519;
	shl.b32 	%r520, %r3198, 5;
	cvt.s64.s32 	%rd63, %r520;
	add.s64 	%rd5, %rd63, %rd62;
	add.s64 	%rd64, %rd5, %rd61;
	cvta.to.global.u64 	%rd6, %rd273;
	shl.b64 	%rd65, %rd64, 1;
	add.s64 	%rd66, %rd6, %rd65;
	ld.global.nc.u16 	%rs34, [%rd66+64];
	mov.b16 	%rs114, 0;
	mov.b32 	%r3219, {%rs34, %rs114};
	@%p183 bra 	$L__BB0_74;
	shl.b32 	%r521, %r430, 3;
	and.b32  	%r522, %r521, 120;
	add.s32 	%r523, %r522, %r224;
	mad.lo.s32 	%r524, %r523, %r6, %r6;
	cvt.s64.s32 	%rd67, %r524;
	add.s64 	%rd68, %rd5, %rd67;
	shl.b64 	%rd69, %rd68, 1;
	add.s64 	%rd70, %rd6, %rd69;
	ld.global.nc.u16 	%rs115, [%rd70+64];
	{ .reg .b16 tmp; mov.b32 {%rs116, tmp}, %r3219; }
	mov.b32 	%r3219, {%rs116, %rs115};
$L__BB0_74:
	shl.b32 	%r526, %r430, 3;
	and.b32  	%r527, %r526, 120;
	add.s32 	%r528, %r527, %r224;
	add.s32 	%r529, %r528, 2;
	setp.ge.s32 	%p184, %r529, %r299;
	mov.b32 	%r3212, 0;
	@%p184 bra 	$L__BB0_76;
	shl.b32 	%r530, %r430, 3;
	and.b32  	%r531, %r530, 120;
	add.s32 	%r532, %r531, %r224;
	mad.lo.s32 	%r533, %r532, %r6, %r6;
	add.s32 	%r534, %r533, %r6;
	cvt.s64.s32 	%rd71, %r534;
	add.s64 	%rd72, %rd5, %rd71;
	shl.b64 	%rd73, %rd72, 1;
	add.s64 	%rd74, %rd6, %rd73;
	ld.global.nc.u16 	%rs117, [%rd74+64];
	mov.b16 	%rs118, 0;
	mov.b32 	%r3212, {%rs117, %rs118};
$L__BB0_76:
	shl.b32 	%r535, %r430, 3;
	and.b32  	%r536, %r535, 120;
	add.s32 	%r537, %r536, %r224;
	add.s32 	%r538, %r537, 3;
	setp.ge.s32 	%p185, %r538, %r299;
	@%p185 bra 	$L__BB0_78;
	shl.b32 	%r539, %r430, 3;
	and.b32  	%r540, %r539, 120;
	add.s32 	%r541, %r540, %r224;
	mad.lo.s32 	%r542, %r541, %r6, %r6;
	add.s32 	%r543, %r542, %r6;
	add.s32 	%r544, %r543, %r6;
	cvt.s64.s32 	%rd75, %r544;
	add.s64 	%rd76, %rd5, %rd75;
	shl.b64 	%rd77, %rd76, 1;
	add.s64 	%rd78, %rd6, %rd77;
	ld.global.nc.u16 	%rs119, [%rd78+64];
	cvt.u16.u32 	%rs120, %r3212;
	mov.b32 	%r3212, {%rs120, %rs119};
$L__BB0_78:
	shl.b32 	%r546, %r430, 3;
	and.b32  	%r547, %r546, 120;
	add.s32 	%r548, %r547, %r224;
	add.s32 	%r549, %r548, 4;
	setp.ge.s32 	%p186, %r549, %r299;
	mov.b32 	%r3214, 0;
	@%p186 bra 	$L__BB0_80;
	shl.b32 	%r550, %r430, 3;
	and.b32  	%r551, %r550, 120;
	add.s32 	%r552, %r551, %r224;
	mad.lo.s32 	%r553, %r552, %r6, %r6;
	add.s32 	%r554, %r553, %r6;
	add.s32 	%r555, %r554, %r6;
	add.s32 	%r556, %r555, %r6;
	cvt.s64.s32 	%rd79, %r556;
	add.s64 	%rd80, %rd5, %rd79;
	shl.b64 	%rd81, %rd80, 1;
	add.s64 	%rd82, %rd6, %rd81;
	ld.global.nc.u16 	%rs121, [%rd82+64];
	mov.b16 	%rs122, 0;
	mov.b32 	%r3214, {%rs121, %rs122};
$L__BB0_80:
	shl.b32 	%r557, %r430, 3;
	and.b32  	%r558, %r557, 120;
	add.s32 	%r559, %r558, %r224;
	add.s32 	%r560, %r559, 5;
	setp.ge.s32 	%p187, %r560, %r299;
	@%p187 bra 	$L__BB0_82;
	shl.b32 	%r561, %r430, 3;
	and.b32  	%r562, %r561, 120;
	add.s32 	%r563, %r562, %r224;
	mad.lo.s32 	%r564, %r563, %r6, %r6;
	add.s32 	%r565, %r564, %r6;
	add.s32 	%r566, %r565, %r6;
	add.s32 	%r567, %r566, %r6;
	add.s32 	%r568, %r567, %r6;
	cvt.s64.s32 	%rd83, %r568;
	add.s64 	%rd84, %rd5, %rd83;
	shl.b64 	%rd85, %rd84, 1;
	add.s64 	%rd86, %rd6, %rd85;
	ld.global.nc.u16 	%rs123, [%rd86+64];
	cvt.u16.u32 	%rs124, %r3214;
	mov.b32 	%r3214, {%rs124, %rs123};
$L__BB0_82:
	shl.b32 	%r570, %r430, 3;
	and.b32  	%r571, %r570, 120;
	add.s32 	%r572, %r571, %r224;
	add.s32 	%r573, %r572, 6;
	setp.ge.s32 	%p188, %r573, %r299;
	mov.b32 	%r3216, 0;
	@%p188 bra 	$L__BB0_84;
	shl.b32 	%r574, %r430, 3;
	and.b32  	%r575, %r574, 120;
	add.s32 	%r576, %r575, %r224;
	mad.lo.s32 	%r577, %r576, %r6, %r6;
	add.s32 	%r578, %r577, %r6;
	add.s32 	%r579, %r578, %r6;
	add.s32 	%r580, %r579, %r6;
	add.s32 	%r581, %r580, %r6;
	add.s32 	%r582, %r581, %r6;
	cvt.s64.s32 	%rd87, %r582;
	add.s64 	%rd88, %rd5, %rd87;
	shl.b64 	%rd89, %rd88, 1;
	add.s64 	%rd90, %rd6, %rd89;
	ld.global.nc.u16 	%rs125, [%rd90+64];
	mov.b16 	%rs126, 0;
	mov.b32 	%r3216, {%rs125, %rs126};
$L__BB0_84:
	shl.b32 	%r583, %r430, 3;
	and.b32  	%r584, %r583, 120;
	add.s32 	%r585, %r584, %r224;
	add.s32 	%r586, %r585, 7;
	setp.ge.s32 	%p189, %r586, %r299;
	@%p189 bra 	$L__BB0_86;
	shl.b32 	%r587, %r430, 3;
	and.b32  	%r588, %r587, 120;
	mov.u32 	%r589, %ctaid.x;
	shl.b32 	%r590, %r589, 7;
	or.b32  	%r591, %r588, %r590;
	mad.lo.s32 	%r592, %r591, %r6, %r6;
	add.s32 	%r593, %r592, %r6;
	add.s32 	%r594, %r593, %r6;
	add.s32 	%r595, %r594, %r6;
	add.s32 	%r596, %r595, %r6;
	add.s32 	%r597, %r596, %r6;
	add.s32 	%r598, %r597, %r6;
	cvt.s64.s32 	%rd91, %r598;
	add.s64 	%rd92, %rd5, %rd91;
	shl.b64 	%rd93, %rd92, 1;
	add.s64 	%rd94, %rd6, %rd93;
	ld.global.nc.u16 	%rs127, [%rd94+64];
	cvt.u16.u32 	%rs128, %r3216;
	mov.b32 	%r3216, {%rs128, %rs127};
$L__BB0_86:
	shr.u32 	%r599, %r430, 4;
	mov.u32 	%r600, smem_raw;
	mad.lo.s32 	%r601, %r599, 272, %r600;
	shl.b32 	%r602, %r430, 4;
	and.b32  	%r603, %r602, 240;
	add.s32 	%r604, %r601, %r603;
	mad.lo.s32 	%r605, %r170, 8704, %r604;
	st.shared.v4.u32 	[%r605+61440], {%r3219, %r3212, %r3214, %r3216};
$L__BB0_87:
	mul.hi.u32 	%r2846, %r3198, -1431655765;
	shr.u32 	%r2847, %r2846, 1;
	mul.lo.s32 	%r2848, %r2847, 3;
	sub.s32 	%r2849, %r3198, %r2848;
	bar.sync 	0;
	mov.u32 	%r2850, smem_raw;
	mad.lo.s32 	%r2851, %r2849, 20480, %r2850;
	mov.u32 	%r2852, %tid.x;
	shr.u32 	%r2853, %r2852, 2;
	and.b32  	%r2854, %r2853, 224;
	and.b32  	%r2855, %r2852, 28;
	or.b32  	%r2856, %r2854, %r2855;
	mad.lo.s32 	%r2857, %r2856, 80, %r2851;
	shl.b32 	%r2858, %r2852, 1;
	and.b32  	%r2859, %r2858, 192;
	shl.b32 	%r2860, %r2852, 4;
	and.b32  	%r2861, %r2860, 48;
	or.b32  	%r2862, %r2861, %r2859;
	add.s32 	%r2863, %r2850, %r2862;
	mad.lo.s32 	%r2864, %r2849, 8704, %r2863;
	ld.shared.v4.b32 	{%r2865, %r2866, %r2867, %r2868}, [%r2857];
	mov.b32 	{%rs177, %rs185}, %r2868;
	mov.b32 	{%rs161, %rs169}, %r2867;
	mov.b32 	{%rs145, %rs153}, %r2866;
	mov.b32 	{%rs129, %rs137}, %r2865;
	ld.shared.v4.b32 	{%r2869, %r2870, %r2871, %r2872}, [%r2857+80];
	mov.b32 	{%rs178, %rs186}, %r2872;
	mov.b32 	{%rs162, %rs170}, %r2871;
	mov.b32 	{%rs146, %rs154}, %r2870;
	mov.b32 	{%rs130, %rs138}, %r2869;
	ld.shared.v4.b32 	{%r2873, %r2874, %r2875, %r2876}, [%r2857+160];
	mov.b32 	{%rs179, %rs187}, %r2876;
	mov.b32 	{%rs163, %rs171}, %r2875;
	mov.b32 	{%rs147, %rs155}, %r2874;
	mov.b32 	{%rs131, %rs139}, %r2873;
	ld.shared.v4.b32 	{%r2877, %r2878, %r2879, %r2880}, [%r2857+240];
	mov.b32 	{%rs180, %rs188}, %r2880;
	mov.b32 	{%rs164, %rs172}, %r2879;
	mov.b32 	{%rs148, %rs156}, %r2878;
	mov.b32 	{%rs132, %rs140}, %r2877;
	// begin inline asm
	{  mov.b32 %r606, {%rs129,%rs130};}

	// end inline asm
	// begin inline asm
	{  mov.b32 %r607, {%rs131,%rs132};}

	// end inline asm
	ld.shared.v4.u32 	{%r650, %r658, %r666, %r674}, [%r2864+61440];
	mov.b32 	{%rs133, %rs134}, %r606;
	// begin inline asm
	{  mov.b32 %r608, {%rs133,%rs133};}

	// end inline asm
	// begin inline asm
	{  mov.b32 %r609, {%rs134,%rs134};}

	// end inline asm
	// begin inline asm
	{fma.rn.f16x2 %r610,%r608,%r650,%r3193;
}
	// end inline asm
	// begin inline asm
	{fma.rn.f16x2 %r614,%r609,%r650,%r3189;
}
	// end inline asm
	// begin inline asm
	{fma.rn.f16x2 %r618,%r608,%r658,%r3192;
}
	// end inline asm
	// begin inline asm
	{fma.rn.f16x2 %r622,%r609,%r658,%r3188;
}
	// end inline asm
	// begin inline asm
	{fma.rn.f16x2 %r626,%r608,%r666,%r3191;
}
	// end inline asm
	// begin inline asm
	{fma.rn.f16x2 %r630,%r609,%r666,%r3187;
}
	// end inline asm
	// begin inline asm
	{fma.rn.f16x2 %r634,%r608,%r674,%r3190;
}
	// end inline asm
	// begin inline asm
	{fma.rn.f16x2 %r638,%r609,%r674,%r3186;
}
	// end inline asm
	mov.b32 	{%rs135, %rs136}, %r607;
	// begin inline asm
	{  mov.b32 %r642, {%rs135,%rs135};}

	// end inline asm
	// begin inline asm
	{  mov.b32 %r643, {%rs136,%rs136};}

	// end inline asm
	// begin inline asm
	{fma.rn.f16x2 %r644,%r642,%r650,%r3185;
}
	// end inline asm
	// begin inline asm
	{fma.rn.f16x2 %r648,%r643,%r650,%r3194;
}
	// end inline asm
	// begin inline asm
	{fma.rn.f16x2 %r652,%r642,%r658,%r3184;
}
	// end inline asm
	// begin inline asm
	{fma.rn.f16x2 %r656,%r643,%r658,%r3195;
}
	// end inline asm
	// begin inline asm
	{fma.rn.f16x2 %r660,%r642,%r666,%r3183;
}
	// end inline asm
	// begin inline asm
	{fma.rn.f16x2 %r664,%r643,%r666,%r3196;
}
	// end inline asm
	// begin inline asm
	{fma.rn.f16x2 %r668,%r642,%r674,%r3182;
}
	// end inline asm
	// begin inline asm
	{fma.rn.f16x2 %r672,%r643,%r674,%r3197;
}
	// end inline asm
	// begin inline asm
	{  mov.b32 %r676, {%rs137,%rs138};}

	// end inline asm
	// begin inline asm
	{  mov.b32 %r677, {%rs139,%rs140};}

	// end inline asm
	ld.shared.v4.u32 	{%r720, %r728, %r736, %r744}, [%r2864+61712];
	mov.b32 	{%rs141, %rs142}, %r676;
	// begin inline asm
	{  mov.b32 %r678, {%rs141,%rs141};}

	// end inline asm
	// begin inline asm
	{  mov.b32 %r679, {%rs142,%rs142};}

	// end inline asm
	// begin inline asm
	{fma.rn.f16x2 %r680,%r678,%r720,%r610;
}
	// end inline asm
	// begin inline asm
	{fma.rn.f16x2 %r684,%r679,%r720,%r614;
}
	// end inline asm
	// begin inline asm
	{fma.rn.f16x2 %r688,%r678,%r728,%r618;
}
	// end inline asm
	// begin inline asm
	{fma.rn.f16x2 %r692,%r679,%r728,%r622;
}
	// end inline asm
	// begin inline asm
	{fma.rn.f16x2 %r696,%r678,%r736,%r626;
}
	// end inline asm
	// begin inline asm
	{fma.rn.f16x2 %r700,%r679,%r736,%r630;
}
	// end inline asm
	// begin inline asm
	{fma.rn.f16x2 %r704,%r678,%r744,%r634;
}
	// end inline asm
	// begin inline asm
	{fma.rn.f16x2 %r708,%r679,%r744,%r638;
}
	// end inline asm
	mov.b32 	{%rs143, %rs144}, %r677;
	// begin inline asm
	{  mov.b32 %r712, {%rs143,%rs143};}

	// end inline asm
	// begin inline asm
	{  mov.b32 %r713, {%rs144,%rs144};}

	// end inline asm
	// begin inline asm
	{fma.rn.f16x2 %r714,%r712,%r720,%r644;
}
	// end inline asm
	// begin inline asm
	{fma.rn.f16x2 %r718,%r713,%r720,%r648;
}
	// end inline asm
	// begin inline asm
	{fma.rn.f16x2 %r722,%r712,%r728,%r652;
}
	// end inline asm
	// begin inline asm
	{fma.rn.f16x2 %r726,%r713,%r728,%r656;
}
	// end inline asm
	// begin inline asm
	{fma.rn.f16x2 %r730,%r712,%r736,%r660;
}
	// end inline asm
	// begin inline asm
	{fma.rn.f16x2 %r734,%r713,%r736,%r664;
}
	// end inline asm
	// begin inline asm
	{fma.rn.f16x2 %r738,%r712,%r744,%r668;
}
	// end inline asm
	// begin inline asm
	{fma.rn.f16x2 %r742,%r713,%r744,%r672;
}
	// end inline asm
	// begin inline asm
	{  mov.b32 %r746, {%rs145,%rs146};}

	// end inline asm
	// begin inline asm
	{  mov.b32 %r747, {%rs147,%rs148};}

	// end inline asm
	ld.shared.v4.u32 	{%r790, %r798, %r806, %r814}, [%r2864+61984];
	mov.b32 	{%rs149, %rs150}, %r746;
	// begin inline asm
	{  mov.b32 %r748, {%rs149,%rs149};}

	// end inline asm
	// begin inline asm
	{  mov.b32 %r749, {%rs150,%rs150};}

	// end inline asm
	// begin inline asm
	{fma.rn.f16x2 %r750,%r748,%r790,%r680;
}
	// end inline asm
	// begin inline asm
	{fma.rn.f16x2 %r754,%r749,%r790,%r684;
}
	// end inline asm
	// begin inline asm
	{fma.rn.f16x2 %r758,%r748,%r798,%r688;
}
	// end inline asm
	// begin inline asm
	{fma.rn.f16x2 %r762,%r749,%r798,%r692;
}
	// end inline asm
	// begin inline asm
	{fma.rn.f16x2 %r766,%r748,%r806,%r696;
}
	// end inline asm
	// begin inline asm
	{fma.rn.f16x2 %r770,%r749,%r806,%r700;
}
	// end inline asm
	// begin inline asm
	{fma.rn.f16x2 %r774,%r748,%r814,%r704;
}
	// end inline asm
	// begin inline asm
	{fma.rn.f16x2 %r778,%r749,%r814,%r708;
}
	// end inline asm
	mov.b32 	{%rs151, %rs152}, %r747;
	// begin inline asm
	{  mov.b32 %r782, {%rs151,%rs151};}

	// end inline asm
	// begin inline asm
	{  mov.b32 %r783, {%rs152,%rs152};}

	// end inline asm
	// begin inline asm
	{fma.rn.f16x2 %r784,%r782,%r790,%r714;
}
	// end inline asm
	// begin inline asm
	{fma.rn.f16x2 %r788,%r783,%r790,%r718;
}
	// end inline asm
	// begin inline asm
	{fma.rn.f16x2 %r792,%r782,%r798,%r722;
}
	// end inline asm
	// begin inline asm
	{fma.rn.f16x2 %r796,%r783,%r798,%r726;
}
	// end inline asm
	// begin inline asm
	{fma.rn.f16x2 %r800,%r782,%r806,%r730;
}
	// end inline asm
	// begin inline asm
	{fma.rn.f16x2 %r804,%r783,%r806,%r734;
}
	// end inline asm
	// begin inline asm
	{fma.rn.f16x2 %r808,%r782,%r814,%r738;
}
	// end inline asm
	// begin inline asm
	{fma.rn.f16x2 %r812,%r783,%r814,%r742;
}
	// end inline asm
	// begin inline asm
	{  mov.b32 %r816, {%rs153,%rs154};}

	// end inline asm
	// begin inline asm
	{  mov.b32 %r817, {%rs155,%rs156};}

	// end inline asm
	ld.shared.v4.u32 	{%r860, %r868, %r876, %r884}, [%r2864+62256];
	mov.b32 	{%rs157, %rs158}, %r816;
	// begin inline asm
	{  mov.b32 %r818, {%rs157,%rs157};}

	// end inline asm
	// begin inline asm
	{  mov.b32 %r819, {%rs158,%rs158};}

	// end inline asm
	// begin inline asm
	{fma.rn.f16x2 %r820,%r818,%r860,%r750;
}
	// end inline asm
	// begin inline asm
	{fma.rn.f16x2 %r824,%r819,%r860,%r754;
}
	// end inline asm
	// begin inline asm
	{fma.rn.f16x2 %r828,%r818,%r868,%r758;
}
	// end inline asm
	// begin inline asm
	{fma.rn.f16x2 %r832,%r819,%r868,%r762;
}
	// end inline asm
	// begin inline asm
	{fma.rn.f16x2 %r836,%r818,%r876,%r766;
}
	// end inline asm
	// begin inline asm
	{fma.rn.f16x2 %r840,%r819,%r876,%r770;
}
	// end inline asm
	// begin inline asm
	{fma.rn.f16x2 %r844,%r818,%r884,%r774;
}
	// end inline asm
	// begin inline asm
	{fma.rn.f16x2 %r848,%r819,%r884,%r778;
}
	// end inline asm
	mov.b32 	{%rs159, %rs160}, %r817;
	// begin inline asm
	{  mov.b32 %r852, {%rs159,%rs159};}

	// end inline asm
	// begin inline asm
	{  mov.b32 %r853, {%rs160,%rs160};}

	// end inline asm
	// begin inline asm
	{fma.rn.f16x2 %r854,%r852,%r860,%r784;
}
	// end inline asm
	// begin inline asm
	{fma.rn.f16x2 %r858,%r853,%r860,%r788;
}
	// end inline asm
	// begin inline asm
	{fma.rn.f16x2 %r862,%r852,%r868,%r792;
}
	// end inline asm
	// begin inline asm
	{fma.rn.f16x2 %r866,%r853,%r868,%r796;
}
	// end inline asm
	// begin inline asm
	{fma.rn.f16x2 %r870,%r852,%r876,%r800;
}
	// end inline asm
	// begin inline asm
	{fma.rn.f16x2 %r874,%r853,%r876,%r804;
}
	// end inline asm
	// begin inline asm
	{fma.rn.f16x2 %r878,%r852,%r884,%r808;
}
	// end inline asm
	// begin inline asm
	{fma.rn.f16x2 %r882,%r853,%r884,%r812;
}
	// end inline asm
	// begin inline asm
	{  mov.b32 %r886, {%rs161,%rs162};}

	// end inline asm
	// begin inline asm
	{  mov.b32 %r887, {%rs163,%rs164};}

	// end inline asm
	ld.shared.v4.u32 	{%r930, %r938, %r946, %r954}, [%r2864+62528];
	mov.b32 	{%rs165, %rs166}, %r886;
	// begin inline asm
	{  mov.b32 %r888, {%rs165,%rs165};}

	// end inline asm
	// begin inline asm
	{  mov.b32 %r889, {%rs166,%rs166};}

	// end inline asm
	// begin inline asm
	{fma.rn.f16x2 %r890,%r888,%r930,%r820;
}
	// end inline asm
	// begin inline asm
	{fma.rn.f16x2 %r894,%r889,%r930,%r824;
}
	// end inline asm
	// begin inline asm
	{fma.rn.f16x2 %r898,%r888,%r938,%r828;
}
	// end inline asm
	// begin inline asm
	{fma.rn.f16x2 %r902,%r889,%r938,%r832;
}
	// end inline asm
	// begin inline asm
	{fma.rn.f16x2 %r906,%r888,%r946,%r836;
}
	// end inline asm
	// begin inline asm
	{fma.rn.f16x2 %r910,%r889,%r946,%r840;
}
	// end inline asm
	// begin inline asm
	{fma.rn.f16x2 %r914,%r888,%r954,%r844;
}
	// end inline asm
	// begin inline asm
	{fma.rn.f16x2 %r918,%r889,%r954,%r848;
}
	// end inline asm
	mov.b32 	{%rs167, %rs168}, %r887;
	// begin inline asm
	{  mov.b32 %r922, {%rs167,%rs167};}

	// end inline asm
	// begin inline asm
	{  mov.b32 %r923, {%rs168,%rs168};}

	// end inline asm
	// begin inline asm
	{fma.rn.f16x2 %r924,%r922,%r930,%r854;
}
	// end inline asm
	// begin inline asm
	{fma.rn.f16x2 %r928,%r923,%r930,%r858;
}
	// end inline asm
	// begin inline asm
	{fma.rn.f16x2 %r932,%r922,%r938,%r862;
}
	// end inline asm
	// begin inline asm
	{fma.rn.f16x2 %r936,%r923,%r938,%r866;
}
	// end inline asm
	// begin inline asm
	{fma.rn.f16x2 %r940,%r922,%r946,%r870;
}
	// end inline asm
	// begin inline asm
	{fma.rn.f16x2 %r944,%r923,%r946,%r874;
}
	// end inline asm
	// begin inline asm
	{fma.rn.f16x2 %r948,%r922,%r954,%r878;
}
	// end inline asm
	// begin inline asm
	{fma.rn.f16x2 %r952,%r923,%r954,%r882;
}
	// end inline asm
	// begin inline asm
	{  mov.b32 %r956, {%rs169,%rs170};}

	// end inline asm
	// begin inline asm
	{  mov.b32 %r957, {%rs171,%rs172};}

	// end inline asm
	ld.shared.v4.u32 	{%r1000, %r1008, %r1016, %r1024}, [%r2864+62800];
	mov.b32 	{%rs173, %rs174}, %r956;
	// begin inline asm
	{  mov.b32 %r958, {%rs173,%rs173};}

	// end inline asm
	// begin inline asm
	{  mov.b32 %r959, {%rs174,%rs174};}

	// end inline asm
	// begin inline asm
	{fma.rn.f16x2 %r960,%r958,%r1000,%r890;
}
	// end inline asm
	// begin inline asm
	{fma.rn.f16x2 %r964,%r959,%r1000,%r894;
}
	// end inline asm
	// begin inline asm
	{fma.rn.f16x2 %r968,%r958,%r1008,%r898;
}
	// end inline asm
	// begin inline asm
	{fma.rn.f16x2 %r972,%r959,%r1008,%r902;
}
	// end inline asm
	// begin inline asm
	{fma.rn.f16x2 %r976,%r958,%r1016,%r906;
}
	// end inline asm
	// begin inline asm
	{fma.rn.f16x2 %r980,%r959,%r1016,%r910;
}
	// end inline asm
	// begin inline asm
	{fma.rn.f16x2 %r984,%r958,%r1024,%r914;
}
	// end inline asm
	// begin inline asm
	{fma.rn.f16x2 %r988,%r959,%r1024,%r918;
}
	// end inline asm
	mov.b32 	{%rs175, %rs176}, %r957;
	// begin inline asm
	{  mov.b32 %r992, {%rs175,%rs175};}

	// end inline asm
	// begin inline asm
	{  mov.b32 %r993, {%rs176,%rs176};}

	// end inline asm
	// begin inline asm
	{fma.rn.f16x2 %r994,%r992,%r1000,%r924;
}
	// end inline asm
	// begin inline asm
	{fma.rn.f16x2 %r998,%r993,%r1000,%r928;
}
	// end inline asm
	// begin inline asm
	{fma.rn.f16x2 %r1002,%r992,%r1008,%r932;
}
	// end inline asm
	// begin inline asm
	{fma.rn.f16x2 %r1006,%r993,%r1008,%r936;
}
	// end inline asm
	// begin inline asm
	{fma.rn.f16x2 %r1010,%r992,%r1016,%r940;
}
	// end inline asm
	// begin inline asm
	{fma.rn.f16x2 %r1014,%r993,%r1016,%r944;
}
	// end inline asm
	// begin inline asm
	{fma.rn.f16x2 %r1018,%r992,%r1024,%r948;
}
	// end inline asm
	// begin inline asm
	{fma.rn.f16x2 %r1022,%r993,%r1024,%r952;
}
	// end inline asm
	// begin inline asm
	{  mov.b32 %r1026, {%rs177,%rs178};}

	// end inline asm
	// begin inline asm
	{  mov.b32 %r1027, {%rs179,%rs180};}

	// end inline asm
	ld.shared.v4.u32 	{%r1070, %r1078, %r1086, %r1094}, [%r2864+63072];
	mov.b32 	{%rs181, %rs182}, %r1026;
	// begin inline asm
	{  mov.b32 %r1028, {%rs181,%rs181};}

	// end inline asm
	// begin inline asm
	{  mov.b32 %r1029, {%rs182,%rs182};}

	// end inline asm
	// begin inline asm
	{fma.rn.f16x2 %r1030,%r1028,%r1070,%r960;
}
	// end inline asm
	// begin inline asm
	{fma.rn.f16x2 %r1034,%r1029,%r1070,%r964;
}
	// end inline asm
	// begin inline asm
	{fma.rn.f16x2 %r1038,%r1028,%r1078,%r968;
}
	// end inline asm
	// begin inline asm
	{fma.rn.f16x2 %r1042,%r1029,%r1078,%r972;
}
	// end inline asm
	// begin inline asm
	{fma.rn.f16x2 %r1046,%r1028,%r1086,%r976;
}
	// end inline asm
	// begin inline asm
	{fma.rn.f16x2 %r1050,%r1029,%r1086,%r980;
}
	// end inline asm
	// begin inline asm
	{fma.rn.f16x2 %r1054,%r1028,%r1094,%r984;
}
	// end inline asm
	// begin inline asm
	{fma.rn.f16x2 %r1058,%r1029,%r1094,%r988;
}
	// end inline asm
	mov.b32 	{%rs183, %rs184}, %r1027;
	// begin inline asm
	{  mov.b32 %r1062, {%rs183,%rs183};}

	// end inline asm
	// begin inline asm
	{  mov.b32 %r1063, {%rs184,%rs184};}

	// end inline asm
	// begin inline asm
	{fma.rn.f16x2 %r1064,%r1062,%r1070,%r994;
}
	// end inline asm
	// begin inline asm
	{fma.rn.f16x2 %r1068,%r1063,%r1070,%r998;
}
	// end inline asm
	// begin inline asm
	{fma.rn.f16x2 %r1072,%r1062,%r1078,%r1002;
}
	// end inline asm
	// begin inline asm
	{fma.rn.f16x2 %r1076,%r1063,%r1078,%r1006;
}
	// end inline asm
	// begin inline asm
	{fma.rn.f16x2 %r1080,%r1062,%r1086,%r1010;
}
	// end inline asm
	// begin inline asm
	{fma.rn.f16x2 %r1084,%r1063,%r1086,%r1014;
}
	// end inline asm
	// begin inline asm
	{fma.rn.f16x2 %r1088,%r1062,%r1094,%r1018;
}
	// end inline asm
	// begin inline asm
	{fma.rn.f16x2 %r1092,%r1063,%r1094,%r1022;
}
	// end inline asm
	// begin inline asm
	{  mov.b32 %r1096, {%rs185,%rs186};}

	// end inline asm
	// begin inline asm
	{  mov.b32 %r1097, {%rs187,%rs188};}

	// end inline asm
	ld.shared.v4.u32 	{%r1140, %r1148, %r1156, %r1164}, [%r2864+63344];
	mov.b32 	{%rs189, %rs190}, %r1096;
	// begin inline asm
	{  mov.b32 %r1098, {%rs189,%rs189};}

	// end inline asm
	// begin inline asm
	{  mov.b32 %r1099, {%rs190,%rs190};}

	// end inline asm
	// begin inline asm
	{fma.rn.f16x2 %r1100,%r1098,%r1140,%r1030;
}
	// end inline asm
	// begin inline asm
	{fma.rn.f16x2 %r1104,%r1099,%r1140,%r1034;
}
	// end inline asm
	// begin inline asm
	{fma.rn.f16x2 %r1108,%r1098,%r1148,%r1038;
}
	// end inline asm
	// begin inline asm
	{fma.rn.f16x2 %r1112,%r1099,%r1148,%r1042;
}
	// end inline asm
	// begin inline asm
	{fma.rn.f16x2 %r1116,%r1098,%r1156,%r1046;
}
	// end inline asm
	// begin inline asm
	{fma.rn.f16x2 %r1120,%r1099,%r1156,%r1050;
}
	// end inline asm
	// begin inline asm
	{fma.rn.f16x2 %r1124,%r1098,%r1164,%r1054;
}
	// end inline asm
	// begin inline asm
	{fma.rn.f16x2 %r1128,%r1099,%r1164,%r1058;
}
	// end inline asm
	mov.b32 	{%rs191, %rs192}, %r1097;
	// begin inline asm
	{  mov.b32 %r1132, {%rs191,%rs191};}

	// end inline asm
	// begin inline asm
	{  mov.b32 %r1133, {%rs192,%rs192};}

	// end inline asm
	// begin inline asm
	{fma.rn.f16x2 %r1134,%r1132,%r1140,%r1064;
}
	// end inline asm
	// begin inline asm
	{fma.rn.f16x2 %r1138,%r1133,%r1140,%r1068;
}
	// end inline asm
	// begin inline asm
	{fma.rn.f16x2 %r1142,%r1132,%r1148,%r1072;
}
	// end inline asm
	// begin inline asm
	{fma.rn.f16x2 %r1146,%r1133,%r1148,%r1076;
}
	// end inline asm
	// begin inline asm
	{fma.rn.f16x2 %r1150,%r1132,%r1156,%r1080;
}
	// end inline asm
	// begin inline asm
	{fma.rn.f16x2 %r1154,%r1133,%r1156,%r1084;
}
	// end inline asm
	// begin inline asm
	{fma.rn.f16x2 %r1158,%r1132,%r1164,%r1088;
}
	// end inline asm
	// begin inline asm
	{fma.rn.f16x2 %r1162,%r1133,%r1164,%r1092;
}
	// end inline asm
	ld.shared.v4.b32 	{%r2881, %r2882, %r2883, %r2884}, [%r2857+16];
	mov.b32 	{%rs241, %rs249}, %r2884;
	mov.b32 	{%rs225, %rs233}, %r2883;
	mov.b32 	{%rs209, %rs217}, %r2882;
	mov.b32 	{%rs193, %rs201}, %r2881;
	ld.shared.v4.b32 	{%r2885, %r2886, %r2887, %r2888}, [%r2857+96];
	mov.b32 	{%rs242, %rs250}, %r2888;
	mov.b32 	{%rs226, %rs234}, %r2887;
	mov.b32 	{%rs210, %rs218}, %r2886;
	mov.b32 	{%rs194, %rs202}, %r2885;
	ld.shared.v4.b32 	{%r2889, %r2890, %r2891, %r2892}, [%r2857+176];
	mov.b32 	{%rs243, %rs251}, %r2892;
	mov.b32 	{%rs227, %rs235}, %r2891;
	mov.b32 	{%rs211, %rs219}, %r2890;
	mov.b32 	{%rs195, %rs203}, %r2889;
	ld.shared.v4.b32 	{%r2893, %r2894, %r2895, %r2896}, [%r2857+256];
	mov.b32 	{%rs244, %rs252}, %r2896;
	mov.b32 	{%rs228, %rs236}, %r2895;
	mov.b32 	{%rs212, %rs220}, %r2894;
	mov.b32 	{%rs196, %rs204}, %r2893;
	// begin inline asm
	{  mov.b32 %r1166, {%rs193,%rs194};}

	// end inline asm
	// begin inline asm
	{  mov.b32 %r1167, {%rs195,%rs196};}

	// end inline asm
	ld.shared.v4.u32 	{%r1210, %r1218, %r1226, %r1234}, [%r2864+63616];
	mov.b32 	{%rs197, %rs198}, %r1166;
	// begin inline asm
	{  mov.b32 %r1168, {%rs197,%rs197};}

	// end inline asm
	// begin inline asm
	{  mov.b32 %r1169, {%rs198,%rs198};}

	// end inline asm
	// begin inline asm
	{fma.rn.f16x2 %r1170,%r1168,%r1210,%r1100;
}
	// end inline asm
	// begin inline asm
	{fma.rn.f16x2 %r1174,%r1169,%r1210,%r1104;
}
	// end inline asm
	// begin inline asm
	{fma.rn.f16x2 %r1178,%r1168,%r1218,%r1108;
}
	// end inline asm
	// begin inline asm
	{fma.rn.f16x2 %r1182,%r1169,%r1218,%r1112;
}
	// end inline asm
	// begin inline asm
	{fma.rn.f16x2 %r1186,%r1168,%r1226,%r1116;
}
	// end inline asm
	// begin inline asm
	{fma.rn.f16x2 %r1190,%r1169,%r1226,%r1120;
}
	// end inline asm
	// begin inline asm
	{fma.rn.f16x2 %r1194,%r1168,%r1234,%r1124;
}
	// end inline asm
	// begin inline asm
	{fma.rn.f16x2 %r1198,%r1169,%r1234,%r1128;
}
	// end inline asm
	mov.b32 	{%rs199, %rs200}, %r1167;
	// begin inline asm
	{  mov.b32 %r1202, {%rs199,%rs199};}

	// end inline asm
	// begin inline asm
	{  mov.b32 %r1203, {%rs200,%rs200};}

	// end inline asm
	// begin inline asm
	{fma.rn.f16x2 %r1204,%r1202,%r1210,%r1134;
}
	// end inline asm
	// begin inline asm
	{fma.rn.f16x2 %r1208,%r1203,%r1210,%r1138;
}
	// end inline asm
	// begin inline asm
	{fma.rn.f16x2 %r1212,%r1202,%r1218,%r1142;
}
	// end inline asm
	// begin inline asm
	{fma.rn.f16x2 %r1216,%r1203,%r1218,%r1146;
}
	// end inline asm
	// begin inline asm
	{fma.rn.f16x2 %r1220,%r1202,%r1226,%r1150;
}
	// end inline asm
	// begin inline asm
	{fma.rn.f16x2 %r1224,%r1203,%r1226,%r1154;
}
	// end inline asm
	// begin inline asm
	{fma.rn.f16x2 %r1228,%r1202,%r1234,%r1158;
}
	// end inline asm
	// begin inline asm
	{fma.rn.f16x2 %r1232,%r1203,%r1234,%r1162;
}
	// end inline asm
	// begin inline asm
	{  mov.b32 %r1236, {%rs201,%rs202};}

	// end inline asm
	// begin inline asm
	{  mov.b32 %r1237, {%rs203,%rs204};}

	// end inline asm
	ld.shared.v4.u32 	{%r1280, %r1288, %r1296, %r1304}, [%r2864+63888];
	mov.b32 	{%rs205, %rs206}, %r1236;
	// begin inline asm
	{  mov.b32 %r1238, {%rs205,%rs205};}

	// end inline asm
	// begin inline asm
	{  mov.b32 %r1239, {%rs206,%rs206};}

	// end inline asm
	// begin inline asm
	{fma.rn.f16x2 %r1240,%r1238,%r1280,%r1170;
}
	// end inline asm
	// begin inline asm
	{fma.rn.f16x2 %r1244,%r1239,%r1280,%r1174;
}
	// end inline asm
	// begin inline asm
	{fma.rn.f16x2 %r1248,%r1238,%r1288,%r1178;
}
	// end inline asm
	// begin inline asm
	{fma.rn.f16x2 %r1252,%r1239,%r1288,%r1182;
}
	// end inline asm
	// begin inline asm
	{fma.rn.f16x2 %r1256,%r1238,%r1296,%r1186;
}
	// end inline asm
	// begin inline asm
	{fma.rn.f16x2 %r1260,%r1239,%r1296,%r1190;
}
	// end inline asm
	// begin inline asm
	{fma.rn.f16x2 %r1264,%r1238,%r1304,%r1194;
}
	// end inline asm
	// begin inline asm
	{fma.rn.f16x2 %r1268,%r1239,%r1304,%r1198;
}
	// end inline asm
	mov.b32 	{%rs207, %rs208}, %r1237;
	// begin inline asm
	{  mov.b32 %r1272, {%rs207,%rs207};}

	// end inline asm
	// begin inline asm
	{  mov.b32 %r1273, {%rs208,%rs208};}

	// end inline asm
	// begin inline asm
	{fma.rn.f16x2 %r1274,%r1272,%r1280,%r1204;
}
	// end inline asm
	// begin inline asm
	{fma.rn.f16x2 %r1278,%r1273,%r1280,%r1208;
}
	// end inline asm
	// begin inline asm
	{fma.rn.f16x2 %r1282,%r1272,%r1288,%r1212;
}
	// end inline asm
	// begin inline asm
	{fma.rn.f16x2 %r1286,%r1273,%r1288,%r1216;
}
	// end inline asm
	// begin inline asm
	{fma.rn.f16x2 %r1290,%r1272,%r1296,%r1220;
}
	// end inline asm
	// begin inline asm
	{fma.rn.f16x2 %r1294,%r1273,%r1296,%r1224;
}
	// end inline asm
	// begin inline asm
	{fma.rn.f16x2 %r1298,%r1272,%r1304,%r1228;
}
	// end inline asm
	// begin inline asm
	{fma.rn.f16x2 %r1302,%r1273,%r1304,%r1232;
}
	// end inline asm
	// begin inline asm
	{  mov.b32 %r1306, {%rs209,%rs210};}

	// end inline asm
	// begin inline asm
	{  mov.b32 %r1307, {%rs211,%rs212};}

	// end inline asm
	ld.shared.v4.u32 	{%r1350, %r1358, %r1366, %r1374}, [%r2864+64160];
	mov.b32 	{%rs213, %rs214}, %r1306;
	// begin inline asm
	{  mov.b32 %r1308, {%rs213,%rs213};}

	// end inline asm
	// begin inline asm
	{  mov.b32 %r1309, {%rs214,%rs214};}

	// end inline asm
	// begin inline asm
	{fma.rn.f16x2 %r1310,%r1308,%r1350,%r1240;
}
	// end inline asm
	// begin inline asm
	{fma.rn.f16x2 %r1314,%r1309,%r1350,%r1244;
}
	// end inline asm
	// begin inline asm
	{fma.rn.f16x2 %r1318,%r1308,%r1358,%r1248;
}
	// end inline asm
	// begin inline asm
	{fma.rn.f16x2 %r1322,%r1309,%r1358,%r1252;
}
	// end inline asm
	// begin inline asm
	{fma.rn.f16x2 %r1326,%r1308,%r1366,%r1256;
}
	// end inline asm
	// begin inline asm
	{fma.rn.f16x2 %r1330,%r1309,%r1366,%r1260;
}
	// end inline asm
	// begin inline asm
	{fma.rn.f16x2 %r1334,%r1308,%r1374,%r1264;
}
	// end inline asm
	// begin inline asm
	{fma.rn.f16x2 %r1338,%r1309,%r1374,%r1268;
}
	// end inline asm
	mov.b32 	{%rs215, %rs216}, %r1307;
	// begin inline asm
	{  mov.b32 %r1342, {%rs215,%rs215};}

	// end inline asm
	// begin inline asm
	{  mov.b32 %r1343, {%rs216,%rs216};}

	// end inline asm
	// begin inline asm
	{fma.rn.f16x2 %r1344,%r1342,%r1350,%r1274;
}
	// end inline asm
	// begin inline asm
	{fma.rn.f16x2 %r1348,%r1343,%r1350,%r1278;
}
	// end inline asm
	// begin inline asm
	{fma.rn.f16x2 %r1352,%r1342,%r1358,%r1282;
}
	// end inline asm
	// begin inline asm
	{fma.rn.f16x2 %r1356,%r1343,%r1358,%r1286;
}
	// end inline asm
	// begin inline asm
	{fma.rn.f16x2 %r1360,%r1342,%r1366,%r1290;
}
	// end inline asm
	// begin inline asm
	{fma.rn.f16x2 %r1364,%r1343,%r1366,%r1294;
}
	// end inline asm
	// begin inline asm
	{fma.rn.f16x2 %r1368,%r1342,%r1374,%r1298;
}
	// end inline asm
	// begin inline asm
	{fma.rn.f16x2 %r1372,%r1343,%r1374,%r1302;
}
	// end inline asm
	// begin inline asm
	{  mov.b32 %r1376, {%rs217,%rs218};}

	// end inline asm
	// begin inline asm
	{  mov.b32 %r1377, {%rs219,%rs220};}

	// end inline asm
	ld.shared.v4.u32 	{%r1420, %r1428, %r1436, %r1444}, [%r2864+64432];
	mov.b32 	{%rs221, %rs222}, %r1376;
	// begin inline asm
	{  mov.b32 %r1378, {%rs221,%rs221};}

	// end inline asm
	// begin inline asm
	{  mov.b32 %r1379, {%rs222,%rs222};}

	// end inline asm
	// begin inline asm
	{fma.rn.f16x2 %r1380,%r1378,%r1420,%r1310;
}
	// end inline asm
	// begin inline asm
	{fma.rn.f16x2 %r1384,%r1379,%r1420,%r1314;
}
	// end inline asm
	// begin inline asm
	{fma.rn.f16x2 %r1388,%r1378,%r1428,%r1318;
}
	// end inline asm
	// begin inline asm
	{fma.rn.f16x2 %r1392,%r1379,%r1428,%r1322;
}
	// end inline asm
	// begin inline asm
	{fma.rn.f16x2 %r1396,%r1378,%r1436,%r1326;
}
	// end inline asm
	// begin inline asm
	{fma.rn.f16x2 %r1400,%r1379,%r1436,%r1330;
}
	// end inline asm
	// begin inline asm
	{fma.rn.f16x2 %r1404,%r1378,%r1444,%r1334;
}
	// end inline asm
	// begin inline asm
	{fma.rn.f16x2 %r1408,%r1379,%r1444,%r1338;
}
	// end inline asm
	mov.b32 	{%rs223, %rs224}, %r1377;
	// begin inline asm
	{  mov.b32 %r1412, {%rs223,%rs223};}

	// end inline asm
	// begin inline asm
	{  mov.b32 %r1413, {%rs224,%rs224};}

	// end inline asm
	// begin inline asm
	{fma.rn.f16x2 %r1414,%r1412,%r1420,%r1344;
}
	// end inline asm
	// begin inline asm
	{fma.rn.f16x2 %r1418,%r1413,%r1420,%r1348;
}
	// end inline asm
	// begin inline asm
	{fma.rn.f16x2 %r1422,%r1412,%r1428,%r1352;
}
	// end inline asm
	// begin inline asm
	{fma.rn.f16x2 %r1426,%r1413,%r1428,%r1356;
}
	// end inline asm
	// begin inline asm
	{fma.rn.f16x2 %r1430,%r1412,%r1436,%r1360;
}
	// end inline asm
	// begin inline asm
	{fma.rn.f16x2 %r1434,%r1413,%r1436,%r1364;
}
	// end inline asm
	// begin inline asm
	{fma.rn.f16x2 %r1438,%r1412,%r1444,%r1368;
}
	// end inline asm
	// begin inline asm
	{fma.rn.f16x2 %r1442,%r1413,%r1444,%r1372;
}
	// end inline asm
	// begin inline asm
	{  mov.b32 %r1446, {%rs225,%rs226};}

	// end inline asm
	// begin inline asm
	{  mov.b32 %r1447, {%rs227,%rs228};}

	// end inline asm
	ld.shared.v4.u32 	{%r1490, %r1498, %r1506, %r1514}, [%r2864+64704];
	mov.b32 	{%rs229, %rs230}, %r1446;
	// begin inline asm
	{  mov.b32 %r1448, {%rs229,%rs229};}

	// end inline asm
	// begin inline asm
	{  mov.b32 %r1449, {%rs230,%rs230};}

	// end inline asm
	// begin inline asm
	{fma.rn.f16x2 %r1450,%r1448,%r1490,%r1380;
}
	// end inline asm
	// begin inline asm
	{fma.rn.f16x2 %r1454,%r1449,%r1490,%r1384;
}
	// end inline asm
	// begin inline asm
	{fma.rn.f16x2 %r1458,%r1448,%r1498,%r1388;
}
	// end inline asm
	// begin inline asm
	{fma.rn.f16x2 %r1462,%r1449,%r1498,%r1392;
}
	// end inline asm
	// begin inline asm
	{fma.rn.f16x2 %r1466,%r1448,%r1506,%r1396;
}
	// end inline asm
	// begin inline asm
	{fma.rn.f16x2 %r1470,%r1449,%r1506,%r1400;
}
	// end inline asm
	// begin inline asm
	{fma.rn.f16x2 %r1474,%r1448,%r1514,%r1404;
}
	// end inline asm
	// begin inline asm
	{fma.rn.f16x2 %r1478,%r1449,%r1514,%r1408;
}
	// end inline asm
	mov.b32 	{%rs231, %rs232}, %r1447;
	// begin inline asm
	{  mov.b32 %r1482, {%rs231,%rs231};}

	// end inline asm
	// begin inline asm
	{  mov.b32 %r1483, {%rs232,%rs232};}

	// end inline asm
	// begin inline asm
	{fma.rn.f16x2 %r1484,%r1482,%r1490,%r1414;
}
	// end inline asm
	// begin inline asm
	{fma.rn.f16x2 %r1488,%r1483,%r1490,%r1418;
}
	// end inline asm
	// begin inline asm
	{fma.rn.f16x2 %r1492,%r1482,%r1498,%r1422;
}
	// end inline asm
	// begin inline asm
	{fma.rn.f16x2 %r1496,%r1483,%r1498,%r1426;
}
	// end inline asm
	// begin inline asm
	{fma.rn.f16x2 %r1500,%r1482,%r1506,%r1430;
}
	// end inline asm
	// begin inline asm
	{fma.rn.f16x2 %r1504,%r1483,%r1506,%r1434;
}
	// end inline asm
	// begin inline asm
	{fma.rn.f16x2 %r1508,%r1482,%r1514,%r1438;
}
	// end inline asm
	// begin inline asm
	{fma.rn.f16x2 %r1512,%r1483,%r1514,%r1442;
}
	// end inline asm
	// begin inline asm
	{  mov.b32 %r1516, {%rs233,%rs234};}

	// end inline asm
	// begin inline asm
	{  mov.b32 %r1517, {%rs235,%rs236};}

	// end inline asm
	ld.shared.v4.u32 	{%r1560, %r1568, %r1576, %r1584}, [%r2864+64976];
	mov.b32 	{%rs237, %rs238}, %r1516;
	// begin inline asm
	{  mov.b32 %r1518, {%rs237,%rs237};}

	// end inline asm
	// begin inline asm
	{  mov.b32 %r1519, {%rs238,%rs238};}

	// end inline asm
	// begin inline asm
	{fma.rn.f16x2 %r1520,%r1518,%r1560,%r1450;
}
	// end inline asm
	// begin inline asm
	{fma.rn.f16x2 %r1524,%r1519,%r1560,%r1454;
}
	// end inline asm
	// begin inline asm
	{fma.rn.f16x2 %r1528,%r1518,%r1568,%r1458;
}
	// end inline asm
	// begin inline asm
	{fma.rn.f16x2 %r1532,%r1519,%r1568,%r1462;
}
	// end inline asm
	// begin inline asm
	{fma.rn.f16x2 %r1536,%r1518,%r1576,%r1466;
}
	// end inline asm
	// begin inline asm
	{fma.rn.f16x2 %r1540,%r1519,%r1576,%r1470;
}
	// end inline asm
	// begin inline asm
	{fma.rn.f16x2 %r1544,%r1518,%r1584,%r1474;
}
	// end inline asm
	// begin inline asm
	{fma.rn.f16x2 %r1548,%r1519,%r1584,%r1478;
}
	// end inline asm
	mov.b32 	{%rs239, %rs240}, %r1517;
	// begin inline asm
	{  mov.b32 %r1552, {%rs239,%rs239};}

	// end inline asm
	// begin inline asm
	{  mov.b32 %r1553, {%rs240,%rs240};}

	// end inline asm
	// begin inline asm
	{fma.rn.f16x2 %r1554,%r1552,%r1560,%r1484;
}
	// end inline asm
	// begin inline asm
	{fma.rn.f16x2 %r1558,%r1553,%r1560,%r1488;
}
	// end inline asm
	// begin inline asm
	{fma.rn.f16x2 %r1562,%r1552,%r1568,%r1492;
}
	// end inline asm
	// begin inline asm
	{fma.rn.f16x2 %r1566,%r1553,%r1568,%r1496;
}
	// end inline asm
	// begin inline asm
	{fma.rn.f16x2 %r1570,%r1552,%r1576,%r1500;
}
	// end inline asm
	// begin inline asm
	{fma.rn.f16x2 %r1574,%r1553,%r1576,%r1504;
}
	// end inline asm
	// begin inline asm
	{fma.rn.f16x2 %r1578,%r1552,%r1584,%r1508;
}
	// end inline asm
	// begin inline asm
	{fma.rn.f16x2 %r1582,%r1553,%r1584,%r1512;
}
	// end inline asm
	// begin inline asm
	{  mov.b32 %r1586, {%rs241,%rs242};}

	// end inline asm
	// begin inline asm
	{  mov.b32 %r1587, {%rs243,%rs244};}

	// end inline asm
	ld.shared.v4.u32 	{%r1630, %r1638, %r1646, %r1654}, [%r2864+65248];
	mov.b32 	{%rs245, %rs246}, %r1586;
	// begin inline asm
	{  mov.b32 %r1588, {%rs245,%rs245};}

	// end inline asm
	// begin inline asm
	{  mov.b32 %r1589, {%rs246,%rs246};}

	// end inline asm
	// begin inline asm
	{fma.rn.f16x2 %r1590,%r1588,%r1630,%r1520;
}
	// end inline asm
	// begin inline asm
	{fma.rn.f16x2 %r1594,%r1589,%r1630,%r1524;
}
	// end inline asm
	// begin inline asm
	{fma.rn.f16x2 %r1598,%r1588,%r1638,%r1528;
}
	// end inline asm
	// begin inline asm
	{fma.rn.f16x2 %r1602,%r1589,%r1638,%r1532;
}
	// end inline asm
	// begin inline asm
	{fma.rn.f16x2 %r1606,%r1588,%r1646,%r1536;
}
	// end inline asm
	// begin inline asm
	{fma.rn.f16x2 %r1610,%r1589,%r1646,%r1540;
}
	// end inline asm
	// begin inline asm
	{fma.rn.f16x2 %r1614,%r1588,%r1654,%r1544;
}
	// end inline asm
	// begin inline asm
	{fma.rn.f16x2 %r1618,%r1589,%r1654,%r1548;
}
	// end inline asm
	mov.b32 	{%rs247, %rs248}, %r1587;
	// begin inline asm
	{  mov.b32 %r1622, {%rs247,%rs247};}

	// end inline asm
	// begin inline asm
	{  mov.b32 %r1623, {%rs248,%rs248};}

	// end inline asm
	// begin inline asm
	{fma.rn.f16x2 %r1624,%r1622,%r1630,%r1554;
}
	// end inline asm
	// begin inline asm
	{fma.rn.f16x2 %r1628,%r1623,%r1630,%r1558;
}
	// end inline asm
	// begin inline asm
	{fma.rn.f16x2 %r1632,%r1622,%r1638,%r1562;
}
	// end inline asm
	// begin inline asm
	{fma.rn.f16x2 %r1636,%r1623,%r1638,%r1566;
}
	// end inline asm
	// begin inline asm
	{fma.rn.f16x2 %r1640,%r1622,%r1646,%r1570;
}
	// end inline asm
	// begin inline asm
	{fma.rn.f16x2 %r1644,%r1623,%r1646,%r1574;
}
	// end inline asm
	// begin inline asm
	{fma.rn.f16x2 %r1648,%r1622,%r1654,%r1578;
}
	// end inline asm
	// begin inline asm
	{fma.rn.f16x2 %r1652,%r1623,%r1654,%r1582;
}
	// end inline asm
	// begin inline asm
	{  mov.b32 %r1656, {%rs249,%rs250};}

	// end inline asm
	// begin inline asm
	{  mov.b32 %r1657, {%rs251,%rs252};}

	// end inline asm
	ld.shared.v4.u32 	{%r1700, %r1708, %r1716, %r1724}, [%r2864+65520];
	mov.b32 	{%rs253, %rs254}, %r1656;
	// begin inline asm
	{  mov.b32 %r1658, {%rs253,%rs253};}

	// end inline asm
	// begin inline asm
	{  mov.b32 %r1659, {%rs254,%rs254};}

	// end inline asm
	// begin inline asm
	{fma.rn.f16x2 %r1660,%r1658,%r1700,%r1590;
}
	// end inline asm
	// begin inline asm
	{fma.rn.f16x2 %r1664,%r1659,%r1700,%r1594;
}
	// end inline asm
	// begin inline asm
	{fma.rn.f16x2 %r1668,%r1658,%r1708,%r1598;
}
	// end inline asm
	// begin inline asm
	{fma.rn.f16x2 %r1672,%r1659,%r1708,%r1602;
}
	// end inline asm
	// begin inline asm
	{fma.rn.f16x2 %r1676,%r1658,%r1716,%r1606;
}
	// end inline asm
	// begin inline asm
	{fma.rn.f16x2 %r1680,%r1659,%r1716,%r1610;
}
	// end inline asm
	// begin inline asm
	{fma.rn.f16x2 %r1684,%r1658,%r1724,%r1614;
}
	// end inline asm
	// begin inline asm
	{fma.rn.f16x2 %r1688,%r1659,%r1724,%r1618;
}
	// end inline asm
	mov.b32 	{%rs255, %rs256}, %r1657;
	// begin inline asm
	{  mov.b32 %r1692, {%rs255,%rs255};}

	// end inline asm
	// begin inline asm
	{  mov.b32 %r1693, {%rs256,%rs256};}

	// end inline asm
	// begin inline asm
	{fma.rn.f16x2 %r1694,%r1692,%r1700,%r1624;
}
	// end inline asm
	// begin inline asm
	{fma.rn.f16x2 %r1698,%r1693,%r1700,%r1628;
}
	// end inline asm
	// begin inline asm
	{fma.rn.f16x2 %r1702,%r1692,%r1708,%r1632;
}
	// end inline asm
	// begin inline asm
	{fma.rn.f16x2 %r1706,%r1693,%r1708,%r1636;
}
	// end inline asm
	// begin inline asm
	{fma.rn.f16x2 %r1710,%r1692,%r1716,%r1640;
}
	// end inline asm
	// begin inline asm
	{fma.rn.f16x2 %r1714,%r1693,%r1716,%r1644;
}
	// end inline asm
	// begin inline asm
	{fma.rn.f16x2 %r1718,%r1692,%r1724,%r1648;
}
	// end inline asm
	// begin inline asm
	{fma.rn.f16x2 %r1722,%r1693,%r1724,%r1652;
}
	// end inline asm
	ld.shared.v4.b32 	{%r2897, %r2898, %r2899, %r2900}, [%r2857+32];
	mov.b32 	{%rs305, %rs313}, %r2900;
	mov.b32 	{%rs289, %rs297}, %r2899;
	mov.b32 	{%rs273, %rs281}, %r2898;
	mov.b32 	{%rs257, %rs265}, %r2897;
	ld.shared.v4.b32 	{%r2901, %r2902, %r2903, %r2904}, [%r2857+112];
	mov.b32 	{%rs306, %rs314}, %r2904;
	mov.b32 	{%rs290, %rs298}, %r2903;
	mov.b32 	{%rs274, %rs282}, %r2902;
	mov.b32 	{%rs258, %rs266}, %r2901;
	ld.shared.v4.b32 	{%r2905, %r2906, %r2907, %r2908}, [%r2857+192];
	mov.b32 	{%rs307, %rs315}, %r2908;
	mov.b32 	{%rs291, %rs299}, %r2907;
	mov.b32 	{%rs275, %rs283}, %r2906;
	mov.b32 	{%rs259, %rs267}, %r2905;
	ld.shared.v4.b32 	{%r2909, %r2910, %r2911, %r2912}, [%r2857+272];
	mov.b32 	{%rs308, %rs316}, %r2912;
	mov.b32 	{%rs292, %rs300}, %r2911;
	mov.b32 	{%rs276, %rs284}, %r2910;
	mov.b32 	{%rs260, %rs268}, %r2909;
	// begin inline asm
	{  mov.b32 %r1726, {%rs257,%rs258};}

	// end inline asm
	// begin inline asm
	{  mov.b32 %r1727, {%rs259,%rs260};}

	// end inline asm
	ld.shared.v4.u32 	{%r1770, %r1778, %r1786, %r1794}, [%r2864+65792];
	mov.b32 	{%rs261, %rs262}, %r1726;
	// begin inline asm
	{  mov.b32 %r1728, {%rs261,%rs261};}

	// end inline asm
	// begin inline asm
	{  mov.b32 %r1729, {%rs262,%rs262};}

	// end inline asm
	// begin inline asm
	{fma.rn.f16x2 %r1730,%r1728,%r1770,%r1660;
}
	// end inline asm
	// begin inline asm
	{fma.rn.f16x2 %r1734,%r1729,%r1770,%r1664;
}
	// end inline asm
	// begin inline asm
	{fma.rn.f16x2 %r1738,%r1728,%r1778,%r1668;
}
	// end inline asm
	// begin inline asm
	{fma.rn.f16x2 %r1742,%r1729,%r1778,%r1672;
}
	// end inline asm
	// begin inline asm
	{fma.rn.f16x2 %r1746,%r1728,%r1786,%r1676;
}
	// end inline asm
	// begin inline asm
	{fma.rn.f16x2 %r1750,%r1729,%r1786,%r1680;
}
	// end inline asm
	// begin inline asm
	{fma.rn.f16x2 %r1754,%r1728,%r1794,%r1684;
}
	// end inline asm
	// begin inline asm
	{fma.rn.f16x2 %r1758,%r1729,%r1794,%r1688;
}
	// end inline asm
	mov.b32 	{%rs263, %rs264}, %r1727;
	// begin inline asm
	{  mov.b32 %r1762, {%rs263,%rs263};}

	// end inline asm
	// begin inline asm
	{  mov.b32 %r1763, {%rs264,%rs264};}

	// end inline asm
	// begin inline asm
	{fma.rn.f16x2 %r1764,%r1762,%r1770,%r1694;
}
	// end inline asm
	// begin inline asm
	{fma.rn.f16x2 %r1768,%r1763,%r1770,%r1698;
}
	// end inline asm
	// begin inline asm
	{fma.rn.f16x2 %r1772,%r1762,%r1778,%r1702;
}
	// end inline asm
	// begin inline asm
	{fma.rn.f16x2 %r1776,%r1763,%r1778,%r1706;
}
	// end inline asm
	// begin inline asm
	{fma.rn.f16x2 %r1780,%r1762,%r1786,%r1710;
}
	// end inline asm
	// begin inline asm
	{fma.rn.f16x2 %r1784,%r1763,%r1786,%r1714;
}
	// end inline asm
	// begin inline asm
	{fma.rn.f16x2 %r1788,%r1762,%r1794,%r1718;
}
	// end inline asm
	// begin inline asm
	{fma.rn.f16x2 %r1792,%r1763,%r1794,%r1722;
}
	// end inline asm
	// begin inline asm
	{  mov.b32 %r1796, {%rs265,%rs266};}

	// end inline asm
	// begin inline asm
	{  mov.b32 %r1797, {%rs267,%rs268};}

	// end inline asm
	ld.shared.v4.u32 	{%r1840, %r1848, %r1856, %r1864}, [%r2864+66064];
	mov.b32 	{%rs269, %rs270}, %r1796;
	// begin inline asm
	{  mov.b32 %r1798, {%rs269,%rs269};}

	// end inline asm
	// begin inline asm
	{  mov.b32 %r1799, {%rs270,%rs270};}

	// end inline asm
	// begin inline asm
	{fma.rn.f16x2 %r1800,%r1798,%r1840,%r1730;
}
	// end inline asm
	// begin inline asm
	{fma.rn.f16x2 %r1804,%r1799,%r1840,%r1734;
}
	// end inline asm
	// begin inline asm
	{fma.rn.f16x2 %r1808,%r1798,%r1848,%r1738;
}
	// end inline asm
	// begin inline asm
	{fma.rn.f16x2 %r1812,%r1799,%r1848,%r1742;
}
	// end inline asm
	// begin inline asm
	{fma.rn.f16x2 %r1816,%r1798,%r1856,%r1746;
}
	// end inline asm
	// begin inline asm
	{fma.rn.f16x2 %r1820,%r1799,%r1856,%r1750;
}
	// end inline asm
	// begin inline asm
	{fma.rn.f16x2 %r1824,%r1798,%r1864,%r1754;
}
	// end inline asm
	// begin inline asm
	{fma.rn.f16x2 %r1828,%r1799,%r1864,%r1758;
}
	// end inline asm
	mov.b32 	{%rs271, %rs272}, %r1797;
	// begin inline asm
	{  mov.b32 %r1832, {%rs271,%rs271};}

	// end inline asm
	// begin inline asm
	{  mov.b32 %r1833, {%rs272,%rs272};}

	// end inline asm
	// begin inline asm
	{fma.rn.f16x2 %r1834,%r1832,%r1840,%r1764;
}
	// end inline asm
	// begin inline asm
	{fma.rn.f16x2 %r1838,%r1833,%r1840,%r1768;
}
	// end inline asm
	// begin inline asm
	{fma.rn.f16x2 %r1842,%r1832,%r1848,%r1772;
}
	// end inline asm
	// begin inline asm
	{fma.rn.f16x2 %r1846,%r1833,%r1848,%r1776;
}
	// end inline asm
	// begin inline asm
	{fma.rn.f16x2 %r1850,%r1832,%r1856,%r1780;
}
	// end inline asm
	// begin inline asm
	{fma.rn.f16x2 %r1854,%r1833,%r1856,%r1784;
}
	// end inline asm
	// begin inline asm
	{fma.rn.f16x2 %r1858,%r1832,%r1864,%r1788;
}
	// end inline asm
	// begin inline asm
	{fma.rn.f16x2 %r1862,%r1833,%r1864,%r1792;
}
	// end inline asm
	// begin inline asm
	{  mov.b32 %r1866, {%rs273,%rs274};}

	// end inline asm
	// begin inline asm
	{  mov.b32 %r1867, {%rs275,%rs276};}

	// end inline asm
	ld.shared.v4.u32 	{%r1910, %r1918, %r1926, %r1934}, [%r2864+66336];
	mov.b32 	{%rs277, %rs278}, %r1866;
	// begin inline asm
	{  mov.b32 %r1868, {%rs277,%rs277};}

	// end inline asm
	// begin inline asm
	{  mov.b32 %r1869, {%rs278,%rs278};}

	// end inline asm
	// begin inline asm
	{fma.rn.f16x2 %r1870,%r1868,%r1910,%r1800;
}
	// end inline asm
	// begin inline asm
	{fma.rn.f16x2 %r1874,%r1869,%r1910,%r1804;
}
	// end inline asm
	// begin inline asm
	{fma.rn.f16x2 %r1878,%r1868,%r1918,%r1808;
}
	// end inline asm
	// begin inline asm
	{fma.rn.f16x2 %r1882,%r1869,%r1918,%r1812;
}
	// end inline asm
	// begin inline asm
	{fma.rn.f16x2 %r1886,%r1868,%r1926,%r1816;
}
	// end inline asm
	// begin inline asm
	{fma.rn.f16x2 %r1890,%r1869,%r1926,%r1820;
}
	// end inline asm
	// begin inline asm
	{fma.rn.f16x2 %r1894,%r1868,%r1934,%r1824;
}
	// end inline asm
	// begin inline asm
	{fma.rn.f16x2 %r1898,%r1869,%r1934,%r1828;
}
	// end inline asm
	mov.b32 	{%rs279, %rs280}, %r1867;
	// begin inline asm
	{  mov.b32 %r1902, {%rs279,%rs279};}

	// end inline asm
	// begin inline asm
	{  mov.b32 %r1903, {%rs280,%rs280};}

	// end inline asm
	// begin inline asm
	{fma.rn.f16x2 %r1904,%r1902,%r1910,%r1834;
}
	// end inline asm
	// begin inline asm
	{fma.rn.f16x2 %r1908,%r1903,%r1910,%r1838;
}
	// end inline asm
	// begin inline asm
	{fma.rn.f16x2 %r1912,%r1902,%r1918,%r1842;
}
	// end inline asm
	// begin inline asm
	{fma.rn.f16x2 %r1916,%r1903,%r1918,%r1846;
}
	// end inline asm
	// begin inline asm
	{fma.rn.f16x2 %r1920,%r1902,%r1926,%r1850;
}
	// end inline asm
	// begin inline asm
	{fma.rn.f16x2 %r1924,%r1903,%r1926,%r1854;
}
	// end inline asm
	// begin inline asm
	{fma.rn.f16x2 %r1928,%r1902,%r1934,%r1858;
}
	// end inline asm
	// begin inline asm
	{fma.rn.f16x2 %r1932,%r1903,%r1934,%r1862;
}
	// end inline asm
	// begin inline asm
	{  mov.b32 %r1936, {%rs281,%rs282};}

	// end inline asm
	// begin inline asm
	{  mov.b32 %r1937, {%rs283,%rs284};}

	// end inline asm
	ld.shared.v4.u32 	{%r1980, %r1988, %r1996, %r2004}, [%r2864+66608];
	mov.b32 	{%rs285, %rs286}, %r1936;
	// begin inline asm
	{  mov.b32 %r1938, {%rs285,%rs285};}

	// end inline asm
	// begin inline asm
	{  mov.b32 %r1939, {%rs286,%rs286};}

	// end inline asm
	// begin inline asm
	{fma.rn.f16x2 %r1940,%r1938,%r1980,%r1870;
}
	// end inline asm
	// begin inline asm
	{fma.rn.f16x2 %r1944,%r1939,%r1980,%r1874;
}
	// end inline asm
	// begin inline asm
	{fma.rn.f16x2 %r1948,%r1938,%r1988,%r1878;
}
	// end inline asm
	// begin inline asm
	{fma.rn.f16x2 %r1952,%r1939,%r1988,%r1882;
}
	// end inline asm
	// begin inline asm
	{fma.rn.f16x2 %r1956,%r1938,%r1996,%r1886;
}
	// end inline asm
	// begin inline asm
	{fma.rn.f16x2 %r1960,%r1939,%r1996,%r1890;
}
	// end inline asm
	// begin inline asm
	{fma.rn.f16x2 %r1964,%r1938,%r2004,%r1894;
}
	// end inline asm
	// begin inline asm
	{fma.rn.f16x2 %r1968,%r1939,%r2004,%r1898;
}
	// end inline asm
	mov.b32 	{%rs287, %rs288}, %r1937;
	// begin inline asm
	{  mov.b32 %r1972, {%rs287,%rs287};}

	// end inline asm
	// begin inline asm
	{  mov.b32 %r1973, {%rs288,%rs288};}

	// end inline asm
	// begin inline asm
	{fma.rn.f16x2 %r1974,%r1972,%r1980,%r1904;
}
	// end inline asm
	// begin inline asm
	{fma.rn.f16x2 %r1978,%r1973,%r1980,%r1908;
}
	// end inline asm
	// begin inline asm
	{fma.rn.f16x2 %r1982,%r1972,%r1988,%r1912;
}
	// end inline asm
	// begin inline asm
	{fma.rn.f16x2 %r1986,%r1973,%r1988,%r1916;
}
	// end inline asm
	// begin inline asm
	{fma.rn.f16x2 %r1990,%r1972,%r1996,%r1920;
}
	// end inline asm
	// begin inline asm
	{fma.rn.f16x2 %r1994,%r1973,%r1996,%r1924;
}
	// end inline asm
	// begin inline asm
	{fma.rn.f16x2 %r1998,%r1972,%r2004,%r1928;
}
	// end inline asm
	// begin inline asm
	{fma.rn.f16x2 %r2002,%r1973,%r2004,%r1932;
}
	// end inline asm
	// begin inline asm
	{  mov.b32 %r2006, {%rs289,%rs290};}

	// end inline asm
	// begin inline asm
	{  mov.b32 %r2007, {%rs291,%rs292};}

	// end inline asm
	ld.shared.v4.u32 	{%r2050, %r2058, %r2066, %r2074}, [%r2864+66880];
	mov.b32 	{%rs293, %rs294}, %r2006;
	// begin inline asm
	{  mov.b32 %r2008, {%rs293,%rs293};}

	// end inline asm
	// begin inline asm
	{  mov.b32 %r2009, {%rs294,%rs294};}

	// end inline asm
	// begin inline asm
	{fma.rn.f16x2 %r2010,%r2008,%r2050,%r1940;
}
	// end inline asm
	// begin inline asm
	{fma.rn.f16x2 %r2014,%r2009,%r2050,%r1944;
}
	// end inline asm
	// begin inline asm
	{fma.rn.f16x2 %r2018,%r2008,%r2058,%r1948;
}
	// end inline asm
	// begin inline asm
	{fma.rn.f16x2 %r2022,%r2009,%r2058,%r1952;
}
	// end inline asm
	// begin inline asm
	{fma.rn.f16x2 %r2026,%r2008,%r2066,%r1956;
}
	// end inline asm
	// begin inline asm
	{fma.rn.f16x2 %r2030,%r2009,%r2066,%r1960;
}
	// end inline asm
	// begin inline asm
	{fma.rn.f16x2 %r2034,%r2008,%r2074,%r1964;
}
	// end inline asm
	// begin inline asm
	{fma.rn.f16x2 %r2038,%r2009,%r2074,%r1968;
}
	// end inline asm
	mov.b32 	{%rs295, %rs296}, %r2007;
	// begin inline asm
	{  mov.b32 %r2042, {%rs295,%rs295};}

	// end inline asm
	// begin inline asm
	{  mov.b32 %r2043, {%rs296,%rs296};}

	// end inline asm
	// begin inline asm
	{fma.rn.f16x2 %r2044,%r2042,%r2050,%r1974;
}
	// end inline asm
	// begin inline asm
	{fma.rn.f16x2 %r2048,%r2043,%r2050,%r1978;
}
	// end inline asm
	// begin inline asm
	{fma.rn.f16x2 %r2052,%r2042,%r2058,%r1982;
}
	// end inline asm
	// begin inline asm
	{fma.rn.f16x2 %r2056,%r2043,%r2058,%r1986;
}
	// end inline asm
	// begin inline asm
	{fma.rn.f16x2 %r2060,%r2042,%r2066,%r1990;
}
	// end inline asm
	// begin inline asm
	{fma.rn.f16x2 %r2064,%r2043,%r2066,%r1994;
}
	// end inline asm
	// begin inline asm
	{fma.rn.f16x2 %r2068,%r2042,%r2074,%r1998;
}
	// end inline asm
	// begin inline asm
	{fma.rn.f16x2 %r2072,%r2043,%r2074,%r2002;
}
	// end inline asm
	// begin inline asm
	{  mov.b32 %r2076, {%rs297,%rs298};}

	// end inline asm
	// begin inline asm
	{  mov.b32 %r2077, {%rs299,%rs300};}

	// end inline asm
	ld.shared.v4.u32 	{%r2120, %r2128, %r2136, %r2144}, [%r2864+67152];
	mov.b32 	{%rs301, %rs302}, %r2076;
	// begin inline asm
	{  mov.b32 %r2078, {%rs301,%rs301};}

	// end inline asm
	// begin inline asm
	{  mov.b32 %r2079, {%rs302,%rs302};}

	// end inline asm
	// begin inline asm
	{fma.rn.f16x2 %r2080,%r2078,%r2120,%r2010;
}
	// end inline asm
	// begin inline asm
	{fma.rn.f16x2 %r2084,%r2079,%r2120,%r2014;
}
	// end inline asm
	// begin inline asm
	{fma.rn.f16x2 %r2088,%r2078,%r2128,%r2018;
}
	// end inline asm
	// begin inline asm
	{fma.rn.f16x2 %r2092,%r2079,%r2128,%r2022;
}
	// end inline asm
	// begin inline asm
	{fma.rn.f16x2 %r2096,%r2078,%r2136,%r2026;
}
	// end inline asm
	// begin inline asm
	{fma.rn.f16x2 %r2100,%r2079,%r2136,%r2030;
}
	// end inline asm
	// begin inline asm
	{fma.rn.f16x2 %r2104,%r2078,%r2144,%r2034;
}
	// end inline asm
	// begin inline asm
	{fma.rn.f16x2 %r2108,%r2079,%r2144,%r2038;
}
	// end inline asm
	mov.b32 	{%rs303, %rs304}, %r2077;
	// begin inline asm
	{  mov.b32 %r2112, {%rs303,%rs303};}

	// end inline asm
	// begin inline asm
	{  mov.b32 %r2113, {%rs304,%rs304};}

	// end inline asm
	// begin inline asm
	{fma.rn.f16x2 %r2114,%r2112,%r2120,%r2044;
}
	// end inline asm
	// begin inline asm
	{fma.rn.f16x2 %r2118,%r2113,%r2120,%r2048;
}
	// end inline asm
	// begin inline asm
	{fma.rn.f16x2 %r2122,%r2112,%r2128,%r2052;
}
	// end inline asm
	// begin inline asm
	{fma.rn.f16x2 %r2126,%r2113,%r2128,%r2056;
}
	// end inline asm
	// begin inline asm
	{fma.rn.f16x2 %r2130,%r2112,%r2136,%r2060;
}
	// end inline asm
	// begin inline asm
	{fma.rn.f16x2 %r2134,%r2113,%r2136,%r2064;
}
	// end inline asm
	// begin inline asm
	{fma.rn.f16x2 %r2138,%r2112,%r2144,%r2068;
}
	// end inline asm
	// begin inline asm
	{fma.rn.f16x2 %r2142,%r2113,%r2144,%r2072;
}
	// end inline asm
	// begin inline asm
	{  mov.b32 %r2146, {%rs305,%rs306};}

	// end inline asm
	// begin inline asm
	{  mov.b32 %r2147, {%rs307,%rs308};}

	// end inline asm
	ld.shared.v4.u32 	{%r2190, %r2198, %r2206, %r2214}, [%r2864+67424];
	mov.b32 	{%rs309, %rs310}, %r2146;
	// begin inline asm
	{  mov.b32 %r2148, {%rs309,%rs309};}

	// end inline asm
	// begin inline asm
	{  mov.b32 %r2149, {%rs310,%rs310};}

	// end inline asm
	// begin inline asm
	{fma.rn.f16x2 %r2150,%r2148,%r2190,%r2080;
}
	// end inline asm
	// begin inline asm
	{fma.rn.f16x2 %r2154,%r2149,%r2190,%r2084;
}
	// end inline asm
	// begin inline asm
	{fma.rn.f16x2 %r2158,%r2148,%r2198,%r2088;
}
	// end inline asm
	// begin inline asm
	{fma.rn.f16x2 %r2162,%r2149,%r2198,%r2092;
}
	// end inline asm
	// begin inline asm
	{fma.rn.f16x2 %r2166,%r2148,%r2206,%r2096;
}
	// end inline asm
	// begin inline asm
	{fma.rn.f16x2 %r2170,%r2149,%r2206,%r2100;
}
	// end inline asm
	// begin inline asm
	{fma.rn.f16x2 %r2174,%r2148,%r2214,%r2104;
}
	// end inline asm
	// begin inline asm
	{fma.rn.f16x2 %r2178,%r2149,%r2214,%r2108;
}
	// end inline asm
	mov.b32 	{%rs311, %rs312}, %r2147;
	// begin inline asm
	{  mov.b32 %r2182, {%rs311,%rs311};}

	// end inline asm
	// begin inline asm
	{  mov.b32 %r2183, {%rs312,%rs312};}

	// end inline asm
	// begin inline asm
	{fma.rn.f16x2 %r2184,%r2182,%r2190,%r2114;
}
	// end inline asm
	// begin inline asm
	{fma.rn.f16x2 %r2188,%r2183,%r2190,%r2118;
}
	// end inline asm
	// begin inline asm
	{fma.rn.f16x2 %r2192,%r2182,%r2198,%r2122;
}
	// end inline asm
	// begin inline asm
	{fma.rn.f16x2 %r2196,%r2183,%r2198,%r2126;
}
	// end inline asm
	// begin inline asm
	{fma.rn.f16x2 %r2200,%r2182,%r2206,%r2130;
}
	// end inline asm
	// begin inline asm
	{fma.rn.f16x2 %r2204,%r2183,%r2206,%r2134;
}
	// end inline asm
	// begin inline asm
	{fma.rn.f16x2 %r2208,%r2182,%r2214,%r2138;
}
	// end inline asm
	// begin inline asm
	{fma.rn.f16x2 %r2212,%r2183,%r2214,%r2142;
}
	// end inline asm
	// begin inline asm
	{  mov.b32 %r2216, {%rs313,%rs314};}

	// end inline asm
	// begin inline asm
	{  mov.b32 %r2217, {%rs315,%rs316};}

	// end inline asm
	ld.shared.v4.u32 	{%r2260, %r2268, %r2276, %r2284}, [%r2864+67696];
	mov.b32 	{%rs317, %rs318}, %r2216;
	// begin inline asm
	{  mov.b32 %r2218, {%rs317,%rs317};}

	// end inline asm
	// begin inline asm
	{  mov.b32 %r2219, {%rs318,%rs318};}

	// end inline asm
	// begin inline asm
	{fma.rn.f16x2 %r2220,%r2218,%r2260,%r2150;
}
	// end inline asm
	// begin inline asm
	{fma.rn.f16x2 %r2224,%r2219,%r2260,%r2154;
}
	// end inline asm
	// begin inline asm
	{fma.rn.f16x2 %r2228,%r2218,%r2268,%r2158;
}
	// end inline asm
	// begin inline asm
	{fma.rn.f16x2 %r2232,%r2219,%r2268,%r2162;
}
	// end inline asm
	// begin inline asm
	{fma.rn.f16x2 %r2236,%r2218,%r2276,%r2166;
}
	// end inline asm
	// begin inline asm
	{fma.rn.f16x2 %r2240,%r2219,%r2276,%r2170;
}
	// end inline asm
	// begin inline asm
	{fma.rn.f16x2 %r2244,%r2218,%r2284,%r2174;
}
	// end inline asm
	// begin inline asm
	{fma.rn.f16x2 %r2248,%r2219,%r2284,%r2178;
}
	// end inline asm
	mov.b32 	{%rs319, %rs320}, %r2217;
	// begin inline asm
	{  mov.b32 %r2252, {%rs319,%rs319};}

	// end inline asm
	// begin inline asm
	{  mov.b32 %r2253, {%rs320,%rs320};}

	// end inline asm
	// begin inline asm
	{fma.rn.f16x2 %r2254,%r2252,%r2260,%r2184;
}
	// end inline asm
	// begin inline asm
	{fma.rn.f16x2 %r2258,%r2253,%r2260,%r2188;
}
	// end inline asm
	// begin inline asm
	{fma.rn.f16x2 %r2262,%r2252,%r2268,%r2192;
}
	// end inline asm
	// begin inline asm
	{fma.rn.f16x2 %r2266,%r2253,%r2268,%r2196;
}
	// end inline asm
	// begin inline asm
	{fma.rn.f16x2 %r2270,%r2252,%r2276,%r2200;
}
	// end inline asm
	// begin inline asm
	{fma.rn.f16x2 %r2274,%r2253,%r2276,%r2204;
}
	// end inline asm
	// begin inline asm
	{fma.rn.f16x2 %r2278,%r2252,%r2284,%r2208;
}
	// end inline asm
	// begin inline asm
	{fma.rn.f16x2 %r2282,%r2253,%r2284,%r2212;
}
	// end inline asm
	ld.shared.v4.b32 	{%r2913, %r2914, %r2915, %r2916}, [%r2857+48];
	mov.b32 	{%rs369, %rs377}, %r2916;
	mov.b32 	{%rs353, %rs361}, %r2915;
	mov.b32 	{%rs337, %rs345}, %r2914;
	mov.b32 	{%rs321, %rs329}, %r2913;
	ld.shared.v4.b32 	{%r2917, %r2918, %r2919, %r2920}, [%r2857+128];
	mov.b32 	{%rs370, %rs378}, %r2920;
	mov.b32 	{%rs354, %rs362}, %r2919;
	mov.b32 	{%rs338, %rs346}, %r2918;
	mov.b32 	{%rs322, %rs330}, %r2917;
	ld.shared.v4.b32 	{%r2921, %r2922, %r2923, %r2924}, [%r2857+208];
	mov.b32 	{%rs371, %rs379}, %r2924;
	mov.b32 	{%rs355, %rs363}, %r2923;
	mov.b32 	{%rs339, %rs347}, %r2922;
	mov.b32 	{%rs323, %rs331}, %r2921;
	ld.shared.v4.b32 	{%r2925, %r2926, %r2927, %r2928}, [%r2857+288];
	mov.b32 	{%rs372, %rs380}, %r2928;
	mov.b32 	{%rs356, %rs364}, %r2927;
	mov.b32 	{%rs340, %rs348}, %r2926;
	mov.b32 	{%rs324, %rs332}, %r2925;
	// begin inline asm
	{  mov.b32 %r2286, {%rs321,%rs322};}

	// end inline asm
	// begin inline asm
	{  mov.b32 %r2287, {%rs323,%rs324};}

	// end inline asm
	ld.shared.v4.u32 	{%r2330, %r2338, %r2346, %r2354}, [%r2864+67968];
	mov.b32 	{%rs325, %rs326}, %r2286;
	// begin inline asm
	{  mov.b32 %r2288, {%rs325,%rs325};}

	// end inline asm
	// begin inline asm
	{  mov.b32 %r2289, {%rs326,%rs326};}

	// end inline asm
	// begin inline asm
	{fma.rn.f16x2 %r2290,%r2288,%r2330,%r2220;
}
	// end inline asm
	// begin inline asm
	{fma.rn.f16x2 %r2294,%r2289,%r2330,%r2224;
}
	// end inline asm
	// begin inline asm
	{fma.rn.f16x2 %r2298,%r2288,%r2338,%r2228;
}
	// end inline asm
	// begin inline asm
	{fma.rn.f16x2 %r2302,%r2289,%r2338,%r2232;
}
	// end inline asm
	// begin inline asm
	{fma.rn.f16x2 %r2306,%r2288,%r2346,%r2236;
}
	// end inline asm
	// begin inline asm
	{fma.rn.f16x2 %r2310,%r2289,%r2346,%r2240;
}
	// end inline asm
	// begin inline asm
	{fma.rn.f16x2 %r2314,%r2288,%r2354,%r2244;
}
	// end inline asm
	// begin inline asm
	{fma.rn.f16x2 %r2318,%r2289,%r2354,%r2248;
}
	// end inline asm
	mov.b32 	{%rs327, %rs328}, %r2287;
	// begin inline asm
	{  mov.b32 %r2322, {%rs327,%rs327};}

	// end inline asm
	// begin inline asm
	{  mov.b32 %r2323, {%rs328,%rs328};}

	// end inline asm
	// begin inline asm
	{fma.rn.f16x2 %r2324,%r2322,%r2330,%r2254;
}
	// end inline asm
	// begin inline asm
	{fma.rn.f16x2 %r2328,%r2323,%r2330,%r2258;
}
	// end inline asm
	// begin inline asm
	{fma.rn.f16x2 %r2332,%r2322,%r2338,%r2262;
}
	// end inline asm
	// begin inline asm
	{fma.rn.f16x2 %r2336,%r2323,%r2338,%r2266;
}
	// end inline asm
	// begin inline asm
	{fma.rn.f16x2 %r2340,%r2322,%r2346,%r2270;
}
	// end inline asm
	// begin inline asm
	{fma.rn.f16x2 %r2344,%r2323,%r2346,%r2274;
}
	// end inline asm
	// begin inline asm
	{fma.rn.f16x2 %r2348,%r2322,%r2354,%r2278;
}
	// end inline asm
	// begin inline asm
	{fma.rn.f16x2 %r2352,%r2323,%r2354,%r2282;
}
	// end inline asm
	// begin inline asm
	{  mov.b32 %r2356, {%rs329,%rs330};}

	// end inline asm
	// begin inline asm
	{  mov.b32 %r2357, {%rs331,%rs332};}

	// end inline asm
	ld.shared.v4.u32 	{%r2400, %r2408, %r2416, %r2424}, [%r2864+68240];
	mov.b32 	{%rs333, %rs334}, %r2356;
	// begin inline asm
	{  mov.b32 %r2358, {%rs333,%rs333};}

	// end inline asm
	// begin inline asm
	{  mov.b32 %r2359, {%rs334,%rs334};}

	// end inline asm
	// begin inline asm
	{fma.rn.f16x2 %r2360,%r2358,%r2400,%r2290;
}
	// end inline asm
	// begin inline asm
	{fma.rn.f16x2 %r2364,%r2359,%r2400,%r2294;
}
	// end inline asm
	// begin inline asm
	{fma.rn.f16x2 %r2368,%r2358,%r2408,%r2298;
}
	// end inline asm
	// begin inline asm
	{fma.rn.f16x2 %r2372,%r2359,%r2408,%r2302;
}
	// end inline asm
	// begin inline asm
	{fma.rn.f16x2 %r2376,%r2358,%r2416,%r2306;
}
	// end inline asm
	// begin inline asm
	{fma.rn.f16x2 %r2380,%r2359,%r2416,%r2310;
}
	// end inline asm
	// begin inline asm
	{fma.rn.f16x2 %r2384,%r2358,%r2424,%r2314;
}
	// end inline asm
	// begin inline asm
	{fma.rn.f16x2 %r2388,%r2359,%r2424,%r2318;
}
	// end inline asm
	mov.b32 	{%rs335, %rs336}, %r2357;
	// begin inline asm
	{  mov.b32 %r2392, {%rs335,%rs335};}

	// end inline asm
	// begin inline asm
	{  mov.b32 %r2393, {%rs336,%rs336};}

	// end inline asm
	// begin inline asm
	{fma.rn.f16x2 %r2394,%r2392,%r2400,%r2324;
}
	// end inline asm
	// begin inline asm
	{fma.rn.f16x2 %r2398,%r2393,%r2400,%r2328;
}
	// end inline asm
	// begin inline asm
	{fma.rn.f16x2 %r2402,%r2392,%r2408,%r2332;
}
	// end inline asm
	// begin inline asm
	{fma.rn.f16x2 %r2406,%r2393,%r2408,%r2336;
}
	// end inline asm
	// begin inline asm
	{fma.rn.f16x2 %r2410,%r2392,%r2416,%r2340;
}
	// end inline asm
	// begin inline asm
	{fma.rn.f16x2 %r2414,%r2393,%r2416,%r2344;
}
	// end inline asm
	// begin inline asm
	{fma.rn.f16x2 %r2418,%r2392,%r2424,%r2348;
}
	// end inline asm
	// begin inline asm
	{fma.rn.f16x2 %r2422,%r2393,%r2424,%r2352;
}
	// end inline asm
	// begin inline asm
	{  mov.b32 %r2426, {%rs337,%rs338};}

	// end inline asm
	// begin inline asm
	{  mov.b32 %r2427, {%rs339,%rs340};}

	// end inline asm
	ld.shared.v4.u32 	{%r2470, %r2478, %r2486, %r2494}, [%r2864+68512];
	mov.b32 	{%rs341, %rs342}, %r2426;
	// begin inline asm
	{  mov.b32 %r2428, {%rs341,%rs341};}

	// end inline asm
	// begin inline asm
	{  mov.b32 %r2429, {%rs342,%rs342};}

	// end inline asm
	// begin inline asm
	{fma.rn.f16x2 %r2430,%r2428,%r2470,%r2360;
}
	// end inline asm
	// begin inline asm
	{fma.rn.f16x2 %r2434,%r2429,%r2470,%r2364;
}
	// end inline asm
	// begin inline asm
	{fma.rn.f16x2 %r2438,%r2428,%r2478,%r2368;
}
	// end inline asm
	// begin inline asm
	{fma.rn.f16x2 %r2442,%r2429,%r2478,%r2372;
}
	// end inline asm
	// begin inline asm
	{fma.rn.f16x2 %r2446,%r2428,%r2486,%r2376;
}
	// end inline asm
	// begin inline asm
	{fma.rn.f16x2 %r2450,%r2429,%r2486,%r2380;
}
	// end inline asm
	// begin inline asm
	{fma.rn.f16x2 %r2454,%r2428,%r2494,%r2384;
}
	// end inline asm
	// begin inline asm
	{fma.rn.f16x2 %r2458,%r2429,%r2494,%r2388;
}
	// end inline asm
	mov.b32 	{%rs343, %rs344}, %r2427;
	// begin inline asm
	{  mov.b32 %r2462, {%rs343,%rs343};}

	// end inline asm
	// begin inline asm
	{  mov.b32 %r2463, {%rs344,%rs344};}

	// end inline asm
	// begin inline asm
	{fma.rn.f16x2 %r2464,%r2462,%r2470,%r2394;
}
	// end inline asm
	// begin inline asm
	{fma.rn.f16x2 %r2468,%r2463,%r2470,%r2398;
}
	// end inline asm
	// begin inline asm
	{fma.rn.f16x2 %r2472,%r2462,%r2478,%r2402;
}
	// end inline asm
	// begin inline asm
	{fma.rn.f16x2 %r2476,%r2463,%r2478,%r2406;
}
	// end inline asm
	// begin inline asm
	{fma.rn.f16x2 %r2480,%r2462,%r2486,%r2410;
}
	// end inline asm
	// begin inline asm
	{fma.rn.f16x2 %r2484,%r2463,%r2486,%r2414;
}
	// end inline asm
	// begin inline asm
	{fma.rn.f16x2 %r2488,%r2462,%r2494,%r2418;
}
	// end inline asm
	// begin inline asm
	{fma.rn.f16x2 %r2492,%r2463,%r2494,%r2422;
}
	// end inline asm
	// begin inline asm
	{  mov.b32 %r2496, {%rs345,%rs346};}

	// end inline asm
	// begin inline asm
	{  mov.b32 %r2497, {%rs347,%rs348};}

	// end inline asm
	ld.shared.v4.u32 	{%r2540, %r2548, %r2556, %r2564}, [%r2864+68784];
	mov.b32 	{%rs349, %rs350}, %r2496;
	// begin inline asm
	{  mov.b32 %r2498, {%rs349,%rs349};}

	// end inline asm
	// begin inline asm
	{  mov.b32 %r2499, {%rs350,%rs350};}

	// end inline asm
	// begin inline asm
	{fma.rn.f16x2 %r2500,%r2498,%r2540,%r2430;
}
	// end inline asm
	// begin inline asm
	{fma.rn.f16x2 %r2504,%r2499,%r2540,%r2434;
}
	// end inline asm
	// begin inline asm
	{fma.rn.f16x2 %r2508,%r2498,%r2548,%r2438;
}
	// end inline asm
	// begin inline asm
	{fma.rn.f16x2 %r2512,%r2499,%r2548,%r2442;
}
	// end inline asm
	// begin inline asm
	{fma.rn.f16x2 %r2516,%r2498,%r2556,%r2446;
}
	// end inline asm
	// begin inline asm
	{fma.rn.f16x2 %r2520,%r2499,%r2556,%r2450;
}
	// end inline asm
	// begin inline asm
	{fma.rn.f16x2 %r2524,%r2498,%r2564,%r2454;
}
	// end inline asm
	// begin inline asm
	{fma.rn.f16x2 %r2528,%r2499,%r2564,%r2458;
}
	// end inline asm
	mov.b32 	{%rs351, %rs352}, %r2497;
	// begin inline asm
	{  mov.b32 %r2532, {%rs351,%rs351};}

	// end inline asm
	// begin inline asm
	{  mov.b32 %r2533, {%rs352,%rs352};}

	// end inline asm
	// begin inline asm
	{fma.rn.f16x2 %r2534,%r2532,%r2540,%r2464;
}
	// end inline asm
	// begin inline asm
	{fma.rn.f16x2 %r2538,%r2533,%r2540,%r2468;
}
	// end inline asm
	// begin inline asm
	{fma.rn.f16x2 %r2542,%r2532,%r2548,%r2472;
}
	// end inline asm
	// begin inline asm
	{fma.rn.f16x2 %r2546,%r2533,%r2548,%r2476;
}
	// end inline asm
	// begin inline asm
	{fma.rn.f16x2 %r2550,%r2532,%r2556,%r2480;
}
	// end inline asm
	// begin inline asm
	{fma.rn.f16x2 %r2554,%r2533,%r2556,%r2484;
}
	// end inline asm
	// begin inline asm
	{fma.rn.f16x2 %r2558,%r2532,%r2564,%r2488;
}
	// end inline asm
	// begin inline asm
	{fma.rn.f16x2 %r2562,%r2533,%r2564,%r2492;
}
	// end inline asm
	// begin inline asm
	{  mov.b32 %r2566, {%rs353,%rs354};}

	// end inline asm
	// begin inline asm
	{  mov.b32 %r2567, {%rs355,%rs356};}

	// end inline asm
	ld.shared.v4.u32 	{%r2610, %r2618, %r2626, %r2634}, [%r2864+69056];
	mov.b32 	{%rs357, %rs358}, %r2566;
	// begin inline asm
	{  mov.b32 %r2568, {%rs357,%rs357};}

	// end inline asm
	// begin inline asm
	{  mov.b32 %r2569, {%rs358,%rs358};}

	// end inline asm
	// begin inline asm
	{fma.rn.f16x2 %r2570,%r2568,%r2610,%r2500;
}
	// end inline asm
	// begin inline asm
	{fma.rn.f16x2 %r2574,%r2569,%r2610,%r2504;
}
	// end inline asm
	// begin inline asm
	{fma.rn.f16x2 %r2578,%r2568,%r2618,%r2508;
}
	// end inline asm
	// begin inline asm
	{fma.rn.f16x2 %r2582,%r2569,%r2618,%r2512;
}
	// end inline asm
	// begin inline asm
	{fma.rn.f16x2 %r2586,%r2568,%r2626,%r2516;
}
	// end inline asm
	// begin inline asm
	{fma.rn.f16x2 %r2590,%r2569,%r2626,%r2520;
}
	// end inline asm
	// begin inline asm
	{fma.rn.f16x2 %r2594,%r2568,%r2634,%r2524;
}
	// end inline asm
	// begin inline asm
	{fma.rn.f16x2 %r2598,%r2569,%r2634,%r2528;
}
	// end inline asm
	mov.b32 	{%rs359, %rs360}, %r2567;
	// begin inline asm
	{  mov.b32 %r2602, {%rs359,%rs359};}

	// end inline asm
	// begin inline asm
	{  mov.b32 %r2603, {%rs360,%rs360};}

	// end inline asm
	// begin inline asm
	{fma.rn.f16x2 %r2604,%r2602,%r2610,%r2534;
}
	// end inline asm
	// begin inline asm
	{fma.rn.f16x2 %r2608,%r2603,%r2610,%r2538;
}
	// end inline asm
	// begin inline asm
	{fma.rn.f16x2 %r2612,%r2602,%r2618,%r2542;
}
	// end inline asm
	// begin inline asm
	{fma.rn.f16x2 %r2616,%r2603,%r2618,%r2546;
}
	// end inline asm
	// begin inline asm
	{fma.rn.f16x2 %r2620,%r2602,%r2626,%r2550;
}
	// end inline asm
	// begin inline asm
	{fma.rn.f16x2 %r2624,%r2603,%r2626,%r2554;
}
	// end inline asm
	// begin inline asm
	{fma.rn.f16x2 %r2628,%r2602,%r2634,%r2558;
}
	// end inline asm
	// begin inline asm
	{fma.rn.f16x2 %r2632,%r2603,%r2634,%r2562;
}
	// end inline asm
	// begin inline asm
	{  mov.b32 %r2636, {%rs361,%rs362};}

	// end inline asm
	// begin inline asm
	{  mov.b32 %r2637, {%rs363,%rs364};}

	// end inline asm
	ld.shared.v4.u32 	{%r2680, %r2688, %r2696, %r2704}, [%r2864+69328];
	mov.b32 	{%rs365, %rs366}, %r2636;
	// begin inline asm
	{  mov.b32 %r2638, {%rs365,%rs365};}

	// end inline asm
	// begin inline asm
	{  mov.b32 %r2639, {%rs366,%rs366};}

	// end inline asm
	// begin inline asm
	{fma.rn.f16x2 %r2640,%r2638,%r2680,%r2570;
}
	// end inline asm
	// begin inline asm
	{fma.rn.f16x2 %r2644,%r2639,%r2680,%r2574;
}
	// end inline asm
	// begin inline asm
	{fma.rn.f16x2 %r2648,%r2638,%r2688,%r2578;
}
	// end inline asm
	// begin inline asm
	{fma.rn.f16x2 %r2652,%r2639,%r2688,%r2582;
}
	// end inline asm
	// begin inline asm
	{fma.rn.f16x2 %r2656,%r2638,%r2696,%r2586;
}
	// end inline asm
	// begin inline asm
	{fma.rn.f16x2 %r2660,%r2639,%r2696,%r2590;
}
	// end inline asm
	// begin inline asm
	{fma.rn.f16x2 %r2664,%r2638,%r2704,%r2594;
}
	// end inline asm
	// begin inline asm
	{fma.rn.f16x2 %r2668,%r2639,%r2704,%r2598;
}
	// end inline asm
	mov.b32 	{%rs367, %rs368}, %r2637;
	// begin inline asm
	{  mov.b32 %r2672, {%rs367,%rs367};}

	// end inline asm
	// begin inline asm
	{  mov.b32 %r2673, {%rs368,%rs368};}

	// end inline asm
	// begin inline asm
	{fma.rn.f16x2 %r2674,%r2672,%r2680,%r2604;
}
	// end inline asm
	// begin inline asm
	{fma.rn.f16x2 %r2678,%r2673,%r2680,%r2608;
}
	// end inline asm
	// begin inline asm
	{fma.rn.f16x2 %r2682,%r2672,%r2688,%r2612;
}
	// end inline asm
	// begin inline asm
	{fma.rn.f16x2 %r2686,%r2673,%r2688,%r2616;
}
	// end inline asm
	// begin inline asm
	{fma.rn.f16x2 %r2690,%r2672,%r2696,%r2620;
}
	// end inline asm
	// begin inline asm
	{fma.rn.f16x2 %r2694,%r2673,%r2696,%r2624;
}
	// end inline asm
	// begin inline asm
	{fma.rn.f16x2 %r2698,%r2672,%r2704,%r2628;
}
	// end inline asm
	// begin inline asm
	{fma.rn.f16x2 %r2702,%r2673,%r2704,%r2632;
}
	// end inline asm
	// begin inline asm
	{  mov.b32 %r2706, {%rs369,%rs370};}

	// end inline asm
	// begin inline asm
	{  mov.b32 %r2707, {%rs371,%rs372};}

	// end inline asm
	ld.shared.v4.u32 	{%r2750, %r2758, %r2766, %r2774}, [%r2864+69600];
	mov.b32 	{%rs373, %rs374}, %r2706;
	// begin inline asm
	{  mov.b32 %r2708, {%rs373,%rs373};}

	// end inline asm
	// begin inline asm
	{  mov.b32 %r2709, {%rs374,%rs374};}

	// end inline asm
	// begin inline asm
	{fma.rn.f16x2 %r2710,%r2708,%r2750,%r2640;
}
	// end inline asm
	// begin inline asm
	{fma.rn.f16x2 %r2714,%r2709,%r2750,%r2644;
}
	// end inline asm
	// begin inline asm
	{fma.rn.f16x2 %r2718,%r2708,%r2758,%r2648;
}
	// end inline asm
	// begin inline asm
	{fma.rn.f16x2 %r2722,%r2709,%r2758,%r2652;
}
	// end inline asm
	// begin inline asm
	{fma.rn.f16x2 %r2726,%r2708,%r2766,%r2656;
}
	// end inline asm
	// begin inline asm
	{fma.rn.f16x2 %r2730,%r2709,%r2766,%r2660;
}
	// end inline asm
	// begin inline asm
	{fma.rn.f16x2 %r2734,%r2708,%r2774,%r2664;
}
	// end inline asm
	// begin inline asm
	{fma.rn.f16x2 %r2738,%r2709,%r2774,%r2668;
}
	// end inline asm
	mov.b32 	{%rs375, %rs376}, %r2707;
	// begin inline asm
	{  mov.b32 %r2742, {%rs375,%rs375};}

	// end inline asm
	// begin inline asm
	{  mov.b32 %r2743, {%rs376,%rs376};}

	// end inline asm
	// begin inline asm
	{fma.rn.f16x2 %r2744,%r2742,%r2750,%r2674;
}
	// end inline asm
	// begin inline asm
	{fma.rn.f16x2 %r2748,%r2743,%r2750,%r2678;
}
	// end inline asm
	// begin inline asm
	{fma.rn.f16x2 %r2752,%r2742,%r2758,%r2682;
}
	// end inline asm
	// begin inline asm
	{fma.rn.f16x2 %r2756,%r2743,%r2758,%r2686;
}
	// end inline asm
	// begin inline asm
	{fma.rn.f16x2 %r2760,%r2742,%r2766,%r2690;
}
	// end inline asm
	// begin inline asm
	{fma.rn.f16x2 %r2764,%r2743,%r2766,%r2694;
}
	// end inline asm
	// begin inline asm
	{fma.rn.f16x2 %r2768,%r2742,%r2774,%r2698;
}
	// end inline asm
	// begin inline asm
	{fma.rn.f16x2 %r2772,%r2743,%r2774,%r2702;
}
	// end inline asm
	// begin inline asm
	{  mov.b32 %r2776, {%rs377,%rs378};}

	// end inline asm
	// begin inline asm
	{  mov.b32 %r2777, {%rs379,%rs380};}

	// end inline asm
	ld.shared.v4.u32 	{%r2820, %r2828, %r2836, %r2844}, [%r2864+69872];
	mov.b32 	{%rs381, %rs382}, %r2776;
	// begin inline asm
	{  mov.b32 %r2778, {%rs381,%rs381};}

	// end inline asm
	// begin inline asm
	{  mov.b32 %r2779, {%rs382,%rs382};}

	// end inline asm
	// begin inline asm
	{fma.rn.f16x2 %r3193,%r2778,%r2820,%r2710;
}
	// end inline asm
	// begin inline asm
	{fma.rn.f16x2 %r3189,%r2779,%r2820,%r2714;
}
	// end inline asm
	// begin inline asm
	{fma.rn.f16x2 %r3192,%r2778,%r2828,%r2718;
}
	// end inline asm
	// begin inline asm
	{fma.rn.f16x2 %r3188,%r2779,%r2828,%r2722;
}
	// end inline asm
	// begin inline asm
	{fma.rn.f16x2 %r3191,%r2778,%r2836,%r2726;
}
	// end inline asm
	// begin inline asm
	{fma.rn.f16x2 %r3187,%r2779,%r2836,%r2730;
}
	// end inline asm
	// begin inline asm
	{fma.rn.f16x2 %r3190,%r2778,%r2844,%r2734;
}
	// end inline asm
	// begin inline asm
	{fma.rn.f16x2 %r3186,%r2779,%r2844,%r2738;
}
	// end inline asm
	mov.b32 	{%rs383, %rs384}, %r2777;
	// begin inline asm
	{  mov.b32 %r2812, {%rs383,%rs383};}

	// end inline asm
	// begin inline asm
	{  mov.b32 %r2813, {%rs384,%rs384};}

	// end inline asm
	// begin inline asm
	{fma.rn.f16x2 %r3185,%r2812,%r2820,%r2744;
}
	// end inline asm
	// begin inline asm
	{fma.rn.f16x2 %r3194,%r2813,%r2820,%r2748;
}
	// end inline asm
	// begin inline asm
	{fma.rn.f16x2 %r3184,%r2812,%r2828,%r2752;
}
	// end inline asm
	// begin inline asm
	{fma.rn.f16x2 %r3195,%r2813,%r2828,%r2756;
}
	// end inline asm
	// begin inline asm
	{fma.rn.f16x2 %r3183,%r2812,%r2836,%r2760;
}
	// end inline asm
	// begin inline asm
	{fma.rn.f16x2 %r3196,%r2813,%r2836,%r2764;
}
	// end inline asm
	// begin inline asm
	{fma.rn.f16x2 %r3182,%r2812,%r2844,%r2768;
}
	// end inline asm
	// begin inline asm
	{fma.rn.f16x2 %r3197,%r2813,%r2844,%r2772;
}
	// end inline asm
	bar.sync 	0;
	add.s32 	%r3198, %r3198, 1;
	setp.eq.s32 	%p190, %r3198, %r98;
	@%p190 bra 	$L__BB0_88;
	bra.uni 	$L__BB0_45;
$L__BB0_88:
	ld.param.u64 	%rd276, [_Z28conv2d_fp16_ampere_optimizedPK6__halfS1_S1_PS_iiiiiiiiiiiiiii_param_3];
	ld.param.u64 	%rd274, [_Z28conv2d_fp16_ampere_optimizedPK6__halfS1_S1_PS_iiiiiiiiiiiiiii_param_2];
	cvta.to.global.u64 	%rd3, %rd276;
	mul.lo.s32 	%r115, %r7, %r299;
	mov.u32 	%r2929, %tid.x;
	shr.u32 	%r2930, %r2929, 2;
	and.b32  	%r2931, %r2930, 224;
	and.b32  	%r2932, %r2929, 28;
	or.b32  	%r2933, %r2931, %r2932;
	mov.u32 	%r2934, %ctaid.y;
	shl.b32 	%r2935, %r2934, 8;
	or.b32  	%r116, %r2933, %r2935;
	shl.b32 	%r2936, %r2929, 3;
	and.b32  	%r2937, %r2936, 24;
	and.b32  	%r2938, %r2929, 96;
	or.b32  	%r2939, %r2937, %r2938;
	mov.u32 	%r2940, %ctaid.x;
	shl.b32 	%r2941, %r2940, 7;
	or.b32  	%r117, %r2939, %r2941;
	setp.ne.s64 	%p191, %rd274, 0;
	@%p191 bra 	$L__BB0_157;
	setp.ge.s32 	%p228, %r116, %r5;
	@%p228 bra 	$L__BB0_105;
	div.s32 	%r2986, %r116, %r7;
	mul.lo.s32 	%r2987, %r2986, %r7;
	sub.s32 	%r2988, %r116, %r2987;
	mad.lo.s32 	%r118, %r2986, %r115, %r2988;
	mov.b32 	{%rs3, %rs2}, %r3193;
	setp.lt.s32 	%p229, %r117, %r299;
	@%p229 bra 	$L__BB0_91;
	bra.uni 	$L__BB0_92;
$L__BB0_91:
	mad.lo.s32 	%r2989, %r117, %r7, %r118;
	mul.wide.s32 	%rd208, %r2989, 2;
	add.s64 	%rd209, %rd3, %rd208;
	st.global.u16 	[%rd209], %rs3;
$L__BB0_92:
	add.s32 	%r146, %r117, 1;
	setp.ge.s32 	%p230, %r146, %r299;
	@%p230 bra 	$L__BB0_94;
	mad.lo.s32 	%r2990, %r146, %r7, %r118;
	mul.wide.s32 	%rd210, %r2990, 2;
	add.s64 	%rd211, %rd3, %rd210;
	st.global.u16 	[%rd211], %rs2;
$L__BB0_94:
	add.s32 	%r147, %r117, 2;
	mov.b32 	{%rs29, %rs28}, %r3192;
	setp.ge.s32 	%p231, %r147, %r299;
	@%p231 bra 	$L__BB0_96;
	mad.lo.s32 	%r2991, %r147, %r7, %r118;
	mul.wide.s32 	%rd212, %r2991, 2;
	add.s64 	%rd213, %rd3, %rd212;
	st.global.u16 	[%rd213], %rs29;
$L__BB0_96:
	add.s32 	%r148, %r117, 3;
	setp.ge.s32 	%p232, %r148, %r299;
	@%p232 bra 	$L__BB0_98;
	mad.lo.s32 	%r2992, %r148, %r7, %r118;
	mul.wide.s32 	%rd214, %r2992, 2;
	add.s64 	%rd215, %rd3, %rd214;
	st.global.u16 	[%rd215], %rs28;
$L__BB0_98:
	add.s32 	%r149, %r117, 4;
	mov.b32 	{%rs31, %rs30}, %r3191;
	setp.ge.s32 	%p233, %r149, %r299;
	@%p233 bra 	$L__BB0_100;
	mad.lo.s32 	%r2993, %r149, %r7, %r118;
	mul.wide.s32 	%rd216, %r2993, 2;
	add.s64 	%rd217, %rd3, %rd216;
	st.global.u16 	[%rd217], %rs31;
$L__BB0_100:
	add.s32 	%r150, %r117, 5;
	setp.ge.s32 	%p234, %r150, %r299;
	@%p234 bra 	$L__BB0_102;
	mad.lo.s32 	%r2994, %r150, %r7, %r118;
	mul.wide.s32 	%rd218, %r2994, 2;
	add.s64 	%rd219, %rd3, %rd218;
	st.global.u16 	[%rd219], %rs30;
$L__BB0_102:
	add.s32 	%r151, %r117, 6;
	mov.b32 	{%rs33, %rs32}, %r3190;
	setp.ge.s32 	%p235, %r151, %r299;
	@%p235 bra 	$L__BB0_104;
	mad.lo.s32 	%r2995, %r151, %r7, %r118;
	mul.wide.s32 	%rd220, %r2995, 2;
	add.s64 	%rd221, %rd3, %rd220;
	st.global.u16 	[%rd221], %rs33;
$L__BB0_104:
	add.s32 	%r152, %r117, 7;
	setp.ge.s32 	%p236, %r152, %r299;
	@%p236 bra 	$L__BB0_105;
	bra.uni 	$L__BB0_156;
$L__BB0_105:
	add.s32 	%r119, %r116, 1;
	setp.ge.s32 	%p237, %r119, %r5;
	@%p237 bra 	$L__BB0_122;
	div.s32 	%r2997, %r119, %r7;
	mul.lo.s32 	%r2998, %r2997, %r7;
	sub.s32 	%r2999, %r119, %r2998;
	mad.lo.s32 	%r120, %r2997, %r115, %r2999;
	mov.b32 	{%rs5, %rs4}, %r3189;
	setp.ge.s32 	%p238, %r117, %r299;
	@%p238 bra 	$L__BB0_108;
	mad.lo.s32 	%r3000, %r117, %r7, %r120;
	mul.wide.s32 	%rd224, %r3000, 2;
	add.s64 	%rd225, %rd3, %rd224;
	st.global.u16 	[%rd225], %rs5;
$L__BB0_108:
	add.s32 	%r121, %r117, 1;
	setp.ge.s32 	%p239, %r121, %r299;
	@%p239 bra 	$L__BB0_110;
	mad.lo.s32 	%r3001, %r121, %r7, %r120;
	mul.wide.s32 	%rd226, %r3001, 2;
	add.s64 	%rd227, %rd3, %rd226;
	st.global.u16 	[%rd227], %rs4;
$L__BB0_110:
	add.s32 	%r122, %r117, 2;
	mov.b32 	{%rs7, %rs6}, %r3188;
	setp.ge.s32 	%p240, %r122, %r299;
	@%p240 bra 	$L__BB0_112;
	mad.lo.s32 	%r3002, %r122, %r7, %r120;
	mul.wide.s32 	%rd228, %r3002, 2;
	add.s64 	%rd229, %rd3, %rd228;
	st.global.u16 	[%rd229], %rs7;
$L__BB0_112:
	add.s32 	%r123, %r117, 3;
	setp.ge.s32 	%p241, %r123, %r299;
	@%p241 bra 	$L__BB0_114;
	mad.lo.s32 	%r3003, %r123, %r7, %r120;
	mul.wide.s32 	%rd230, %r3003, 2;
	add.s64 	%rd231, %rd3, %rd230;
	st.global.u16 	[%rd231], %rs6;
$L__BB0_114:
	add.s32 	%r124, %r117, 4;
	mov.b32 	{%rs9, %rs8}, %r3187;
	setp.ge.s32 	%p242, %r124, %r299;
	@%p242 bra 	$L__BB0_116;
	mad.lo.s32 	%r3004, %r124, %r7, %r120;
	mul.wide.s32 	%rd232, %r3004, 2;
	add.s64 	%rd233, %rd3, %rd232;
	st.global.u16 	[%rd233], %rs9;
$L__BB0_116:
	add.s32 	%r125, %r117, 5;
	setp.ge.s32 	%p243, %r125, %r299;
	@%p243 bra 	$L__BB0_118;
	mad.lo.s32 	%r3005, %r125, %r7, %r120;
	mul.wide.s32 	%rd234, %r3005, 2;
	add.s64 	%rd235, %rd3, %rd234;
	st.global.u16 	[%rd235], %rs8;
$L__BB0_118:
	add.s32 	%r126, %r117, 6;
	mov.b32 	{%rs11, %rs10}, %r3186;
	setp.ge.s32 	%p244, %r126, %r299;
	@%p244 bra 	$L__BB0_120;
	mad.lo.s32 	%r3006, %r126, %r7, %r120;
	mul.wide.s32 	%rd236, %r3006, 2;
	add.s64 	%rd237, %rd3, %rd236;
	st.global.u16 	[%rd237], %rs11;
$L__BB0_120:
	add.s32 	%r127, %r117, 7;
	setp.ge.s32 	%p245, %r127, %r299;
	@%p245 bra 	$L__BB0_122;
	mad.lo.s32 	%r3007, %r127, %r7, %r120;
	mul.wide.s32 	%rd238, %r3007, 2;
	add.s64 	%rd239, %rd3, %rd238;
	st.global.u16 	[%rd239], %rs10;
$L__BB0_122:
	add.s32 	%r128, %r116, 2;
	setp.ge.s32 	%p246, %r128, %r5;
	@%p246 bra 	$L__BB0_139;
	div.s32 	%r3008, %r128, %r7;
	mul.lo.s32 	%r3009, %r3008, %r7;
	sub.s32 	%r3010, %r128, %r3009;
	mad.lo.s32 	%r129, %r3008, %r115, %r3010;
	mov.b32 	{%rs13, %rs12}, %r3185;
	setp.ge.s32 	%p247, %r117, %r299;
	@%p247 bra 	$L__BB0_125;
	mad.lo.s32 	%r3011, %r117, %r7, %r129;
	mul.wide.s32 	%rd240, %r3011, 2;
	add.s64 	%rd241, %rd3, %rd240;
	st.global.u16 	[%rd241], %rs13;
$L__BB0_125:
	add.s32 	%r130, %r117, 1;
	setp.ge.s32 	%p248, %r130, %r299;
	@%p248 bra 	$L__BB0_127;
	mad.lo.s32 	%r3012, %r130, %r7, %r129;
	mul.wide.s32 	%rd242, %r3012, 2;
	add.s64 	%rd243, %rd3, %rd242;
	st.global.u16 	[%rd243], %rs12;
$L__BB0_127:
	add.s32 	%r131, %r117, 2;
	mov.b32 	{%rs15, %rs14}, %r3184;
	setp.ge.s32 	%p249, %r131, %r299;
	@%p249 bra 	$L__BB0_129;
	mad.lo.s32 	%r3013, %r131, %r7, %r129;
	mul.wide.s32 	%rd244, %r3013, 2;
	add.s64 	%rd245, %rd3, %rd244;
	st.global.u16 	[%rd245], %rs15;
$L__BB0_129:
	add.s32 	%r132, %r117, 3;
	setp.ge.s32 	%p250, %r132, %r299;
	@%p250 bra 	$L__BB0_131;
	mad.lo.s32 	%r3014, %r132, %r7, %r129;
	mul.wide.s32 	%rd246, %r3014, 2;
	add.s64 	%rd247, %rd3, %rd246;
	st.global.u16 	[%rd247], %rs14;
$L__BB0_131:
	add.s32 	%r133, %r117, 4;
	mov.b32 	{%rs17, %rs16}, %r3183;
	setp.ge.s32 	%p251, %r133, %r299;
	@%p251 bra 	$L__BB0_133;
	mad.lo.s32 	%r3015, %r133, %r7, %r129;
	mul.wide.s32 	%rd248, %r3015, 2;
	add.s64 	%rd249, %rd3, %rd248;
	st.global.u16 	[%rd249], %rs17;
$L__BB0_133:
	add.s32 	%r134, %r117, 5;
	setp.ge.s32 	%p252, %r134, %r299;
	@%p252 bra 	$L__BB0_135;
	mad.lo.s32 	%r3016, %r134, %r7, %r129;
	mul.wide.s32 	%rd250, %r3016, 2;
	add.s64 	%rd251, %rd3, %rd250;
	st.global.u16 	[%rd251], %rs16;
$L__BB0_135:
	add.s32 	%r135, %r117, 6;
	mov.b32 	{%rs19, %rs18}, %r3182;
	setp.ge.s32 	%p253, %r135, %r299;
	@%p253 bra 	$L__BB0_137;
	mad.lo.s32 	%r3017, %r135, %r7, %r129;
	mul.wide.s32 	%rd252, %r3017, 2;
	add.s64 	%rd253, %rd3, %rd252;
	st.global.u16 	[%rd253], %rs19;
$L__BB0_137:
	add.s32 	%r136, %r117, 7;
	setp.ge.s32 	%p254, %r136, %r299;
	@%p254 bra 	$L__BB0_139;
	mad.lo.s32 	%r3018, %r136, %r7, %r129;
	mul.wide.s32 	%rd254, %r3018, 2;
	add.s64 	%rd255, %rd3, %rd254;
	st.global.u16 	[%rd255], %rs18;
$L__BB0_139:
	add.s32 	%r137, %r116, 3;
	setp.ge.s32 	%p255, %r137, %r5;
	@%p255 bra 	$L__BB0_225;
	div.s32 	%r3019, %r137, %r7;
	mul.lo.s32 	%r3020, %r3019, %r7;
	sub.s32 	%r3021, %r137, %r3020;
	mad.lo.s32 	%r138, %r3019, %r115, %r3021;
	mov.b32 	{%rs21, %rs20}, %r3194;
	setp.ge.s32 	%p256, %r117, %r299;
	@%p256 bra 	$L__BB0_142;
	mad.lo.s32 	%r3022, %r117, %r7, %r138;
	mul.wide.s32 	%rd256, %r3022, 2;
	add.s64 	%rd257, %rd3, %rd256;
	st.global.u16 	[%rd257], %rs21;
$L__BB0_142:
	add.s32 	%r139, %r117, 1;
	setp.ge.s32 	%p257, %r139, %r299;
	@%p257 bra 	$L__BB0_144;
	mad.lo.s32 	%r3023, %r139, %r7, %r138;
	mul.wide.s32 	%rd258, %r3023, 2;
	add.s64 	%rd259, %rd3, %rd258;
	st.global.u16 	[%rd259], %rs20;
$L__BB0_144:
	add.s32 	%r140, %r117, 2;
	mov.b32 	{%rs23, %rs22}, %r3195;
	setp.ge.s32 	%p258, %r140, %r299;
	@%p258 bra 	$L__BB0_146;
	mad.lo.s32 	%r3024, %r140, %r7, %r138;
	mul.wide.s32 	%rd260, %r3024, 2;
	add.s64 	%rd261, %rd3, %rd260;
	st.global.u16 	[%rd261], %rs23;
$L__BB0_146:
	add.s32 	%r141, %r117, 3;
	setp.ge.s32 	%p259, %r141, %r299;
	@%p259 bra 	$L__BB0_148;
	mad.lo.s32 	%r3025, %r141, %r7, %r138;
	mul.wide.s32 	%rd262, %r3025, 2;
	add.s64 	%rd263, %rd3, %rd262;
	st.global.u16 	[%rd263], %rs22;
$L__BB0_148:
	add.s32 	%r142, %r117, 4;
	mov.b32 	{%rs25, %rs24}, %r3196;
	setp.ge.s32 	%p260, %r142, %r299;
	@%p260 bra 	$L__BB0_150;
	mad.lo.s32 	%r3026, %r142, %r7, %r138;
	mul.wide.s32 	%rd264, %r3026, 2;
	add.s64 	%rd265, %rd3, %rd264;
	st.global.u16 	[%rd265], %rs25;
$L__BB0_150:
	add.s32 	%r143, %r117, 5;
	setp.ge.s32 	%p261, %r143, %r299;
	@%p261 bra 	$L__BB0_152;
	mad.lo.s32 	%r3027, %r143, %r7, %r138;
	mul.wide.s32 	%rd266, %r3027, 2;
	add.s64 	%rd267, %rd3, %rd266;
	st.global.u16 	[%rd267], %rs24;
$L__BB0_152:
	add.s32 	%r144, %r117, 6;
	mov.b32 	{%rs27, %rs26}, %r3197;
	setp.ge.s32 	%p262, %r144, %r299;
	@%p262 bra 	$L__BB0_154;
	mad.lo.s32 	%r3028, %r144, %r7, %r138;
	mul.wide.s32 	%rd268, %r3028, 2;
	add.s64 	%rd269, %rd3, %rd268;
	st.global.u16 	[%rd269], %rs27;
$L__BB0_154:
	add.s32 	%r145, %r117, 7;
	setp.ge.s32 	%p263, %r145, %r299;
	@%p263 bra 	$L__BB0_225;
	mad.lo.s32 	%r3029, %r145, %r7, %r138;
	mul.wide.s32 	%rd270, %r3029, 2;
	add.s64 	%rd271, %rd3, %rd270;
	st.global.u16 	[%rd271], %rs26;
	bra.uni 	$L__BB0_225;
$L__BB0_156:
	mad.lo.s32 	%r2996, %r152, %r7, %r118;
	mul.wide.s32 	%rd222, %r2996, 2;
	add.s64 	%rd223, %rd3, %rd222;
	st.global.u16 	[%rd223], %rs32;
	bra.uni 	$L__BB0_105;
$L__BB0_157:
	ld.param.u64 	%rd275, [_Z28conv2d_fp16_ampere_optimizedPK6__halfS1_S1_PS_iiiiiiiiiiiiiii_param_2];
	cvta.to.global.u64 	%rd7, %rd275;
	setp.ge.s32 	%p192, %r116, %r5;
	@%p192 bra 	$L__BB0_174;
	div.s32 	%r2942, %r116, %r7;
	mul.lo.s32 	%r2943, %r2942, %r7;
	sub.s32 	%r2944, %r116, %r2943;
	mad.lo.s32 	%r261, %r2942, %r115, %r2944;
	mov.b32 	{%rs36, %rs35}, %r3193;
	setp.ge.s32 	%p193, %r117, %r299;
	mul.wide.u32 	%rd95, %r117, 2;
	add.s64 	%rd8, %rd7, %rd95;
	@%p193 bra 	$L__BB0_160;
	ld.global.nc.u16 	%rs387, [%rd8];
	// begin inline asm
	{add.f16 %rs385,%rs36,%rs387;
}
	// end inline asm
	mad.lo.s32 	%r2945, %r117, %r7, %r261;
	mul.wide.s32 	%rd96, %r2945, 2;
	add.s64 	%rd97, %rd3, %rd96;
	st.global.u16 	[%rd97], %rs385;
$L__BB0_160:
	add.s32 	%r262, %r117, 1;
	setp.ge.s32 	%p194, %r262, %r299;
	@%p194 bra 	$L__BB0_162;
	ld.global.nc.u16 	%rs390, [%rd8+2];
	// begin inline asm
	{add.f16 %rs388,%rs35,%rs390;
}
	// end inline asm
	mad.lo.s32 	%r2946, %r262, %r7, %r261;
	mul.wide.s32 	%rd98, %r2946, 2;
	add.s64 	%rd99, %rd3, %rd98;
	st.global.u16 	[%rd99], %rs388;
$L__BB0_162:
	add.s32 	%r263, %r117, 2;
	mov.b32 	{%rs38, %rs37}, %r3192;
	setp.ge.s32 	%p195, %r263, %r299;
	@%p195 bra 	$L__BB0_164;
	ld.global.nc.u16 	%rs393, [%rd8+4];
	// begin inline asm
	{add.f16 %rs391,%rs38,%rs393;
}
	// end inline asm
	mad.lo.s32 	%r2947, %r263, %r7, %r261;
	mul.wide.s32 	%rd100, %r2947, 2;
	add.s64 	%rd101, %rd3, %rd100;
	st.global.u16 	[%rd101], %rs391;
$L__BB0_164:
	add.s32 	%r264, %r117, 3;
	setp.ge.s32 	%p196, %r264, %r299;
	@%p196 bra 	$L__BB0_166;
	ld.global.nc.u16 	%rs396, [%rd8+6];
	// begin inline asm
	{add.f16 %rs394,%rs37,%rs396;
}
	// end inline asm
	mad.lo.s32 	%r2948, %r264, %r7, %r261;
	mul.wide.s32 	%rd102, %r2948, 2;
	add.s64 	%rd103, %rd3, %rd102;
	st.global.u16 	[%rd103], %rs394;
$L__BB0_166:
	add.s32 	%r265, %r117, 4;
	mov.b32 	{%rs40, %rs39}, %r3191;
	setp.ge.s32 	%p197, %r265, %r299;
	@%p197 bra 	$L__BB0_168;
	ld.global.nc.u16 	%rs399, [%rd8+8];
	// begin inline asm
	{add.f16 %rs397,%rs40,%rs399;
}
	// end inline asm
	mad.lo.s32 	%r2949, %r265, %r7, %r261;
	mul.wide.s32 	%rd104, %r2949, 2;
	add.s64 	%rd105, %rd3, %rd104;
	st.global.u16 	[%rd105], %rs397;
$L__BB0_168:
	add.s32 	%r266, %r117, 5;
	setp.ge.s32 	%p198, %r266, %r299;
	@%p198 bra 	$L__BB0_170;
	ld.global.nc.u16 	%rs402, [%rd8+10];
	// begin inline asm
	{add.f16 %rs400,%rs39,%rs402;
}
	// end inline asm
	mad.lo.s32 	%r2950, %r266, %r7, %r261;
	mul.wide.s32 	%rd106, %r2950, 2;
	add.s64 	%rd107, %rd3, %rd106;
	st.global.u16 	[%rd107], %rs400;
$L__BB0_170:
	add.s32 	%r267, %r117, 6;
	mov.b32 	{%rs42, %rs41}, %r3190;
	setp.ge.s32 	%p199, %r267, %r299;
	@%p199 bra 	$L__BB0_172;
	ld.global.nc.u16 	%rs405, [%rd8+12];
	// begin inline asm
	{add.f16 %rs403,%rs42,%rs405;
}
	// end inline asm
	mad.lo.s32 	%r2951, %r267, %r7, %r261;
	mul.wide.s32 	%rd108, %r2951, 2;
	add.s64 	%rd109, %rd3, %rd108;
	st.global.u16 	[%rd109], %rs403;
$L__BB0_172:
	add.s32 	%r268, %r117, 7;
	setp.ge.s32 	%p200, %r268, %r299;
	@%p200 bra 	$L__BB0_174;
	ld.global.nc.u16 	%rs408, [%rd8+14];
	// begin inline asm
	{add.f16 %rs406,%rs41,%rs408;
}
	// end inline asm
	mad.lo.s32 	%r2952, %r268, %r7, %r261;
	mul.wide.s32 	%rd110, %r2952, 2;
	add.s64 	%rd111, %rd3, %rd110;
	st.global.u16 	[%rd111], %rs406;
$L__BB0_174:
	add.s32 	%r269, %r116, 1;
	setp.ge.s32 	%p201, %r269, %r5;
	@%p201 bra 	$L__BB0_191;
	div.s32 	%r2953, %r269, %r7;
	mul.lo.s32 	%r2954, %r2953, %r7;
	sub.s32 	%r2955, %r269, %r2954;
	mad.lo.s32 	%r270, %r2953, %r115, %r2955;
	mov.b32 	{%rs44, %rs43}, %r3189;
	setp.ge.s32 	%p202, %r117, %r299;
	@%p202 bra 	$L__BB0_177;
	mul.wide.u32 	%rd112, %r117, 2;
	add.s64 	%rd113, %rd7, %rd112;
	ld.global.nc.u16 	%rs411, [%rd113];
	// begin inline asm
	{add.f16 %rs409,%rs44,%rs411;
}
	// end inline asm
	mad.lo.s32 	%r2956, %r117, %r7, %r270;
	mul.wide.s32 	%rd114, %r2956, 2;
	add.s64 	%rd115, %rd3, %rd114;
	st.global.u16 	[%rd115], %rs409;
$L__BB0_177:
	add.s32 	%r271, %r117, 1;
	setp.ge.s32 	%p203, %r271, %r299;
	@%p203 bra 	$L__BB0_179;
	mul.wide.u32 	%rd116, %r117, 2;
	add.s64 	%rd117, %rd7, %rd116;
	ld.global.nc.u16 	%rs414, [%rd117+2];
	// begin inline asm
	{add.f16 %rs412,%rs43,%rs414;
}
	// end inline asm
	mad.lo.s32 	%r2957, %r271, %r7, %r270;
	mul.wide.s32 	%rd118, %r2957, 2;
	add.s64 	%rd119, %rd3, %rd118;
	st.global.u16 	[%rd119], %rs412;
$L__BB0_179:
	add.s32 	%r272, %r117, 2;
	mov.b32 	{%rs46, %rs45}, %r3188;
	setp.ge.s32 	%p204, %r272, %r299;
	@%p204 bra 	$L__BB0_181;
	mul.wide.u32 	%rd120, %r117, 2;
	add.s64 	%rd121, %rd7, %rd120;
	ld.global.nc.u16 	%rs417, [%rd121+4];
	// begin inline asm
	{add.f16 %rs415,%rs46,%rs417;
}
	// end inline asm
	mad.lo.s32 	%r2958, %r272, %r7, %r270;
	mul.wide.s32 	%rd122, %r2958, 2;
	add.s64 	%rd123, %rd3, %rd122;
	st.global.u16 	[%rd123], %rs415;
$L__BB0_181:
	add.s32 	%r273, %r117, 3;
	setp.ge.s32 	%p205, %r273, %r299;
	@%p205 bra 	$L__BB0_183;
	mul.wide.u32 	%rd124, %r117, 2;
	add.s64 	%rd125, %rd7, %rd124;
	ld.global.nc.u16 	%rs420, [%rd125+6];
	// begin inline asm
	{add.f16 %rs418,%rs45,%rs420;
}
	// end inline asm
	mad.lo.s32 	%r2959, %r273, %r7, %r270;
	mul.wide.s32 	%rd126, %r2959, 2;
	add.s64 	%rd127, %rd3, %rd126;
	st.global.u16 	[%rd127], %rs418;
$L__BB0_183:
	add.s32 	%r274, %r117, 4;
	mov.b32 	{%rs48, %rs47}, %r3187;
	setp.ge.s32 	%p206, %r274, %r299;
	@%p206 bra 	$L__BB0_185;
	mul.wide.u32 	%rd128, %r117, 2;
	add.s64 	%rd129, %rd7, %rd128;
	ld.global.nc.u16 	%rs423, [%rd129+8];
	// begin inline asm
	{add.f16 %rs421,%rs48,%rs423;
}
	// end inline asm
	mad.lo.s32 	%r2960, %r274, %r7, %r270;
	mul.wide.s32 	%rd130, %r2960, 2;
	add.s64 	%rd131, %rd3, %rd130;
	st.global.u16 	[%rd131], %rs421;
$L__BB0_185:
	add.s32 	%r275, %r117, 5;
	setp.ge.s32 	%p207, %r275, %r299;
	@%p207 bra 	$L__BB0_187;
	mul.wide.u32 	%rd132, %r117, 2;
	add.s64 	%rd133, %rd7, %rd132;
	ld.global.nc.u16 	%rs426, [%rd133+10];
	// begin inline asm
	{add.f16 %rs424,%rs47,%rs426;
}
	// end inline asm
	mad.lo.s32 	%r2961, %r275, %r7, %r270;
	mul.wide.s32 	%rd134, %r2961, 2;
	add.s64 	%rd135, %rd3, %rd134;
	st.global.u16 	[%rd135], %rs424;
$L__BB0_187:
	add.s32 	%r276, %r117, 6;
	mov.b32 	{%rs50, %rs49}, %r3186;
	setp.ge.s32 	%p208, %r276, %r299;
	@%p208 bra 	$L__BB0_189;
	mul.wide.u32 	%rd136, %r117, 2;
	add.s64 	%rd137, %rd7, %rd136;
	ld.global.nc.u16 	%rs429, [%rd137+12];
	// begin inline asm
	{add.f16 %rs427,%rs50,%rs429;
}
	// end inline asm
	mad.lo.s32 	%r2962, %r276, %r7, %r270;
	mul.wide.s32 	%rd138, %r2962, 2;
	add.s64 	%rd139, %rd3, %rd138;
	st.global.u16 	[%rd139], %rs427;
$L__BB0_189:
	add.s32 	%r277, %r117, 7;
	setp.ge.s32 	%p209, %r277, %r299;
	@%p209 bra 	$L__BB0_191;
	mul.wide.u32 	%rd140, %r117, 2;
	add.s64 	%rd141, %rd7, %rd140;
	ld.global.nc.u16 	%rs432, [%rd141+14];
	// begin inline asm
	{add.f16 %rs430,%rs49,%rs432;
}
	// end inline asm
	mad.lo.s32 	%r2963, %r277, %r7, %r270;
	mul.wide.s32 	%rd142, %r2963, 2;
	add.s64 	%rd143, %rd3, %rd142;
	st.global.u16 	[%rd143], %rs430;
$L__BB0_191:
	add.s32 	%r278, %r116, 2;
	setp.ge.s32 	%p210, %r278, %r5;
	@%p210 bra 	$L__BB0_208;
	div.s32 	%r2964, %r278, %r7;
	mul.lo.s32 	%r2965, %r2964, %r7;
	sub.s32 	%r2966, %r278, %r2965;
	mad.lo.s32 	%r279, %r2964, %r115, %r2966;
	mov.b32 	{%rs52, %rs51}, %r3185;
	setp.ge.s32 	%p211, %r117, %r299;
	@%p211 bra 	$L__BB0_194;
	mul.wide.u32 	%rd144, %r117, 2;
	add.s64 	%rd145, %rd7, %rd144;
	ld.global.nc.u16 	%rs435, [%rd145];
	// begin inline asm
	{add.f16 %rs433,%rs52,%rs435;
}
	// end inline asm
	mad.lo.s32 	%r2967, %r117, %r7, %r279;
	mul.wide.s32 	%rd146, %r2967, 2;
	add.s64 	%rd147, %rd3, %rd146;
	st.global.u16 	[%rd147], %rs433;
$L__BB0_194:
	add.s32 	%r280, %r117, 1;
	setp.ge.s32 	%p212, %r280, %r299;
	@%p212 bra 	$L__BB0_196;
	mul.wide.u32 	%rd148, %r117, 2;
	add.s64 	%rd149, %rd7, %rd148;
	ld.global.nc.u16 	%rs438, [%rd149+2];
	// begin inline asm
	{add.f16 %rs436,%rs51,%rs438;
}
	// end inline asm
	mad.lo.s32 	%r2968, %r280, %r7, %r279;
	mul.wide.s32 	%rd150, %r2968, 2;
	add.s64 	%rd151, %rd3, %rd150;
	st.global.u16 	[%rd151], %rs436;
$L__BB0_196:
	add.s32 	%r281, %r117, 2;
	mov.b32 	{%rs54, %rs53}, %r3184;
	setp.ge.s32 	%p213, %r281, %r299;
	@%p213 bra 	$L__BB0_198;
	mul.wide.u32 	%rd152, %r117, 2;
	add.s64 	%rd153, %rd7, %rd152;
	ld.global.nc.u16 	%rs441, [%rd153+4];
	// begin inline asm
	{add.f16 %rs439,%rs54,%rs441;
}
	// end inline asm
	mad.lo.s32 	%r2969, %r281, %r7, %r279;
	mul.wide.s32 	%rd154, %r2969, 2;
	add.s64 	%rd155, %rd3, %rd154;
	st.global.u16 	[%rd155], %rs439;
$L__BB0_198:
	add.s32 	%r282, %r117, 3;
	setp.ge.s32 	%p214, %r282, %r299;
	@%p214 bra 	$L__BB0_200;
	mul.wide.u32 	%rd156, %r117, 2;
	add.s64 	%rd157, %rd7, %rd156;
	ld.global.nc.u16 	%rs444, [%rd157+6];
	// begin inline asm
	{add.f16 %rs442,%rs53,%rs444;
}
	// end inline asm
	mad.lo.s32 	%r2970, %r282, %r7, %r279;
	mul.wide.s32 	%rd158, %r2970, 2;
	add.s64 	%rd159, %rd3, %rd158;
	st.global.u16 	[%rd159], %rs442;
$L__BB0_200:
	add.s32 	%r283, %r117, 4;
	mov.b32 	{%rs56, %rs55}, %r3183;
	setp.ge.s32 	%p215, %r283, %r299;
	@%p215 bra 	$L__BB0_202;
	mul.wide.u32 	%rd160, %r117, 2;
	add.s64 	%rd161, %rd7, %rd160;
	ld.global.nc.u16 	%rs447, [%rd161+8];
	// begin inline asm
	{add.f16 %rs445,%rs56,%rs447;
}
	// end inline asm
	mad.lo.s32 	%r2971, %r283, %r7, %r279;
	mul.wide.s32 	%rd162, %r2971, 2;
	add.s64 	%rd163, %rd3, %rd162;
	st.global.u16 	[%rd163], %rs445;
$L__BB0_202:
	add.s32 	%r284, %r117, 5;
	setp.ge.s32 	%p216, %r284, %r299;
	@%p216 bra 	$L__BB0_204;
	mul.wide.u32 	%rd164, %r117, 2;
	add.s64 	%rd165, %rd7, %rd164;
	ld.global.nc.u16 	%rs450, [%rd165+10];
	// begin inline asm
	{add.f16 %rs448,%rs55,%rs450;
}
	// end inline asm
	mad.lo.s32 	%r2972, %r284, %r7, %r279;
	mul.wide.s32 	%rd166, %r2972, 2;
	add.s64 	%rd167, %rd3, %rd166;
	st.global.u16 	[%rd167], %rs448;
$L__BB0_204:
	add.s32 	%r285, %r117, 6;
	mov.b32 	{%rs58, %rs57}, %r3182;
	setp.ge.s32 	%p217, %r285, %r299;
	@%p217 bra 	$L__BB0_206;
	mul.wide.u32 	%rd168, %r117, 2;
	add.s64 	%rd169, %rd7, %rd168;
	ld.global.nc.u16 	%rs453, [%rd169+12];
	// begin inline asm
	{add.f16 %rs451,%rs58,%rs453;
}
	// end inline asm
	mad.lo.s32 	%r2973, %r285, %r7, %r279;
	mul.wide.s32 	%rd170, %r2973, 2;
	add.s64 	%rd171, %rd3, %rd170;
	st.global.u16 	[%rd171], %rs451;
$L__BB0_206:
	add.s32 	%r286, %r117, 7;
	setp.ge.s32 	%p218, %r286, %r299;
	@%p218 bra 	$L__BB0_208;
	mul.wide.u32 	%rd172, %r117, 2;
	add.s64 	%rd173, %rd7, %rd172;
	ld.global.nc.u16 	%rs456, [%rd173+14];
	// begin inline asm
	{add.f16 %rs454,%rs57,%rs456;
}
	// end inline asm
	mad.lo.s32 	%r2974, %r286, %r7, %r279;
	mul.wide.s32 	%rd174, %r2974, 2;
	add.s64 	%rd175, %rd3, %rd174;
	st.global.u16 	[%rd175], %rs454;
$L__BB0_208:
	add.s32 	%r287, %r116, 3;
	setp.ge.s32 	%p219, %r287, %r5;
	@%p219 bra 	$L__BB0_225;
	div.s32 	%r2975, %r287, %r7;
	mul.lo.s32 	%r2976, %r2975, %r7;
	sub.s32 	%r2977, %r287, %r2976;
	mad.lo.s32 	%r288, %r2975, %r115, %r2977;
	mov.b32 	{%rs60, %rs59}, %r3194;
	setp.ge.s32 	%p220, %r117, %r299;
	@%p220 bra 	$L__BB0_211;
	mul.wide.u32 	%rd176, %r117, 2;
	add.s64 	%rd177, %rd7, %rd176;
	ld.global.nc.u16 	%rs459, [%rd177];
	// begin inline asm
	{add.f16 %rs457,%rs60,%rs459;
}
	// end inline asm
	mad.lo.s32 	%r2978, %r117, %r7, %r288;
	mul.wide.s32 	%rd178, %r2978, 2;
	add.s64 	%rd179, %rd3, %rd178;
	st.global.u16 	[%rd179], %rs457;
$L__BB0_211:
	add.s32 	%r289, %r117, 1;
	setp.ge.s32 	%p221, %r289, %r299;
	@%p221 bra 	$L__BB0_213;
	mul.wide.u32 	%rd180, %r117, 2;
	add.s64 	%rd181, %rd7, %rd180;
	ld.global.nc.u16 	%rs462, [%rd181+2];
	// begin inline asm
	{add.f16 %rs460,%rs59,%rs462;
}
	// end inline asm
	mad.lo.s32 	%r2979, %r289, %r7, %r288;
	mul.wide.s32 	%rd182, %r2979, 2;
	add.s64 	%rd183, %rd3, %rd182;
	st.global.u16 	[%rd183], %rs460;
$L__BB0_213:
	add.s32 	%r290, %r117, 2;
	mov.b32 	{%rs62, %rs61}, %r3195;
	setp.ge.s32 	%p222, %r290, %r299;
	@%p222 bra 	$L__BB0_215;
	mul.wide.u32 	%rd184, %r117, 2;
	add.s64 	%rd185, %rd7, %rd184;
	ld.global.nc.u16 	%rs465, [%rd185+4];
	// begin inline asm
	{add.f16 %rs463,%rs62,%rs465;
}
	// end inline asm
	mad.lo.s32 	%r2980, %r290, %r7, %r288;
	mul.wide.s32 	%rd186, %r2980, 2;
	add.s64 	%rd187, %rd3, %rd186;
	st.global.u16 	[%rd187], %rs463;
$L__BB0_215:
	add.s32 	%r291, %r117, 3;
	setp.ge.s32 	%p223, %r291, %r299;
	@%p223 bra 	$L__BB0_217;
	mul.wide.u32 	%rd188, %r117, 2;
	add.s64 	%rd189, %rd7, %rd188;
	ld.global.nc.u16 	%rs468, [%rd189+6];
	// begin inline asm
	{add.f16 %rs466,%rs61,%rs468;
}
	// end inline asm
	mad.lo.s32 	%r2981, %r291, %r7, %r288;
	mul.wide.s32 	%rd190, %r2981, 2;
	add.s64 	%rd191, %rd3, %rd190;
	st.global.u16 	[%rd191], %rs466;
$L__BB0_217:
	add.s32 	%r292, %r117, 4;
	mov.b32 	{%rs64, %rs63}, %r3196;
	setp.ge.s32 	%p224, %r292, %r299;
	@%p224 bra 	$L__BB0_219;
	mul.wide.u32 	%rd192, %r117, 2;
	add.s64 	%rd193, %rd7, %rd192;
	ld.global.nc.u16 	%rs471, [%rd193+8];
	// begin inline asm
	{add.f16 %rs469,%rs64,%rs471;
}
	// end inline asm
	mad.lo.s32 	%r2982, %r292, %r7, %r288;
	mul.wide.s32 	%rd194, %r2982, 2;
	add.s64 	%rd195, %rd3, %rd194;
	st.global.u16 	[%rd195], %rs469;
$L__BB0_219:
	add.s32 	%r293, %r117, 5;
	setp.ge.s32 	%p225, %r293, %r299;
	@%p225 bra 	$L__BB0_221;
	mul.wide.u32 	%rd196, %r117, 2;
	add.s64 	%rd197, %rd7, %rd196;
	ld.global.nc.u16 	%rs474, [%rd197+10];
	// begin inline asm
	{add.f16 %rs472,%rs63,%rs474;
}
	// end inline asm
	mad.lo.s32 	%r2983, %r293, %r7, %r288;
	mul.wide.s32 	%rd198, %r2983, 2;
	add.s64 	%rd199, %rd3, %rd198;
	st.global.u16 	[%rd199], %rs472;
$L__BB0_221:
	add.s32 	%r294, %r117, 6;
	mov.b32 	{%rs66, %rs65}, %r3197;
	setp.ge.s32 	%p226, %r294, %r299;
	@%p226 bra 	$L__BB0_223;
	mul.wide.u32 	%rd200, %r117, 2;
	add.s64 	%rd201, %rd7, %rd200;
	ld.global.nc.u16 	%rs477, [%rd201+12];
	// begin inline asm
	{add.f16 %rs475,%rs66,%rs477;
}
	// end inline asm
	mad.lo.s32 	%r2984, %r294, %r7, %r288;
	mul.wide.s32 	%rd202, %r2984, 2;
	add.s64 	%rd203, %rd3, %rd202;
	st.global.u16 	[%rd203], %rs475;
$L__BB0_223:
	add.s32 	%r295, %r117, 7;
	setp.ge.s32 	%p227, %r295, %r299;
	@%p227 bra 	$L__BB0_225;
	mul.wide.u32 	%rd204, %r117, 2;
	add.s64 	%rd205, %rd7, %rd204;
	ld.global.nc.u16 	%rs480, [%rd205+14];
	// begin inline asm
	{add.f16 %rs478,%rs65,%rs480;
}
	// end inline asm
	mad.lo.s32 	%r2985, %r295, %r7, %r288;
	mul.wide.s32 	%rd206, %r2985, 2;
	add.s64 	%rd207, %rd3, %rd206;
	st.global.u16 	[%rd207], %rs478;
$L__BB0_225:
	ret;

}


// ===== COMPILED SASS (sm_100) =====

	.target	sm_100

	.elftype	@"ET_EXEC"


//--------------------- .note.nv.tkinfo           --------------------------
	.section	.note.nv.tkinfo,"",@"SHT_NOTE"
	.sectionflags	@"SHF_NOTE_NV_TKINFO"
	.tkinfo
        /*0018*/ 	.word	0x00000002
        /*0030*/ 	.string	""
        /*0030*/ 	.string	"ptxas"
        /*0030*/ 	.string	"Cuda compilation tools, release 13.0, V13.0.88"
        /*0030*/ 	.string	"Build cuda_13.0.r13.0/compiler.36424714_0"
        /*0030*/ 	.string	"-arch sm_100 -m 64 "



//--------------------- .note.nv.cuinfo           --------------------------
	.section	.note.nv.cuinfo,"",@"SHT_NOTE"
	.sectionflags	@"SHF_NOTE_NV_CUINFO"
        /*0018*/ 	.short	0x0002
        /*001a*/ 	.short	0x0064
        /*001c*/ 	.short	0x0082
	.zero		2


//--------------------- .nv.info                  --------------------------
	.section	.nv.info,"",@"SHT_CUDA_INFO"
	.align	4


	//----- nvinfo : EIATTR_REGCOUNT
	.align		4
        /*0000*/ 	.byte	0x04, 0x2f
        /*0002*/ 	.short	(.L_1 - .L_0)
	.align		4
.L_0:
        /*0004*/ 	.word	index@(_Z28conv2d_fp16_ampere_optimizedPK6__halfS1_S1_PS_iiiiiiiiiiiiiii)
        /*0008*/ 	.word	0x0000003e


	//----- nvinfo : EIATTR_FRAME_SIZE
	.align		4
.L_1:
        /*000c*/ 	.byte	0x04, 0x11
        /*000e*/ 	.short	(.L_3 - .L_2)
	.align		4
.L_2:
        /*0010*/ 	.word	index@(_Z28conv2d_fp16_ampere_optimizedPK6__halfS1_S1_PS_iiiiiiiiiiiiiii)
        /*0014*/ 	.word	0x00000000


	//----- nvinfo : EIATTR_MIN_STACK_SIZE
	.align		4
.L_3:
        /*0018*/ 	.byte	0x04, 0x12
        /*001a*/ 	.short	(.L_5 - .L_4)
	.align		4
.L_4:
        /*001c*/ 	.word	index@(_Z28conv2d_fp16_ampere_optimizedPK6__halfS1_S1_PS_iiiiiiiiiiiiiii)
        /*0020*/ 	.word	0x00000000
.L_5:


//--------------------- .nv.compat                --------------------------
	.section	.nv.compat,"",@"SHT_CUDA_COMPAT_INFO"
	.align	4
        /*0000*/ 	.byte	0x02, 0x09, 0x00, 0x00, 0x02, 0x02, 0x01, 0x00, 0x02, 0x05, 0x05, 0x00, 0x03, 0x07, 0x01, 0x01
        /*0010*/ 	.byte	0x02, 0x03, 0x00, 0x00, 0x02, 0x06, 0x01, 0x00, 0x04, 0x0b, 0x08, 0x00, 0x09, 0x00, 0x00, 0x00
        /*0020*/ 	.byte	0x00, 0x00, 0x00, 0x00


//--------------------- .nv.info._Z28conv2d_fp16_ampere_optimizedPK6__halfS1_S1_PS_iiiiiiiiiiiiiii --------------------------
	.section	.nv.info._Z28conv2d_fp16_ampere_optimizedPK6__halfS1_S1_PS_iiiiiiiiiiiiiii,"",@"SHT_CUDA_INFO"
	.sectionflags	@""
	.align	4


	//----- nvinfo : EIATTR_CUDA_API_VERSION
	.align		4
        /*0000*/ 	.byte	0x04, 0x37
        /*0002*/ 	.short	(.L_7 - .L_6)
.L_6:
        /*0004*/ 	.word	0x00000082


	//----- nvinfo : EIATTR_KPARAM_INFO
	.align		4
.L_7:
        /*0008*/ 	.byte	0x04, 0x17
        /*000a*/ 	.short	(.L_9 - .L_8)
.L_8:
        /*000c*/ 	.word	0x00000000
        /*0010*/ 	.short	0x0012
        /*0012*/ 	.short	0x0058
        /*0014*/ 	.byte	0x00, 0xf0, 0x11, 0x00


	//----- nvinfo : EIATTR_KPARAM_INFO
	.align		4
.L_9:
        /*0018*/ 	.byte	0x04, 0x17
        /*001a*/ 	.short	(.L_11 - .L_10)
.L_10:
        /*001c*/ 	.word	0x00000000
        /*0020*/ 	.short	0x0011
        /*0022*/ 	.short	0x0054
        /*0024*/ 	.byte	0x00, 0xf0, 0x11, 0x00


	//----- nvinfo : EIATTR_KPARAM_INFO
	.align		4
.L_11:
        /*0028*/ 	.byte	0x04, 0x17
        /*002a*/ 	.short	(.L_13 - .L_12)
.L_12:
        /*002c*/ 	.word	0x00000000
        /*0030*/ 	.short	0x0010
        /*0032*/ 	.short	0x0050
        /*0034*/ 	.byte	0x00, 0xf0, 0x11, 0x00


	//----- nvinfo : EIATTR_KPARAM_INFO
	.align		4
.L_13:
        /*0038*/ 	.byte	0x04, 0x17
        /*003a*/ 	.short	(.L_15 - .L_14)
.L_14:
        /*003c*/ 	.word	0x00000000
        /*0040*/ 	.short	0x000f
        /*0042*/ 	.short	0x004c
        /*0044*/ 	.byte	0x00, 0xf0, 0x11, 0x00


	//----- nvinfo : EIATTR_KPARAM_INFO
	.align		4
.L_15:
        /*0048*/ 	.byte	0x04, 0x17
        /*004a*/ 	.short	(.L_17 - .L_16)
.L_16:
        /*004c*/ 	.word	0x00000000
        /*0050*/ 	.short	0x000e
        /*0052*/ 	.short	0x0048
        /*0054*/ 	.byte	0x00, 0xf0, 0x11, 0x00


	//----- nvinfo : EIATTR_KPARAM_INFO
	.align		4
.L_17:
        /*0058*/ 	.byte	0x04, 0x17
        /*005a*/ 	.short	(.L_19 - .L_18)
.L_18:
        /*005c*/ 	.word	0x00000000
        /*0060*/ 	.short	0x000d
        /*0062*/ 	.short	0x0044
        /*0064*/ 	.byte	0x00, 0xf0, 0x11, 0x00


	//----- nvinfo : EIATTR_KPARAM_INFO
	.align		4
.L_19:
        /*0068*/ 	.byte	0x04, 0x17
        /*006a*/ 	.short	(.L_21 - .L_20)
.L_20:
        /*006c*/ 	.word	0x00000000
        /*0070*/ 	.short	0x000c
        /*0072*/ 	.short	0x0040
        /*0074*/ 	.byte	0x00, 0xf0, 0x11, 0x00


	//----- nvinfo : EIATTR_KPARAM_INFO
	.align		4
.L_21:
        /*0078*/ 	.byte	0x04, 0x17
        /*007a*/ 	.short	(.L_23 - .L_22)
.L_22:
        /*007c*/ 	.word	0x00000000
        /*0080*/ 	.short	0x000b
        /*0082*/ 	.short	0x003c
        /*0084*/ 	.byte	0x00, 0xf0, 0x11, 0x00


	//----- nvinfo : EIATTR_KPARAM_INFO
	.align		4
.L_23:
        /*0088*/ 	.byte	0x04, 0x17
        /*008a*/ 	.short	(.L_25 - .L_24)
.L_24:
        /*008c*/ 	.word	0x00000000
        /*0090*/ 	.short	0x000a
        /*0092*/ 	.short	0x0038
        /*0094*/ 	.byte	0x00, 0xf0, 0x11, 0x00


	//----- nvinfo : EIATTR_KPARAM_INFO
	.align		4
.L_25:
        /*0098*/ 	.byte	0x04, 0x17
        /*009a*/ 	.short	(.L_27 - .L_26)
.L_26:
        /*009c*/ 	.word	0x00000000
        /*00a0*/ 	.short	0x0009
        /*00a2*/ 	.short	0x0034
        /*00a4*/ 	.byte	0x00, 0xf0, 0x11, 0x00


	//----- nvinfo : EIATTR_KPARAM_INFO
	.align		4
.L_27:
        /*00a8*/ 	.byte	0x04, 0x17
        /*00aa*/ 	.short	(.L_29 - .L_28)
.L_28:
        /*00ac*/ 	.word	0x00000000
        /*00b0*/ 	.short	0x0008
        /*00b2*/ 	.short	0x0030
        /*00b4*/ 	.byte	0x00, 0xf0, 0x11, 0x00


	//----- nvinfo : EIATTR_KPARAM_INFO
	.align		4
.L_29:
        /*00b8*/ 	.byte	0x04, 0x17
        /*00ba*/ 	.short	(.L_31 - .L_30)
.L_30:
        /*00bc*/ 	.word	0x00000000
        /*00c0*/ 	.short	0x0007
        /*00c2*/ 	.short	0x002c
        /*00c4*/ 	.byte	0x00, 0xf0, 0x11, 0x00


	//----- nvinfo : EIATTR_KPARAM_INFO
	.align		4
.L_31:
        /*00c8*/ 	.byte	0x04, 0x17
        /*00ca*/ 	.short	(.L_33 - .L_32)
.L_32:
        /*00cc*/ 	.word	0x00000000
        /*00d0*/ 	.short	0x0006
        /*00d2*/ 	.short	0x0028
        /*00d4*/ 	.byte	0x00, 0xf0, 0x11, 0x00


	//----- nvinfo : EIATTR_KPARAM_INFO
	.align		4
.L_33:
        /*00d8*/ 	.byte	0x04, 0x17
        /*00da*/ 	.short	(.L_35 - .L_34)
.L_34:
        /*00dc*/ 	.word	0x00000000
        /*00e0*/ 	.short	0x0005
        /*00e2*/ 	.short	0x0024
        /*00e4*/ 	.byte	0x00, 0xf0, 0x11, 0x00


	//----- nvinfo : EIATTR_KPARAM_INFO
	.align		4
.L_35:
        /*00e8*/ 	.byte	0x04, 0x17
        /*00ea*/ 	.short	(.L_37 - .L_36)
.L_36:
        /*00ec*/ 	.word	0x00000000
        /*00f0*/ 	.short	0x0004
        /*00f2*/ 	.short	0x0020
        /*00f4*/ 	.byte	0x00, 0xf0, 0x11, 0x00


	//----- nvinfo : EIATTR_KPARAM_INFO
	.align		4
.L_37:
        /*00f8*/ 	.byte	0x04, 0x17
        /*00fa*/ 	.short	(.L_39 - .L_38)
.L_38:
        /*00fc*/ 	.word	0x00000000
        /*0100*/ 	.short	0x0003
        /*0102*/ 	.short	0x0018
        /*0104*/ 	.byte	0x00, 0xf5, 0x21, 0x00


	//----- nvinfo : EIATTR_KPARAM_INFO
	.align		4
.L_39:
        /*0108*/ 	.byte	0x04, 0x17
        /*010a*/ 	.short	(.L_41 - .L_40)
.L_40:
        /*010c*/ 	.word	0x00000000
        /*0110*/ 	.short	0x0002
        /*0112*/ 	.short	0x0010
        /*0114*/ 	.byte	0x00, 0xf5, 0x21, 0x00


	//----- nvinfo : EIATTR_KPARAM_INFO
	.align		4
.L_41:
        /*0118*/ 	.byte	0x04, 0x17
        /*011a*/ 	.short	(.L_43 - .L_42)
.L_42:
        /*011c*/ 	.word	0x00000000
        /*0120*/ 	.short	0x0001
        /*0122*/ 	.short	0x0008
        /*0124*/ 	.byte	0x00, 0xf5, 0x21, 0x00


	//----- nvinfo : EIATTR_KPARAM_INFO
	.align		4
.L_43:
        /*0128*/ 	.byte	0x04, 0x17
        /*012a*/ 	.short	(.L_45 - .L_44)
.L_44:
        /*012c*/ 	.word	0x00000000
        /*0130*/ 	.short	0x0000
        /*0132*/ 	.short	0x0000
        /*0134*/ 	.byte	0x00, 0xf5, 0x21, 0x00


	//----- nvinfo : EIATTR_SPARSE_MMA_MASK
	.align		4
.L_45:
        /*0138*/ 	.byte	0x03, 0x50
        /*013a*/ 	.short	0x0000


	//----- nvinfo : EIATTR_MAXREG_COUNT
	.align		4
        /*013c*/ 	.byte	0x03, 0x1b
        /*013e*/ 	.short	0x0040


	//----- nvinfo : EIATTR_NUM_BARRIERS
	.align		4
        /*0140*/ 	.byte	0x02, 0x4c
        /*0142*/ 	.byte	0x01
	.zero		1


	//----- nvinfo : EIATTR_MERCURY_ISA_VERSION
	.align		4
        /*0144*/ 	.byte	0x03, 0x5f
        /*0146*/ 	.short	0x0101


	//----- nvinfo : EIATTR_VRC_CTA_INIT_COUNT
	.align		4
        /*0148*/ 	.byte	0x02, 0x4a
	.zero		1
	.zero		1


	//----- nvinfo : EIATTR_EXIT_INSTR_OFFSETS
	.align		4
        /*014c*/ 	.byte	0x04, 0x1c
        /*014e*/ 	.short	(.L_47 - .L_46)


	//   ....[0]....
.L_46:
        /*0150*/ 	.word	0x0000ce90


	//   ....[1]....
        /*0154*/ 	.word	0x0000d340


	//   ....[2]....
        /*0158*/ 	.word	0x0000d3a0


	//   ....[3]....
        /*015c*/ 	.word	0x0000e800


	//   ....[4]....
        /*0160*/ 	.word	0x0000ee30


	//   ....[5]....
        /*0164*/ 	.word	0x0000eec0


	//----- nvinfo : EIATTR_MAX_THREADS
	.align		4
.L_47:
        /*0168*/ 	.byte	0x04, 0x05
        /*016a*/ 	.short	(.L_49 - .L_48)
.L_48:
        /*016c*/ 	.word	0x00000400
        /*0170*/ 	.word	0x00000001
        /*0174*/ 	.word	0x00000001


	//----- nvinfo : EIATTR_CRS_STACK_SIZE
	.align		4
.L_49:
        /*0178*/ 	.byte	0x04, 0x1e
        /*017a*/ 	.short	(.L_51 - .L_50)
.L_50:
        /*017c*/ 	.word	0x00000000


	//----- nvinfo : EIATTR_CBANK_PARAM_SIZE
	.align		4
.L_51:
        /*0180*/ 	.byte	0x03, 0x19
        /*0182*/ 	.short	0x005c


	//----- nvinfo : EIATTR_PARAM_CBANK
	.align		4
        /*0184*/ 	.byte	0x04, 0x0a
        /*0186*/ 	.short	(.L_53 - .L_52)
	.align		4
.L_52:
        /*0188*/ 	.word	index@(.nv.constant0._Z28conv2d_fp16_ampere_optimizedPK6__halfS1_S1_PS_iiiiiiiiiiiiiii)
        /*018c*/ 	.short	0x0380
        /*018e*/ 	.short	0x005c


	//----- nvinfo : EIATTR_SW_WAR
	.align		4
.L_53:
        /*0190*/ 	.byte	0x04, 0x36
        /*0192*/ 	.short	(.L_55 - .L_54)
.L_54:
        /*0194*/ 	.word	0x00000008
.L_55:


//--------------------- .nv.callgraph             --------------------------
	.section	.nv.callgraph,"",@"SHT_CUDA_CALLGRAPH"
	.align	4
	.sectionentsize	8
	.align		4
        /*0000*/ 	.word	0x00000000
	.align		4
        /*0004*/ 	.word	0xffffffff
	.align		4
        /*0008*/ 	.word	0x00000000
	.align		4
        /*000c*/ 	.word	0xfffffffe
	.align		4
        /*0010*/ 	.word	0x00000000
	.align		4
        /*0014*/ 	.word	0xfffffffd
	.align		4
        /*0018*/ 	.word	0x00000000
	.align		4
        /*001c*/ 	.word	0xfffffffc


//--------------------- .text._Z28conv2d_fp16_ampere_optimizedPK6__halfS1_S1_PS_iiiiiiiiiiiiiii --------------------------
	.section	.text._Z28conv2d_fp16_ampere_optimizedPK6__halfS1_S1_PS_iiiiiiiiiiiiiii,"ax",@progbits
	.align	128
        .global         _Z28conv2d_fp16_ampere_optimizedPK6__halfS1_S1_PS_iiiiiiiiiiiiiii
        .type           _Z28conv2d_fp16_ampere_optimizedPK6__halfS1_S1_PS_iiiiiiiiiiiiiii,@function
        .size           _Z28conv2d_fp16_ampere_optimizedPK6__halfS1_S1_PS_iiiiiiiiiiiiiii,(.L_x_78 - _Z28conv2d_fp16_ampere_optimizedPK6__halfS1_S1_PS_iiiiiiiiiiiiiii)
        .other          _Z28conv2d_fp16_ampere_optimizedPK6__halfS1_S1_PS_iiiiiiiiiiiiiii,@"STO_CUDA_ENTRY STV_DEFAULT"
_Z28conv2d_fp16_ampere_optimizedPK6__halfS1_S1_PS_iiiiiiiiiiiiiii:
.text._Z28conv2d_fp16_ampere_optimizedPK6__halfS1_S1_PS_iiiiiiiiiiiiiii:
[----:B------:R-:W-:Y:S01]  /*0000*/  LDC R1, c[0x0][0x37c] ;  /* 0x0000df00ff017b82 */ /* 0x000fe20000000800 */
[----:B------:R-:W0:Y:S01]  /*0010*/  LDCU UR14, c[0x0][0x3b4] ;  /* 0x00007680ff0e77ac */ /* 0x000e220008000800 */
[----:B------:R-:W1:Y:S01]  /*0020*/  S2R R0, SR_TID.X ;  /* 0x0000000000007919 */ /* 0x000e620000002100 */
[----:B------:R-:W-:Y:S01]  /*0030*/  BSSY.RECONVERGENT B0, `(.L_x_0) ;  /* 0x0000058000007945 */ /* 0x000fe20003800200 */
[----:B------:R-:W-:Y:S01]  /*0040*/  HFMA2 R30, -RZ, RZ, 0, 0 ;  /* 0x00000000ff1e7431 */ /* 0x000fe200000001ff */
[----:B------:R-:W0:Y:S01]  /*0050*/  LDCU.64 UR8, c[0x0][0x3a0] ;  /* 0x00007400ff0877ac */ /* 0x000e220008000a00 */
[----:B------:R-:W2:Y:S01]  /*0060*/  S2R R14, SR_CTAID.Y ;  /* 0x00000000000e7919 */ /* 0x000ea20000002600 */
[----:B------:R-:W-:Y:S01]  /*0070*/  HFMA2 R16, -RZ, RZ, 0, 0 ;  /* 0x00000000ff107431 */ /* 0x000fe200000001ff */
[----:B------:R-:W-:Y:S01]  /*0080*/  MOV R6, RZ ;  /* 0x000000ff00067202 */ /* 0x000fe20000000f00 */
[----:B------:R-:W3:Y:S01]  /*0090*/  LDCU.64 UR16, c[0x0][0x3b8] ;  /* 0x00007700ff1077ac */ /* 0x000ee20008000a00 */
[----:B------:R-:W4:Y:S01]  /*00a0*/  S2R R12, SR_CTAID.X ;  /* 0x00000000000c7919 */ /* 0x000f220000002500 */
[----:B------:R-:W-:Y:S01]  /*00b0*/  HFMA2 R47, -RZ, RZ, 0, 0 ;  /* 0x00000000ff2f7431 */ /* 0x000fe200000001ff */
[----:B------:R-:W-:Y:S01]  /*00c0*/  MOV R45, RZ ;  /* 0x000000ff002d7202 */ /* 0x000fe20000000f00 */
[----:B------:R-:W5:Y:S01]  /*00d0*/  LDCU UR7, c[0x0][0x3c0] ;  /* 0x00007800ff0777ac */ /* 0x000f620008000800 */
[----:B------:R-:W-:Y:S01]  /*00e0*/  HFMA2 R49, -RZ, RZ, 0, 0 ;  /* 0x00000000ff317431 */ /* 0x000fe200000001ff */
[----:B------:R-:W-:-:S02]  /*00f0*/  CS2R R26, SRZ ;  /* 0x00000000001a7805 */ /* 0x000fc4000001ff00 */
[----:B------:R-:W-:Y:S01]  /*0100*/  CS2R R28, SRZ ;  /* 0x00000000001c7805 */ /* 0x000fe2000001ff00 */
[----:B------:R-:W1:Y:S01]  /*0110*/  LDCU.64 UR12, c[0x0][0x358] ;  /* 0x00006b00ff0c77ac */ /* 0x000e620008000a00 */
[----:B------:R-:W-:Y:S02]  /*0120*/  CS2R R10, SRZ ;  /* 0x00000000000a7805 */ /* 0x000fe4000001ff00 */
[----:B------:R-:W-:Y:S02]  /*0130*/  CS2R R24, SRZ ;  /* 0x0000000000187805 */ /* 0x000fe4000001ff00 */
[----:B------:R-:W-:Y:S02]  /*0140*/  CS2R R8, SRZ ;  /* 0x0000000000087805 */ /* 0x000fe4000001ff00 */
[----:B------:R-:W-:Y:S01]  /*0150*/  MOV R51, RZ ;  /* 0x000000ff00337202 */ /* 0x000fe20000000f00 */
[----:B0-----:R-:W-:Y:S01]  /*0160*/  UIMAD UR4, UR14, UR9, URZ ;  /* 0x000000090e0472a4 */ /* 0x001fe2000f8e02ff */
[----:B------:R-:W-:-:S03]  /*0170*/  MOV R13, RZ ;  /* 0x000000ff000d7202 */ /* 0x000fc60000000f00 */
[----:B---3--:R-:W-:Y:S02]  /*0180*/  UIMAD UR11, UR4, UR16, URZ ;  /* 0x00000010040b72a4 */ /* 0x008fe4000f8e02ff */
[----:B-----5:R-:W-:-:S04]  /*0190*/  UIMAD UR5, UR17, UR7, URZ ;  /* 0x00000007110572a4 */ /* 0x020fc8000f8e02ff */
[----:B------:R-:W-:Y:S02]  /*01a0*/  MOV R2, UR11 ;  /* 0x0000000b00027c02 */ /* 0x000fe40008000f00 */
[----:B-1----:R-:W-:Y:S01]  /*01b0*/  SHF.R.U32.HI R7, RZ, 0x2, R0 ;  /* 0x00000002ff077819 */ /* 0x002fe20000011600 */
[----:B------:R-:W-:Y:S01]  /*01c0*/  UIMAD UR6, UR8, UR5, URZ ;  /* 0x00000005080672a4 */ /* 0x000fe2000f8e02ff */
[----:B------:R-:W-:Y:S02]  /*01d0*/  ISETP.GE.AND P0, PT, R2, 0x1, PT ;  /* 0x000000010200780c */ /* 0x000fe40003f06270 */
[----:B--2---:R-:W-:Y:S02]  /*01e0*/  SHF.L.U32 R2, R14, 0x8, RZ ;  /* 0x000000080e027819 */ /* 0x004fe400000006ff */
[----:B------:R-:W-:Y:S02]  /*01f0*/  SHF.L.U32 R5, R0, 0x3, RZ ;  /* 0x0000000300057819 */ /* 0x000fe400000006ff */
[----:B------:R-:W-:-:S04]  /*0200*/  LOP3.LUT R2, R2, R7, RZ, 0xfc, !PT ;  /* 0x0000000702027212 */ /* 0x000fc800078efcff */
[----:B------:R-:W-:-:S13]  /*0210*/  ISETP.GE.AND P1, PT, R2, UR6, PT ;  /* 0x0000000602007c0c */ /* 0x000fda000bf26270 */
[----:B----4-:R-:W-:Y:S05]  /*0220*/  @P1 BRA `(.L_x_1) ;  /* 0x0000000000e01947 */ /* 0x010fea0003800000 */
[----:B------:R-:W-:Y:S02]  /*0230*/  MOV R4, UR5 ;  /* 0x0000000500047c02 */ /* 0x000fe40008000f00 */
[----:B------:R-:W-:Y:S02]  /*0240*/  IABS R18, R2 ;  /* 0x0000000200127213 */ /* 0x000fe40000000000 */
[-C--:B------:R-:W-:Y:S02]  /*0250*/  IABS R13, R4.reuse ;  /* 0x00000004000d7213 */ /* 0x080fe40000000000 */
[----:B------:R-:W-:Y:S02]  /*0260*/  IABS R19, R4 ;  /* 0x0000000400137213 */ /* 0x000fe40000000000 */
[----:B------:R-:W0:Y:S01]  /*0270*/  I2F.RP R3, R13 ;  /* 0x0000000d00037306 */ /* 0x000e220000209400 */
[----:B------:R-:W-:-:S07]  /*0280*/  MOV R4, R18 ;  /* 0x0000001200047202 */ /* 0x000fce0000000f00 */
[----:B0-----:R-:W0:Y:S02]  /*0290*/  MUFU.RCP R3, R3 ;  /* 0x0000000300037308 */ /* 0x001e240000001000 */
[----:B0-----:R-:W-:-:S06]  /*02a0*/  IADD3 R16, PT, PT, R3, 0xffffffe, RZ ;  /* 0x0ffffffe03107810 */ /* 0x001fcc0007ffe0ff */
[----:B------:R0:W1:Y:S02]  /*02b0*/  F2I.FTZ.U32.TRUNC.NTZ R17, R16 ;  /* 0x0000001000117305 */ /* 0x000064000021f000 */
[----:B0-----:R-:W-:Y:S02]  /*02c0*/  MOV R16, RZ ;  /* 0x000000ff00107202 */ /* 0x001fe40000000f00 */
[----:B-1----:R-:W-:-:S05]  /*02d0*/  IADD3 R6, PT, PT, RZ, -R17, RZ ;  /* 0x80000011ff067210 */ /* 0x002fca0007ffe0ff */
[----:B------:R-:W-:Y:S01]  /*02e0*/  IMAD R15, R6, R13, RZ ;  /* 0x0000000d060f7224 */ /* 0x000fe200078e02ff */
[----:B------:R-:W-:-:S03]  /*02f0*/  MOV R6, UR7 ;  /* 0x0000000700067c02 */ /* 0x000fc60008000f00 */
[----:B------:R-:W-:Y:S01]  /*0300*/  IMAD.HI.U32 R17, R17, R15, R16 ;  /* 0x0000000f11117227 */ /* 0x000fe200078e0010 */
[----:B------:R-:W-:Y:S02]  /*0310*/  IABS R6, R6 ;  /* 0x0000000600067213 */ /* 0x000fe40000000000 */
[----:B------:R-:W-:Y:S02]  /*0320*/  IADD3 R15, PT, PT, RZ, -R19, RZ ;  /* 0x80000013ff0f7210 */ /* 0x000fe40007ffe0ff */
[----:B------:R-:W-:Y:S01]  /*0330*/  MOV R19, R6 ;  /* 0x0000000600137202 */ /* 0x000fe20000000f00 */
[----:B------:R-:W-:-:S03]  /*0340*/  IMAD.HI.U32 R3, R17, R4, RZ ;  /* 0x0000000411037227 */ /* 0x000fc600078e00ff */
[----:B------:R-:W0:Y:S01]  /*0350*/  I2F.RP R6, R19 ;  /* 0x0000001300067306 */ /* 0x000e220000209400 */
[----:B------:R-:W-:-:S05]  /*0360*/  IMAD R4, R3, R15, R4 ;  /* 0x0000000f03047224 */ /* 0x000fca00078e0204 */
[----:B------:R-:W-:Y:S02]  /*0370*/  ISETP.GT.U32.AND P2, PT, R13, R4, PT ;  /* 0x000000040d00720c */ /* 0x000fe40003f44070 */
[----:B0-----:R-:W0:Y:S11]  /*0380*/  MUFU.RCP R6, R6 ;  /* 0x0000000600067308 */ /* 0x001e360000001000 */
[----:B------:R-:W-:-:S02]  /*0390*/  @!P2 IADD3 R4, PT, PT, R4, -R13, RZ ;  /* 0x8000000d0404a210 */ /* 0x000fc40007ffe0ff */
[----:B------:R-:W-:Y:S02]  /*03a0*/  @!P2 IADD3 R3, PT, PT, R3, 0x1, RZ ;  /* 0x000000010303a810 */ /* 0x000fe40007ffe0ff */
[----:B------:R-:W-:Y:S02]  /*03b0*/  ISETP.GE.U32.AND P1, PT, R4, R13, PT ;  /* 0x0000000d0400720c */ /* 0x000fe40003f26070 */
[----:B------:R-:W-:Y:S02]  /*03c0*/  LOP3.LUT R4, R2, UR5, RZ, 0x3c, !PT ;  /* 0x0000000502047c12 */ /* 0x000fe4000f8e3cff */
[----:B------:R-:W-:Y:S02]  /*03d0*/  ISETP.NE.AND P2, PT, RZ, UR5, PT ;  /* 0x00000005ff007c0c */ /* 0x000fe4000bf45270 */
[----:B------:R-:W-:Y:S02]  /*03e0*/  ISETP.GE.AND P3, PT, R4, RZ, PT ;  /* 0x000000ff0400720c */ /* 0x000fe40003f66270 */
[----:B0-----:R-:W-:-:S04]  /*03f0*/  IADD3 R16, PT, PT, R6, 0xffffffe, RZ ;  /* 0x0ffffffe06107810 */ /* 0x001fc80007ffe0ff */
[----:B------:R0:W1:Y:S01]  /*0400*/  F2I.FTZ.U32.TRUNC.NTZ R17, R16 ;  /* 0x0000001000117305 */ /* 0x000062000021f000 */
[----:B------:R-:W-:-:S06]  /*0410*/  @P1 IADD3 R3, PT, PT, R3, 0x1, RZ ;  /* 0x0000000103031810 */ /* 0x000fcc0007ffe0ff */
[----:B------:R-:W-:Y:S02]  /*0420*/  @!P3 IADD3 R3, PT, PT, -R3, RZ, RZ ;  /* 0x000000ff0303b210 */ /* 0x000fe40007ffe1ff */
[----:B------:R-:W-:Y:S02]  /*0430*/  @!P2 LOP3.LUT R3, RZ, UR5, RZ, 0x33, !PT ;  /* 0x00000005ff03ac12 */ /* 0x000fe4000f8e33ff */
[----:B0-----:R-:W-:Y:S02]  /*0440*/  MOV R16, RZ ;  /* 0x000000ff00107202 */ /* 0x001fe40000000f00 */
[----:B------:R-:W-:Y:S02]  /*0450*/  IADD3 R13, PT, PT, -R3, RZ, RZ ;  /* 0x000000ff030d7210 */ /* 0x000fe40007ffe1ff */
[----:B-1----:R-:W-:-:S03]  /*0460*/  IADD3 R4, PT, PT, RZ, -R17, RZ ;  /* 0x80000011ff047210 */ /* 0x002fc60007ffe0ff */
[----:B------:R-:W-:Y:S02]  /*0470*/  IMAD R18, R13, UR5, R2 ;  /* 0x000000050d127c24 */ /* 0x000fe4000f8e0202 */
[----:B------:R-:W-:-:S03]  /*0480*/  IMAD R13, R4, R19, RZ ;  /* 0x00000013040d7224 */ /* 0x000fc600078e02ff */
[----:B------:R-:W-:Y:S01]  /*0490*/  IABS R4, R18 ;  /* 0x0000001200047213 */ /* 0x000fe20000000000 */
[----:B------:R-:W-:-:S06]  /*04a0*/  IMAD.HI.U32 R16, R17, R13, R16 ;  /* 0x0000000d11107227 */ /* 0x000fcc00078e0010 */
[----:B------:R-:W-:-:S05]  /*04b0*/  IMAD.HI.U32 R16, R16, R4, RZ ;  /* 0x0000000410107227 */ /* 0x000fca00078e00ff */
[----:B------:R-:W-:-:S05]  /*04c0*/  IADD3 R6, PT, PT, -R16, RZ, RZ ;  /* 0x000000ff10067210 */ /* 0x000fca0007ffe1ff */
[----:B------:R-:W-:Y:S01]  /*04d0*/  IMAD R4, R19, R6, R4 ;  /* 0x0000000613047224 */ /* 0x000fe200078e0204 */
[----:B------:R-:W-:-:S04]  /*04e0*/  MOV R6, R3 ;  /* 0x0000000300067202 */ /* 0x000fc80000000f00 */
[----:B------:R-:W-:-:S13]  /*04f0*/  ISETP.GT.U32.AND P2, PT, R19, R4, PT ;  /* 0x000000041300720c */ /* 0x000fda0003f44070 */
[-C--:B------:R-:W-:Y:S02]  /*0500*/  @!P2 IADD3 R4, PT, PT, R4, -R19.reuse, RZ ;  /* 0x800000130404a210 */ /* 0x080fe40007ffe0ff */
[----:B------:R-:W-:Y:S02]  /*0510*/  @!P2 IADD3 R16, PT, PT, R16, 0x1, RZ ;  /* 0x000000011010a810 */ /* 0x000fe40007ffe0ff */
[----:B------:R-:W-:Y:S02]  /*0520*/  ISETP.GE.U32.AND P1, PT, R4, R19, PT ;  /* 0x000000130400720c */ /* 0x000fe40003f26070 */
[----:B------:R-:W-:Y:S02]  /*0530*/  LOP3.LUT R4, R18, UR7, RZ, 0x3c, !PT ;  /* 0x0000000712047c12 */ /* 0x000fe4000f8e3cff */
[----:B------:R-:W-:Y:S02]  /*0540*/  ISETP.NE.AND P2, PT, RZ, UR7, PT ;  /* 0x00000007ff007c0c */ /* 0x000fe4000bf45270 */
[----:B------:R-:W-:-:S07]  /*0550*/  ISETP.GE.AND P3, PT, R4, RZ, PT ;  /* 0x000000ff0400720c */ /* 0x000fce0003f66270 */
[----:B------:R-:W-:-:S06]  /*0560*/  @P1 IADD3 R16, PT, PT, R16, 0x1, RZ ;  /* 0x0000000110101810 */ /* 0x000fcc0007ffe0ff */
[----:B------:R-:W-:Y:S02]  /*0570*/  @!P3 IADD3 R16, PT, PT, -R16, RZ, RZ ;  /* 0x000000ff1010b210 */ /* 0x000fe40007ffe1ff */
[----:B------:R-:W-:-:S04]  /*0580*/  @!P2 LOP3.LUT R16, RZ, UR7, RZ, 0x33, !PT ;  /* 0x00000007ff10ac12 */ /* 0x000fc8000f8e33ff */
[----:B------:R-:W-:-:S05]  /*0590*/  IADD3 R13, PT, PT, -R16, RZ, RZ ;  /* 0x000000ff100d7210 */ /* 0x000fca0007ffe1ff */
[----:B------:R-:W-:-:S07]  /*05a0*/  IMAD R13, R13, UR7, R18 ;  /* 0x000000070d0d7c24 */ /* 0x000fce000f8e0212 */
.L_x_1:
[----:B------:R-:W-:Y:S05]  /*05b0*/  BSYNC.RECONVERGENT B0 ;  /* 0x0000000000007941 */ /* 0x000fea0003800200 */
.L_x_0:
[----:B------:R-:W-:Y:S01]  /*05c0*/  HFMA2 R31, -RZ, RZ, 0, 0 ;  /* 0x00000000ff1f7431 */ /* 0x000fe200000001ff */
[----:B------:R-:W-:Y:S01]  /*05d0*/  LOP3.LUT R4, R5, 0x18, RZ, 0xc0, !PT ;  /* 0x0000001805047812 */ /* 0x000fe200078ec0ff */
[----:B------:R-:W-:Y:S06]  /*05e0*/  @!P0 BRA `(.L_x_2) ;  /* 0x000000b400f08947 */ /* 0x000fec0003800000 */
[----:B------:R-:W-:Y:S01]  /*05f0*/  ISETP.GE.U32.AND P0, PT, R4, UR11, PT ;  /* 0x0000000b04007c0c */ /* 0x000fe2000bf06070 */
[----:B------:R-:W-:Y:S01]  /*0600*/  BSSY.RECONVERGENT B0, `(.L_x_3) ;  /* 0x00001dd000007945 */ /* 0x000fe20003800200 */
[----:B------:R-:W-:Y:S02]  /*0610*/  SHF.R.U32.HI R17, RZ, 0x4, R0 ;  /* 0x00000004ff117819 */ /* 0x000fe40000011600 */
[----:B------:R-:W-:Y:S02]  /*0620*/  CS2R R10, SRZ ;  /* 0x00000000000a7805 */ /* 0x000fe4000001ff00 */
[----:B------:R-:W-:Y:S02]  /*0630*/  ISETP.GE.OR P0, PT, R2, UR6, P0 ;  /* 0x0000000602007c0c */ /* 0x000fe40008706670 */
[----:B------:R-:W-:Y:S02]  /*0640*/  CS2R R8, SRZ ;  /* 0x0000000000087805 */ /* 0x000fe4000001ff00 */
[----:B------:R-:W-:-:S09]  /*0650*/  LOP3.LUT R15, R5, 0x78, RZ, 0xc0, !PT ;  /* 0x00000078050f7812 */ /* 0x000fd200078ec0ff */
[----:B------:R-:W-:Y:S05]  /*0660*/  @P0 BRA `(.L_x_4) ;  /* 0x0000001c00580947 */ /* 0x000fea0003800000 */
[----:B------:R-:W-:Y:S01]  /*0670*/  MOV R2, UR16 ;  /* 0x0000001000027c02 */ /* 0x000fe20008000f00 */
[----:B------:R-:W-:Y:S01]  /*0680*/  HFMA2 R20, -RZ, RZ, 0, 0 ;  /* 0x00000000ff147431 */ /* 0x000fe200000001ff */
[----:B------:R-:W-:Y:S01]  /*0690*/  MOV R8, UR14 ;  /* 0x0000000e00087c02 */ /* 0x000fe20008000f00 */
[----:B------:R-:W0:Y:S01]  /*06a0*/  LDC.64 R30, c[0x0][0x3c8] ;  /* 0x0000f200ff1e7b82 */ /* 0x000e220000000a00 */
[----:B------:R-:W-:Y:S01]  /*06b0*/  IABS R19, R2 ;  /* 0x0000000200137213 */ /* 0x000fe20000000000 */
[----:B------:R-:W0:Y:S01]  /*06c0*/  LDCU UR5, c[0x0][0x3c4] ;  /* 0x00007880ff0577ac */ /* 0x000e220008000800 */
[----:B------:R-:W-:Y:S01]  /*06d0*/  IABS R11, R4 ;  /* 0x00000004000b7213 */ /* 0x000fe20000000000 */
[----:B------:R-:W-:Y:S01]  /*06e0*/  BSSY.RECONVERGENT B1, `(.L_x_5) ;  /* 0x0000055000017945 */ /* 0x000fe20003800200 */
[----:B------:R-:W1:Y:S01]  /*06f0*/  I2F.RP R2, R19 ;  /* 0x0000001300027306 */ /* 0x000e620000209400 */
[----:B------:R-:W-:Y:S01]  /*0700*/  ISETP.NE.AND P2, PT, RZ, UR16, PT ;  /* 0x00000010ff007c0c */ /* 0x000fe2000bf45270 */
[----:B------:R-:W2:Y:S01]  /*0710*/  LDCU UR7, c[0x0][0x3d0] ;  /* 0x00007a00ff0777ac */ /* 0x000ea20008000800 */
[----:B------:R-:W-:Y:S01]  /*0720*/  LOP3.LUT R22, RZ, UR16, RZ, 0x33, !PT ;  /* 0x00000010ff167c12 */ /* 0x000fe2000f8e33ff */
[----:B------:R-:W3:Y:S01]  /*0730*/  LDC R24, c[0x0][0x3d8] ;  /* 0x0000f600ff187b82 */ /* 0x000ee20000000800 */
[----:B------:R-:W-:-:S07]  /*0740*/  LOP3.LUT R18, RZ, UR14, RZ, 0x33, !PT ;  /* 0x0000000eff127c12 */ /* 0x000fce000f8e33ff */
[----:B------:R-:W4:Y:S01]  /*0750*/  LDC R25, c[0x0][0x3d4] ;  /* 0x0000f500ff197b82 */ /* 0x000f220000000800 */
[----:B-1----:R-:W1:Y:S01]  /*0760*/  MUFU.RCP R2, R2 ;  /* 0x0000000200027308 */ /* 0x002e620000001000 */
[----:B0-----:R-:W-:Y:S01]  /*0770*/  IMAD R26, R16, UR5, -R31 ;  /* 0x00000005101a7c24 */ /* 0x001fe2000f8e0a1f */
[C---:B------:R-:W-:Y:S01]  /*0780*/  IADD3 R31, PT, PT, R4.reuse, 0x1, RZ ;  /* 0x00000001041f7810 */ /* 0x040fe20007ffe0ff */
[----:B--2---:R-:W-:Y:S01]  /*0790*/  IMAD R27, R13, R30, -UR7 ;  /* 0x800000070d1b7e24 */ /* 0x004fe2000f8e021e */
[----:B------:R-:W-:Y:S02]  /*07a0*/  IADD3 R30, PT, PT, R4, 0x2, RZ ;  /* 0x00000002041e7810 */ /* 0x000fe40007ffe0ff */
[----:B------:R-:W-:Y:S02]  /*07b0*/  ISETP.GE.U32.AND P5, PT, R31, UR11, PT ;  /* 0x0000000b1f007c0c */ /* 0x000fe4000bfa6070 */
[----:B-1----:R-:W-:-:S04]  /*07c0*/  IADD3 R3, PT, PT, R2, 0xffffffe, RZ ;  /* 0x0ffffffe02037810 */ /* 0x002fc80007ffe0ff */
[----:B------:R-:W0:Y:S02]  /*07d0*/  F2I.FTZ.U32.TRUNC.NTZ R21, R3 ;  /* 0x0000000300157305 */ /* 0x000e24000021f000 */
[----:B0-----:R-:W-:-:S05]  /*07e0*/  IADD3 R10, PT, PT, RZ, -R21, RZ ;  /* 0x80000015ff0a7210 */ /* 0x001fca0007ffe0ff */
[----:B------:R-:W-:Y:S01]  /*07f0*/  IMAD R9, R10, R19, RZ ;  /* 0x000000130a097224 */ /* 0x000fe200078e02ff */
[----:B------:R-:W-:Y:S02]  /*0800*/  IABS R10, R8 ;  /* 0x00000008000a7213 */ /* 0x000fe40000000000 */
[----:B------:R-:W-:Y:S01]  /*0810*/  MOV R8, R11 ;  /* 0x0000000b00087202 */ /* 0x000fe20000000f00 */
[----:B------:R-:W-:Y:S01]  /*0820*/  IMAD.HI.U32 R20, R21, R9, R20 ;  /* 0x0000000915147227 */ /* 0x000fe200078e0014 */
[----:B------:R-:W-:Y:S02]  /*0830*/  MOV R21, R10 ;  /* 0x0000000a00157202 */ /* 0x000fe40000000f00 */
[----:B------:R-:W-:Y:S02]  /*0840*/  MOV R10, UR16 ;  /* 0x00000010000a7c02 */ /* 0x000fe40008000f00 */
[----:B------:R-:W0:Y:S01]  /*0850*/  I2F.RP R9, R21 ;  /* 0x0000001500097306 */ /* 0x000e220000209400 */
[----:B------:R-:W-:-:S05]  /*0860*/  IMAD.HI.U32 R2, R20, R8, RZ ;  /* 0x0000000814027227 */ /* 0x000fca00078e00ff */
[----:B------:R-:W-:-:S05]  /*0870*/  IADD3 R3, PT, PT, -R2, RZ, RZ ;  /* 0x000000ff02037210 */ /* 0x000fca0007ffe1ff */
[C---:B------:R-:W-:Y:S01]  /*0880*/  IMAD R8, R19.reuse, R3, R8 ;  /* 0x0000000313087224 */ /* 0x040fe200078e0208 */
[----:B0-----:R-:W0:Y:S04]  /*0890*/  MUFU.RCP R9, R9 ;  /* 0x0000000900097308 */ /* 0x001e280000001000 */
[----:B------:R-:W-:-:S13]  /*08a0*/  ISETP.GT.U32.AND P1, PT, R19, R8, PT ;  /* 0x000000081300720c */ /* 0x000fda0003f24070 */
[-C--:B------:R-:W-:Y:S02]  /*08b0*/  @!P1 IADD3 R8, PT, PT, R8, -R19.reuse, RZ ;  /* 0x8000001308089210 */ /* 0x080fe40007ffe0ff */
[----:B------:R-:W-:Y:S02]  /*08c0*/  @!P1 IADD3 R2, PT, PT, R2, 0x1, RZ ;  /* 0x0000000102029810 */ /* 0x000fe40007ffe0ff */
[----:B------:R-:W-:Y:S02]  /*08d0*/  ISETP.GE.U32.AND P0, PT, R8, R19, PT ;  /* 0x000000130800720c */ /* 0x000fe40003f06070 */
[----:B------:R-:W-:Y:S02]  /*08e0*/  LOP3.LUT R8, R10, 0x18, R5, 0x78, !PT ;  /* 0x000000180a087812 */ /* 0x000fe400078e7805 */
[----:B0-----:R-:W-:Y:S02]  /*08f0*/  IADD3 R3, PT, PT, R9, 0xffffffe, RZ ;  /* 0x0ffffffe09037810 */ /* 0x001fe40007ffe0ff */
[----:B------:R-:W-:-:S02]  /*0900*/  ISETP.GE.AND P3, PT, R8, RZ, PT ;  /* 0x000000ff0800720c */ /* 0x000fc40003f66270 */
[----:B------:R-:W-:Y:S02]  /*0910*/  IADD3 R10, PT, PT, R4, 0x3, RZ ;  /* 0x00000003040a7810 */ /* 0x000fe40007ffe0ff */
[----:B------:R-:W0:Y:S03]  /*0920*/  F2I.FTZ.U32.TRUNC.NTZ R3, R3 ;  /* 0x0000000300037305 */ /* 0x000e26000021f000 */
[----:B------:R-:W-:-:S06]  /*0930*/  @P0 IADD3 R2, PT, PT, R2, 0x1, RZ ;  /* 0x0000000102020810 */ /* 0x000fcc0007ffe0ff */
[----:B------:R-:W-:Y:S02]  /*0940*/  @!P3 IADD3 R2, PT, PT, -R2, RZ, RZ ;  /* 0x000000ff0202b210 */ /* 0x000fe40007ffe1ff */
[----:B------:R-:W-:Y:S02]  /*0950*/  ISETP.NE.AND P3, PT, RZ, UR14, PT ;  /* 0x0000000eff007c0c */ /* 0x000fe4000bf65270 */
[----:B------:R-:W-:Y:S01]  /*0960*/  SEL R32, R22, R2, !P2 ;  /* 0x0000000216207207 */ /* 0x000fe20005000000 */
[----:B------:R-:W-:Y:S01]  /*0970*/  HFMA2 R2, -RZ, RZ, 0, 0 ;  /* 0x00000000ff027431 */ /* 0x000fe200000001ff */
[----:B0-----:R-:W-:Y:S02]  /*0980*/  IADD3 R8, PT, PT, RZ, -R3, RZ ;  /* 0x80000003ff087210 */ /* 0x001fe40007ffe0ff */
[----:B------:R-:W-:Y:S02]  /*0990*/  IABS R28, R32 ;  /* 0x00000020001c7213 */ /* 0x000fe40000000000 */
[----:B------:R-:W-:Y:S01]  /*09a0*/  ISETP.GE.AND P1, PT, R32, RZ, PT ;  /* 0x000000ff2000720c */ /* 0x000fe20003f26270 */
[----:B------:R-:W-:Y:S01]  /*09b0*/  IMAD R23, R8, R21, RZ ;  /* 0x0000001508177224 */ /* 0x000fe200078e02ff */
[----:B------:R-:W-:-:S02]  /*09c0*/  IADD3 R29, PT, PT, -R32, RZ, RZ ;  /* 0x000000ff201d7210 */ /* 0x000fc40007ffe1ff */
[----:B------:R-:W-:Y:S01]  /*09d0*/  MOV R8, RZ ;  /* 0x000000ff00087202 */ /* 0x000fe20000000f00 */
[----:B------:R-:W-:-:S04]  /*09e0*/  IMAD.HI.U32 R23, R3, R23, R2 ;  /* 0x0000001703177227 */ /* 0x000fc800078e0002 */
[----:B------:R-:W-:Y:S02]  /*09f0*/  IMAD R29, R29, UR16, R4 ;  /* 0x000000101d1d7c24 */ /* 0x000fe4000f8e0204 */
[----:B------:R-:W-:-:S04]  /*0a00*/  IMAD.HI.U32 R9, R23, R28, RZ ;  /* 0x0000001c17097227 */ /* 0x000fc800078e00ff */
[----:B---3--:R-:W-:Y:S01]  /*0a10*/  IMAD R34, R29, R24, R27 ;  /* 0x000000181d227224 */ /* 0x008fe200078e021b */
[----:B------:R-:W-:-:S05]  /*0a20*/  IADD3 R2, PT, PT, -R9, RZ, RZ ;  /* 0x000000ff09027210 */ /* 0x000fca0007ffe1ff */
[C---:B------:R-:W-:Y:S02]  /*0a30*/  IMAD R28, R21.reuse, R2, R28 ;  /* 0x00000002151c7224 */ /* 0x040fe400078e021c */
[----:B------:R-:W0:Y:S03]  /*0a40*/  LDC.64 R2, c[0x0][0x3a8] ;  /* 0x0000ea00ff027b82 */ /* 0x000e260000000a00 */
[----:B------:R-:W-:-:S13]  /*0a50*/  ISETP.GT.U32.AND P4, PT, R21, R28, PT ;  /* 0x0000001c1500720c */ /* 0x000fda0003f84070 */
[----:B------:R-:W-:-:S04]  /*0a60*/  @!P4 IADD3 R28, PT, PT, R28, -R21, RZ ;  /* 0x800000151c1cc210 */ /* 0x000fc80007ffe0ff */
[----:B------:R-:W-:Y:S02]  /*0a70*/  ISETP.GT.U32.AND P0, PT, R21, R28, PT ;  /* 0x0000001c1500720c */ /* 0x000fe40003f04070 */
[----:B------:R-:W-:-:S04]  /*0a80*/  IADD3 R11, PT, PT, R28, -R21, RZ ;  /* 0x800000151c0b7210 */ /* 0x000fc80007ffe0ff */
[----:B------:R-:W-:-:S04]  /*0a90*/  SEL R11, R11, R28, !P0 ;  /* 0x0000001c0b0b7207 */ /* 0x000fc80004000000 */
[----:B------:R-:W-:Y:S02]  /*0aa0*/  @!P1 IADD3 R11, PT, PT, -R11, RZ, RZ ;  /* 0x000000ff0b0b9210 */ /* 0x000fe40007ffe1ff */
[----:B0-----:R-:W-:Y:S02]  /*0ab0*/  ISETP.GE.AND P1, PT, R34, R3, PT ;  /* 0x000000032200720c */ /* 0x001fe40003f26270 */
[----:B------:R-:W-:Y:S02]  /*0ac0*/  SEL R11, R18, R11, !P3 ;  /* 0x0000000b120b7207 */ /* 0x000fe40005800000 */
[----:B------:R-:W-:-:S03]  /*0ad0*/  ISETP.GT.AND P1, PT, R34, -0x1, !P1 ;  /* 0xffffffff2200780c */ /* 0x000fc60004f24270 */
[----:B----4-:R-:W-:Y:S01]  /*0ae0*/  IMAD R33, R11, R25, R26 ;  /* 0x000000190b217224 */ /* 0x010fe200078e021a */
[----:B------:R-:W-:-:S04]  /*0af0*/  IADD3 R11, PT, PT, R4, 0x4, RZ ;  /* 0x00000004040b7810 */ /* 0x000fc80007ffe0ff */
[----:B------:R-:W-:-:S04]  /*0b00*/  ISETP.GE.AND P0, PT, R33, R2, PT ;  /* 0x000000022100720c */ /* 0x000fc80003f06270 */
[----:B------:R-:W-:-:S04]  /*0b10*/  ISETP.GT.AND P0, PT, R33, -0x1, !P0 ;  /* 0xffffffff2100780c */ /* 0x000fc80004704270 */
[----:B------:R-:W-:-:S13]  /*0b20*/  PLOP3.LUT P0, PT, P0, P1, PT, 0x80, 0x8 ;  /* 0x000000000008781c */ /* 0x000fda0000703070 */
[----:B------:R-:W-:Y:S05]  /*0b30*/  @!P0 BRA `(.L_x_6) ;  /* 0x00000000003c8947 */ /* 0x000fea0003800000 */
[----:B------:R-:W-:Y:S02]  /*0b40*/  ISETP.GE.U32.AND P0, PT, R28, R21, PT ;  /* 0x000000151c00720c */ /* 0x000fe40003f06070 */
[----:B------:R-:W-:Y:S02]  /*0b50*/  LOP3.LUT R8, R32, UR14, RZ, 0x3c, !PT ;  /* 0x0000000e20087c12 */ /* 0x000fe4000f8e3cff */
[----:B------:R-:W-:Y:S02]  /*0b60*/  @!P4 IADD3 R9, PT, PT, R9, 0x1, RZ ;  /* 0x000000010909c810 */ /* 0x000fe40007ffe0ff */
[----:B------:R-:W-:-:S07]  /*0b70*/  ISETP.GE.AND P1, PT, R8, RZ, PT ;  /* 0x000000ff0800720c */ /* 0x000fce0003f26270 */
[----:B------:R-:W-:-:S04]  /*0b80*/  @P0 IADD3 R9, PT, PT, R9, 0x1, RZ ;  /* 0x0000000109090810 */ /* 0x000fc80007ffe0ff */
[----:B------:R-:W-:Y:S02]  /*0b90*/  MOV R29, R9 ;  /* 0x00000009001d7202 */ /* 0x000fe40000000f00 */
[----:B------:R-:W0:Y:S02]  /*0ba0*/  LDC.64 R8, c[0x0][0x380] ;  /* 0x0000e000ff087b82 */ /* 0x000e240000000a00 */
[----:B------:R-:W-:-:S04]  /*0bb0*/  @!P1 IADD3 R29, PT, PT, -R29, RZ, RZ ;  /* 0x000000ff1d1d9210 */ /* 0x000fc80007ffe1ff */
[----:B------:R-:W-:-:S05]  /*0bc0*/  SEL R29, R18, R29, !P3 ;  /* 0x0000001d121d7207 */ /* 0x000fca0005800000 */
[----:B------:R-:W-:-:S04]  /*0bd0*/  IMAD R29, R6, UR9, R29 ;  /* 0x00000009061d7c24 */ /* 0x000fc8000f8e021d */
[----:B------:R-:W-:-:S04]  /*0be0*/  IMAD R28, R29, R2, R33 ;  /* 0x000000021d1c7224 */ /* 0x000fc800078e0221 */
[----:B------:R-:W-:-:S04]  /*0bf0*/  IMAD R29, R28, R3, R34 ;  /* 0x000000031c1d7224 */ /* 0x000fc800078e0222 */
[----:B0-----:R-:W-:-:S06]  /*0c00*/  IMAD.WIDE R8, R29, 0x2, R8 ;  /* 0x000000021d087825 */ /* 0x001fcc00078e0208 */
[----:B------:R-:W2:Y:S02]  /*0c10*/  LDG.E.U16.CONSTANT R8, desc[UR12][R8.64] ;  /* 0x0000000c08087981 */ /* 0x000ea4000c1e9500 */
[----:B--2---:R-:W-:-:S07]  /*0c20*/  PRMT R8, R8, 0x5410, RZ ;  /* 0x0000541008087816 */ /* 0x004fce00000000ff */
.L_x_6:
[----:B------:R-:W-:Y:S05]  /*0c30*/  BSYNC.RECONVERGENT B1 ;  /* 0x0000000000017941 */ /* 0x000fea0003800200 */
.L_x_5:
[----:B------:R-:W-:Y:S04]  /*0c40*/  BSSY.RECONVERGENT B1, `(.L_x_7) ;  /* 0x0000033000017945 */ /* 0x000fe80003800200 */
[----:B------:R-:W-:Y:S05]  /*0c50*/  @P5 BRA `(.L_x_8) ;  /* 0x0000000000c45947 */ /* 0x000fea0003800000 */
[----:B------:R-:W-:-:S05]  /*0c60*/  IABS R28, R31 ;  /* 0x0000001f001c7213 */ /* 0x000fca0000000000 */
[----:B------:R-:W-:-:S05]  /*0c70*/  IMAD.HI.U32 R9, R20, R28, RZ ;  /* 0x0000001c14097227 */ /* 0x000fca00078e00ff */
[----:B------:R-:W-:-:S05]  /*0c80*/  IADD3 R29, PT, PT, -R9, RZ, RZ ;  /* 0x000000ff091d7210 */ /* 0x000fca0007ffe1ff */
[----:B------:R-:W-:-:S05]  /*0c90*/  IMAD R28, R19, R29, R28 ;  /* 0x0000001d131c7224 */ /* 0x000fca00078e021c */
[----:B------:R-:W-:-:S13]  /*0ca0*/  ISETP.GT.U32.AND P1, PT, R19, R28, PT ;  /* 0x0000001c1300720c */ /* 0x000fda0003f24070 */
[-C--:B------:R-:W-:Y:S02]  /*0cb0*/  @!P1 IADD3 R28, PT, PT, R28, -R19.reuse, RZ ;  /* 0x800000131c1c9210 */ /* 0x080fe40007ffe0ff */
[----:B------:R-:W-:Y:S02]  /*0cc0*/  @!P1 IADD3 R9, PT, PT, R9, 0x1, RZ ;  /* 0x0000000109099810 */ /* 0x000fe40007ffe0ff */
[----:B------:R-:W-:Y:S02]  /*0cd0*/  ISETP.GE.U32.AND P0, PT, R28, R19, PT ;  /* 0x000000131c00720c */ /* 0x000fe40003f06070 */
[----:B------:R-:W-:-:S04]  /*0ce0*/  LOP3.LUT R28, R31, UR16, RZ, 0x3c, !PT ;  /* 0x000000101f1c7c12 */ /* 0x000fc8000f8e3cff */
[----:B------:R-:W-:-:S07]  /*0cf0*/  ISETP.GE.AND P4, PT, R28, RZ, PT ;  /* 0x000000ff1c00720c */ /* 0x000fce0003f86270 */
[----:B------:R-:W-:-:S06]  /*0d00*/  @P0 IADD3 R9, PT, PT, R9, 0x1, RZ ;  /* 0x0000000109090810 */ /* 0x000fcc0007ffe0ff */
[----:B------:R-:W-:-:S04]  /*0d10*/  @!P4 IADD3 R9, PT, PT, -R9, RZ, RZ ;  /* 0x000000ff0909c210 */ /* 0x000fc80007ffe1ff */
[----:B------:R-:W-:-:S04]  /*0d20*/  SEL R33, R22, R9, !P2 ;  /* 0x0000000916217207 */ /* 0x000fc80005000000 */
[----:B------:R-:W-:Y:S02]  /*0d30*/  IABS R28, R33 ;  /* 0x00000021001c7213 */ /* 0x000fe40000000000 */
[C---:B------:R-:W-:Y:S02]  /*0d40*/  ISETP.GE.AND P1, PT, R33.reuse, RZ, PT ;  /* 0x000000ff2100720c */ /* 0x040fe40003f26270 */
[----:B------:R-:W-:Y:S01]  /*0d50*/  IADD3 R32, PT, PT, -R33, RZ, RZ ;  /* 0x000000ff21207210 */ /* 0x000fe20007ffe1ff */
[----:B------:R-:W-:-:S04]  /*0d60*/  IMAD.HI.U32 R9, R23, R28, RZ ;  /* 0x0000001c17097227 */ /* 0x000fc800078e00ff */
[----:B------:R-:W-:Y:S01]  /*0d70*/  IMAD R32, R32, UR16, R31 ;  /* 0x0000001020207c24 */ /* 0x000fe2000f8e021f */
[----:B------:R-:W-:-:S03]  /*0d80*/  IADD3 R29, PT, PT, -R9, RZ, RZ ;  /* 0x000000ff091d7210 */ /* 0x000fc60007ffe1ff */
[----:B------:R-:W-:Y:S02]  /*0d90*/  IMAD R34, R32, R24, R27 ;  /* 0x0000001820227224 */ /* 0x000fe400078e021b */
[----:B------:R-:W-:-:S05]  /*0da0*/  IMAD R28, R21, R29, R28 ;  /* 0x0000001d151c7224 */ /* 0x000fca00078e021c */
[----:B------:R-:W-:-:S13]  /*0db0*/  ISETP.GT.U32.AND P4, PT, R21, R28, PT ;  /* 0x0000001c1500720c */ /* 0x000fda0003f84070 */
[----:B------:R-:W-:-:S04]  /*0dc0*/  @!P4 IADD3 R28, PT, PT, R28, -R21, RZ ;  /* 0x800000151c1cc210 */ /* 0x000fc80007ffe0ff */
[----:B------:R-:W-:Y:S02]  /*0dd0*/  ISETP.GT.U32.AND P0, PT, R21, R28, PT ;  /* 0x0000001c1500720c */ /* 0x000fe40003f04070 */
[----:B------:R-:W-:-:S04]  /*0de0*/  IADD3 R29, PT, PT, R28, -R21, RZ ;  /* 0x800000151c1d7210 */ /* 0x000fc80007ffe0ff */
[----:B------:R-:W-:-:S04]  /*0df0*/  SEL R29, R29, R28, !P0 ;  /* 0x0000001c1d1d7207 */ /* 0x000fc80004000000 */
[----:B------:R-:W-:Y:S02]  /*0e00*/  @!P1 IADD3 R29, PT, PT, -R29, RZ, RZ ;  /* 0x000000ff1d1d9210 */ /* 0x000fe40007ffe1ff */
[----:B------:R-:W-:Y:S02]  /*0e10*/  ISETP.GE.AND P1, PT, R34, R3, PT ;  /* 0x000000032200720c */ /* 0x000fe40003f26270 */
[----:B------:R-:W-:Y:S02]  /*0e20*/  SEL R29, R18, R29, !P3 ;  /* 0x0000001d121d7207 */ /* 0x000fe40005800000 */
[----:B------:R-:W-:-:S03]  /*0e30*/  ISETP.GT.AND P1, PT, R34, -0x1, !P1 ;  /* 0xffffffff2200780c */ /* 0x000fc60004f24270 */
[----:B------:R-:W-:-:S05]  /*0e40*/  IMAD R31, R29, R25, R26 ;  /* 0x000000191d1f7224 */ /* 0x000fca00078e021a */
[----:B------:R-:W-:-:S04]  /*0e50*/  ISETP.GE.AND P0, PT, R31, R2, PT ;  /* 0x000000021f00720c */ /* 0x000fc80003f06270 */
[----:B------:R-:W-:-:S04]  /*0e60*/  ISETP.GT.AND P0, PT, R31, -0x1, !P0 ;  /* 0xffffffff1f00780c */ /* 0x000fc80004704270 */
[----:B------:R-:W-:-:S13]  /*0e70*/  PLOP3.LUT P0, PT, P0, P1, PT, 0x80, 0x8 ;  /* 0x000000000008781c */ /* 0x000fda0000703070 */
[----:B------:R-:W-:Y:S05]  /*0e80*/  @!P0 BRA `(.L_x_8) ;  /* 0x0000000000388947 */ /* 0x000fea0003800000 */
[----:B------:R-:W-:Y:S02]  /*0e90*/  ISETP.GE.U32.AND P0, PT, R28, R21, PT ;  /* 0x000000151c00720c */ /* 0x000fe40003f06070 */
[----:B------:R-:W-:Y:S02]  /*0ea0*/  LOP3.LUT R28, R33, UR14, RZ, 0x3c, !PT ;  /* 0x0000000e211c7c12 */ /* 0x000fe4000f8e3cff */
[----:B------:R-:W-:Y:S02]  /*0eb0*/  @!P4 IADD3 R9, PT, PT, R9, 0x1, RZ ;  /* 0x000000010909c810 */ /* 0x000fe40007ffe0ff */
[----:B------:R-:W-:Y:S02]  /*0ec0*/  ISETP.GE.AND P1, PT, R28, RZ, PT ;  /* 0x000000ff1c00720c */ /* 0x000fe40003f26270 */
[----:B------:R-:W0:Y:S05]  /*0ed0*/  LDC.64 R28, c[0x0][0x380] ;  /* 0x0000e000ff1c7b82 */ /* 0x000e2a0000000a00 */
[----:B------:R-:W-:-:S06]  /*0ee0*/  @P0 IADD3 R9, PT, PT, R9, 0x1, RZ ;  /* 0x0000000109090810 */ /* 0x000fcc0007ffe0ff */
[----:B------:R-:W-:-:S04]  /*0ef0*/  @!P1 IADD3 R9, PT, PT, -R9, RZ, RZ ;  /* 0x000000ff09099210 */ /* 0x000fc80007ffe1ff */
[----:B------:R-:W-:-:S05]  /*0f00*/  SEL R9, R18, R9, !P3 ;  /* 0x0000000912097207 */ /* 0x000fca0005800000 */
[----:B------:R-:W-:-:S04]  /*0f10*/  IMAD R9, R6, UR9, R9 ;  /* 0x0000000906097c24 */ /* 0x000fc8000f8e0209 */
[----:B------:R-:W-:-:S04]  /*0f20*/  IMAD R32, R9, R2, R31 ;  /* 0x0000000209207224 */ /* 0x000fc800078e021f */
[----:B------:R-:W-:-:S04]  /*0f30*/  IMAD R9, R32, R3, R34 ;  /* 0x0000000320097224 */ /* 0x000fc800078e0222 */
[----:B0-----:R-:W-:-:S06]  /*0f40*/  IMAD.WIDE R28, R9, 0x2, R28 ;  /* 0x00000002091c7825 */ /* 0x001fcc00078e021c */
[----:B------:R-:W2:Y:S02]  /*0f50*/  LDG.E.U16.CONSTANT R29, desc[UR12][R28.64] ;  /* 0x0000000c1c1d7981 */ /* 0x000ea4000c1e9500 */
[----:B--2---:R-:W-:-:S07]  /*0f60*/  PRMT R8, R8, 0x5410, R29 ;  /* 0x0000541008087816 */ /* 0x004fce000000001d */
.L_x_8:
[----:B------:R-:W-:Y:S05]  /*0f70*/  BSYNC.RECONVERGENT B1 ;  /* 0x0000000000017941 */ /* 0x000fea0003800200 */
.L_x_7:
[----:B------:R-:W-:Y:S01]  /*0f80*/  ISETP.GE.U32.AND P0, PT, R30, UR11, PT ;  /* 0x0000000b1e007c0c */ /* 0x000fe2000bf06070 */
[----:B------:R-:W-:Y:S01]  /*0f90*/  BSSY.RECONVERGENT B1, `(.L_x_9) ;  /* 0x0000038000017945 */ /* 0x000fe20003800200 */
[----:B------:R-:W-:Y:S01]  /*0fa0*/  HFMA2 R9, -RZ, RZ, 0, 0 ;  /* 0x00000000ff097431 */ /* 0x000fe200000001ff */
[----:B------:R-:W-:Y:S02]  /*0fb0*/  ISETP.GE.U32.AND P4, PT, R10, UR11, PT ;  /* 0x0000000b0a007c0c */ /* 0x000fe4000bf86070 */
[----:B------:R-:W-:Y:S02]  /*0fc0*/  ISETP.GE.U32.AND P5, PT, R11, UR11, PT ;  /* 0x0000000b0b007c0c */ /* 0x000fe4000bfa6070 */
[----:B------:R-:W-:-:S06]  /*0fd0*/  IADD3 R31, PT, PT, R4, 0x5, RZ ;  /* 0x00000005041f7810 */ /* 0x000fcc0007ffe0ff */
[----:B------:R-:W-:Y:S05]  /*0fe0*/  @P0 BRA `(.L_x_10) ;  /* 0x0000000000c80947 */ /* 0x000fea0003800000 */
[----:B------:R-:W-:-:S05]  /*0ff0*/  IABS R32, R30 ;  /* 0x0000001e00207213 */ /* 0x000fca0000000000 */
[----:B------:R-:W-:-:S05]  /*1000*/  IMAD.HI.U32 R28, R20, R32, RZ ;  /* 0x00000020141c7227 */ /* 0x000fca00078e00ff */
[----:B------:R-:W-:-:S05]  /*1010*/  IADD3 R29, PT, PT, -R28, RZ, RZ ;  /* 0x000000ff1c1d7210 */ /* 0x000fca0007ffe1ff */
[----:B------:R-:W-:Y:S01]  /*1020*/  IMAD R32, R19, R29, R32 ;  /* 0x0000001d13207224 */ /* 0x000fe200078e0220 */
[----:B------:R-:W-:-:S04]  /*1030*/  LOP3.LUT R29, R30, UR16, RZ, 0x3c, !PT ;  /* 0x000000101e1d7c12 */ /* 0x000fc8000f8e3cff */
[----:B------:R-:W-:Y:S02]  /*1040*/  ISETP.GT.U32.AND P1, PT, R19, R32, PT ;  /* 0x000000201300720c */ /* 0x000fe40003f24070 */
[----:B------:R-:W-:-:S11]  /*1050*/  ISETP.GE.AND P6, PT, R29, RZ, PT ;  /* 0x000000ff1d00720c */ /* 0x000fd60003fc6270 */
[-C--:B------:R-:W-:Y:S02]  /*1060*/  @!P1 IADD3 R32, PT, PT, R32, -R19.reuse, RZ ;  /* 0x8000001320209210 */ /* 0x080fe40007ffe0ff */
[----:B------:R-:W-:Y:S02]  /*1070*/  @!P1 IADD3 R28, PT, PT, R28, 0x1, RZ ;  /* 0x000000011c1c9810 */ /* 0x000fe40007ffe0ff */
[----:B------:R-:W-:-:S13]  /*1080*/  ISETP.GE.U32.AND P0, PT, R32, R19, PT ;  /* 0x000000132000720c */ /* 0x000fda0003f06070 */
[----:B------:R-:W-:-:S04]  /*1090*/  @P0 IADD3 R28, PT, PT, R28, 0x1, RZ ;  /* 0x000000011c1c0810 */ /* 0x000fc80007ffe0ff */
        /* <DEDUP_REMOVED lines=14> */
[----:B------:R-:W-:Y:S02]  /*1180*/  SEL R29, R29, R32, !P0 ;  /* 0x000000201d1d7207 */ /* 0x000fe40004000000 */
[C---:B------:R-:W-:Y:S02]  /*1190*/  ISETP.GE.AND P0, PT, R36.reuse, R3, PT ;  /* 0x000000032400720c */ /* 0x040fe40003f06270 */
[----:B------:R-:W-:Y:S02]  /*11a0*/  @!P1 IADD3 R29, PT, PT, -R29, RZ, RZ ;  /* 0x000000ff1d1d9210 */ /* 0x000fe40007ffe1ff */
[----:B------:R-:W-:Y:S02]  /*11b0*/  ISETP.GT.AND P0, PT, R36, -0x1, !P0 ;  /* 0xffffffff2400780c */ /* 0x000fe40004704270 */
[----:B------:R-:W-:-:S05]  /*11c0*/  SEL R29, R18, R29, !P3 ;  /* 0x0000001d121d7207 */ /* 0x000fca0005800000 */
        /* <DEDUP_REMOVED lines=20> */
.L_x_10:
[----:B------:R-:W-:Y:S05]  /*1310*/  BSYNC.RECONVERGENT B1 ;  /* 0x0000000000017941 */ /* 0x000fea0003800200 */
.L_x_9:
[----:B------:R-:W-:Y:S04]  /*1320*/  BSSY.RECONVERGENT B1, `(.L_x_11) ;  /* 0x0000034000017945 */ /* 0x000fe80003800200 */
        /* <DEDUP_REMOVED lines=51> */
.L_x_12:
[----:B------:R-:W-:Y:S05]  /*1660*/  BSYNC.RECONVERGENT B1 ;  /* 0x0000000000017941 */ /* 0x000fea0003800200 */
.L_x_11:
[----:B------:R-:W-:Y:S01]  /*1670*/  BSSY.RECONVERGENT B1, `(.L_x_13) ;  /* 0x0000036000017945 */ /* 0x000fe20003800200 */
[----:B------:R-:W-:Y:S01]  /*1680*/  HFMA2 R10, -RZ, RZ, 0, 0 ;  /* 0x00000000ff0a7431 */ /* 0x000fe200000001ff */
[C---:B------:R-:W-:Y:S02]  /*1690*/  IADD3 R29, PT, PT, R4.reuse, 0x6, RZ ;  /* 0x00000006041d7810 */ /* 0x040fe40007ffe0ff */
[----:B------:R-:W-:Y:S01]  /*16a0*/  IADD3 R28, PT, PT, R4, 0x7, RZ ;  /* 0x00000007041c7810 */ /* 0x000fe20007ffe0ff */
[----:B------:R-:W-:Y:S06]  /*16b0*/  @P5 BRA `(.L_x_14) ;  /* 0x0000000000c45947 */ /* 0x000fec0003800000 */
        /* <DEDUP_REMOVED lines=49> */
.L_x_14:
[----:B------:R-:W-:Y:S05]  /*19d0*/  BSYNC.RECONVERGENT B1 ;  /* 0x0000000000017941 */ /* 0x000fea0003800200 */
.L_x_13:
[----:B------:R-:W-:Y:S01]  /*19e0*/  ISETP.GE.U32.AND P0, PT, R31, UR11, PT ;  /* 0x0000000b1f007c0c */ /* 0x000fe2000bf06070 */
[----:B------:R-:W-:Y:S01]  /*19f0*/  BSSY.RECONVERGENT B1, `(.L_x_15) ;  /* 0x0000035000017945 */ /* 0x000fe20003800200 */
[----:B------:R-:W-:Y:S02]  /*1a00*/  ISETP.GE.U32.AND P4, PT, R29, UR11, PT ;  /* 0x0000000b1d007c0c */ /* 0x000fe4000bf86070 */
[----:B------:R-:W-:-:S09]  /*1a10*/  ISETP.GE.U32.AND P5, PT, R28, UR11, PT ;  /* 0x0000000b1c007c0c */ /* 0x000fd2000bfa6070 */
        /* <DEDUP_REMOVED lines=12> */
[----:B------:R-:W-:-:S05]  /*1ae0*/  @!P6 IMAD.MOV R11, RZ, RZ, -R11 ;  /* 0x000000ffff0be224 */ /* 0x000fca00078e0a0b */
[----:B------:R-:W-:-:S04]  /*1af0*/  SEL R34, R22, R11, !P2 ;  /* 0x0000000b16227207 */ /* 0x000fc80005000000 */
[----:B------:R-:W-:Y:S02]  /*1b00*/  IABS R30, R34 ;  /* 0x00000022001e7213 */ /* 0x000fe40000000000 */
[----:B------:R-:W-:-:S03]  /*1b10*/  ISETP.GE.AND P1, PT, R34, RZ, PT ;  /* 0x000000ff2200720c */ /* 0x000fc60003f26270 */
[----:B------:R-:W-:-:S05]  /*1b20*/  IMAD.HI.U32 R11, R23, R30, RZ ;  /* 0x0000001e170b7227 */ /* 0x000fca00078e00ff */
[----:B------:R-:W-:-:S05]  /*1b30*/  IADD3 R32, PT, PT, -R11, RZ, RZ ;  /* 0x000000ff0b207210 */ /* 0x000fca0007ffe1ff */
[----:B------:R-:W-:Y:S01]  /*1b40*/  IMAD R30, R21, R32, R30 ;  /* 0x00000020151e7224 */ /* 0x000fe200078e021e */
[----:B------:R-:W-:-:S04]  /*1b50*/  IADD3 R32, PT, PT, -R34, RZ, RZ ;  /* 0x000000ff22207210 */ /* 0x000fc80007ffe1ff */
[----:B------:R-:W-:Y:S01]  /*1b60*/  ISETP.GT.U32.AND P6, PT, R21, R30, PT ;  /* 0x0000001e1500720c */ /* 0x000fe20003fc4070 */
[----:B------:R-:W-:-:S04]  /*1b70*/  IMAD R32, R32, UR16, R31 ;  /* 0x0000001020207c24 */ /* 0x000fc8000f8e021f */
[----:B------:R-:W-:-:S08]  /*1b80*/  IMAD R36, R32, R24, R27 ;  /* 0x0000001820247224 */ /* 0x000fd000078e021b */
        /* <DEDUP_REMOVED lines=27> */
.L_x_16:
[----:B------:R-:W-:Y:S05]  /*1d40*/  BSYNC.RECONVERGENT B1 ;  /* 0x0000000000017941 */ /* 0x000fea0003800200 */
.L_x_15:
[----:B------:R-:W-:Y:S01]  /*1d50*/  BSSY.RECONVERGENT B1, `(.L_x_17) ;  /* 0x0000035000017945 */ /* 0x000fe20003800200 */
[----:B------:R-:W-:-:S03]  /*1d60*/  MOV R11, RZ ;  /* 0x000000ff000b7202 */ /* 0x000fc60000000f00 */
        /* <DEDUP_REMOVED lines=51> */
.L_x_18:
[----:B------:R-:W-:Y:S05]  /*20a0*/  BSYNC.RECONVERGENT B1 ;  /* 0x0000000000017941 */ /* 0x000fea0003800200 */
.L_x_17:
        /* <DEDUP_REMOVED lines=37> */
[----:B------:R-:W-:Y:S01]  /*2300*/  LOP3.LUT R19, R22, UR14, RZ, 0x3c, !PT ;  /* 0x0000000e16137c12 */ /* 0x000fe2000f8e3cff */
[----:B------:R-:W0:Y:S01]  /*2310*/  LDC.64 R20, c[0x0][0x380] ;  /* 0x0000e000ff147b82 */ /* 0x000e220000000a00 */
[----:B------:R-:W-:Y:S02]  /*2320*/  @!P2 IADD3 R23, PT, PT, R23, 0x1, RZ ;  /* 0x000000011717a810 */ /* 0x000fe40007ffe0ff */
[----:B------:R-:W-:-:S07]  /*2330*/  ISETP.GE.AND P1, PT, R19, RZ, PT ;  /* 0x000000ff1300720c */ /* 0x000fce0003f26270 */
        /* <DEDUP_REMOVED lines=9> */
.L_x_4:
[----:B------:R-:W-:Y:S05]  /*23d0*/  BSYNC.RECONVERGENT B0 ;  /* 0x0000000000007941 */ /* 0x000fea0003800200 */
.L_x_3:
[----:B------:R-:W0:Y:S01]  /*23e0*/  S2UR UR7, SR_CgaCtaId ;  /* 0x00000000000779c3 */ /* 0x000e220000008800 */
[----:B------:R-:W-:Y:S01]  /*23f0*/  HFMA2 R2, -RZ, RZ, 0, 4.76837158203125e-06 ;  /* 0x00000050ff027431 */ /* 0x000fe200000001ff */
[----:B------:R-:W-:Y:S01]  /*2400*/  UMOV UR5, 0x400 ;  /* 0x0000040000057882 */ /* 0x000fe20000000000 */
[----:B------:R-:W-:Y:S01]  /*2410*/  UIMAD UR4, UR4, UR16, 0x1f ;  /* 0x0000001f040474a4 */ /* 0x000fe2000f8e0210 */
[----:B------:R-:W-:Y:S01]  /*2420*/  ISETP.GT.U32.AND P1, PT, R0, 0x1ff, PT ;  /* 0x000001ff0000780c */ /* 0x000fe20003f24070 */
[----:B------:R-:W-:Y:S01]  /*2430*/  BSSY.RECONVERGENT B0, `(.L_x_19) ;  /* 0x000004d000007945 */ /* 0x000fe20003800200 */
[----:B------:R-:W-:Y:S01]  /*2440*/  MOV R22, 0x110 ;  /* 0x0000011000167802 */ /* 0x000fe20000000f00 */
[----:B0-----:R-:W-:Y:S02]  /*2450*/  ULEA UR7, UR7, UR5, 0x18 ;  /* 0x0000000507077291 */ /* 0x001fe4000f8ec0ff */
[----:B------:R-:W-:-:S04]  /*2460*/  USHF.R.S32.HI UR5, URZ, 0x1f, UR4 ;  /* 0x0000001fff057899 */ /* 0x000fc80008011404 */
[----:B------:R-:W-:Y:S01]  /*2470*/  IMAD R3, R7, R2, UR7 ;  /* 0x0000000707037e24 */ /* 0x000fe2000f8e0202 */
[----:B------:R-:W-:Y:S01]  /*2480*/  ULEA.HI UR5, UR5, UR4, URZ, 0x5 ;  /* 0x0000000405057291 */ /* 0x000fe2000f8f28ff */
[----:B------:R-:W-:-:S03]  /*2490*/  IMAD R22, R17, R22, UR7 ;  /* 0x0000000711167e24 */ /* 0x000fc6000f8e0216 */
[----:B------:R-:W-:Y:S01]  /*24a0*/  LEA R20, R4, R3, 0x1 ;  /* 0x0000000304147211 */ /* 0x000fe200078e08ff */
[----:B------:R-:W-:-:S04]  /*24b0*/  USHF.R.S32.HI UR10, URZ, 0x5, UR5 ;  /* 0x00000005ff0a7899 */ /* 0x000fc80008011405 */
[----:B------:R0:W-:Y:S01]  /*24c0*/  STS.128 [R20], R8 ;  /* 0x0000000814007388 */ /* 0x0001e20000000c00 */
[----:B------:R-:W-:Y:S07]  /*24d0*/  @P1 BRA `(.L_x_20) ;  /* 0x0000000400081947 */ /* 0x000fee0003800000 */
[----:B------:R-:W1:Y:S01]  /*24e0*/  LDC R26, c[0x0][0x3b0] ;  /* 0x0000ec00ff1a7b82 */ /* 0x000e620000000800 */
[----:B------:R-:W-:Y:S01]  /*24f0*/  ISETP.GE.U32.AND P0, PT, R17, UR11, PT ;  /* 0x0000000b11007c0c */ /* 0x000fe2000bf06070 */
[----:B------:R-:W-:Y:S01]  /*2500*/  BSSY.RECONVERGENT B1, `(.L_x_21) ;  /* 0x000003e000017945 */ /* 0x000fe20003800200 */
[----:B------:R-:W-:Y:S02]  /*2510*/  LEA R24, R12, R15, 0x7 ;  /* 0x0000000f0c187211 */ /* 0x000fe400078e38ff */
[----:B0-----:R-:W-:Y:S02]  /*2520*/  CS2R R10, SRZ ;  /* 0x00000000000a7805 */ /* 0x001fe4000001ff00 */
[----:B------:R-:W-:Y:S02]  /*2530*/  LEA R18, R15, R22, 0x1 ;  /* 0x000000160f127211 */ /* 0x000fe400078e08ff */
[----:B------:R-:W-:Y:S02]  /*2540*/  CS2R R8, SRZ ;  /* 0x0000000000087805 */ /* 0x000fe4000001ff00 */
[----:B-1----:R-:W-:-:S13]  /*2550*/  ISETP.GE.OR P0, PT, R24, R26, P0 ;  /* 0x0000001a1800720c */ /* 0x002fda0000706670 */
[----:B------:R-:W-:Y:S05]  /*2560*/  @P0 BRA `(.L_x_22) ;  /* 0x0000000000dc0947 */ /* 0x000fea0003800000 */
[----:B------:R-:W0:Y:S01]  /*2570*/  LDC.64 R2, c[0x0][0x388] ;  /* 0x0000e200ff027b82 */ /* 0x000e220000000a00 */
[C---:B------:R-:W-:Y:S01]  /*2580*/  IADD3 R8, PT, PT, R24.reuse, 0x1, RZ ;  /* 0x0000000118087810 */ /* 0x040fe20007ffe0ff */
[----:B------:R-:W-:-:S03]  /*2590*/  IMAD R19, R24, UR11, R17 ;  /* 0x0000000b18137c24 */ /* 0x000fc6000f8e0211 */
[----:B------:R-:W-:-:S13]  /*25a0*/  ISETP.GE.U32.AND P6, PT, R8, R26, PT ;  /* 0x0000001a0800720c */ /* 0x000fda0003fc6070 */
[C---:B------:R-:W-:Y:S01]  /*25b0*/  @!P6 IADD3 R11, PT, PT, R19.reuse, UR11, RZ ;  /* 0x0000000b130bec10 */ /* 0x040fe2000fffe0ff */
[----:B0-----:R-:W-:-:S04]  /*25c0*/  IMAD.WIDE.U32 R8, R19, 0x2, R2 ;  /* 0x0000000213087825 */ /* 0x001fc800078e0002 */
[----:B------:R-:W-:Y:S02]  /*25d0*/  @!P6 IMAD.WIDE.U32 R10, R11, 0x2, R2 ;  /* 0x000000020b0ae825 */ /* 0x000fe400078e0002 */
[----:B------:R-:W2:Y:S04]  /*25e0*/  LDG.E.U16.CONSTANT R8, desc[UR12][R8.64] ;  /* 0x0000000c08087981 */ /* 0x000ea8000c1e9500 */
[----:B------:R0:W3:Y:S01]  /*25f0*/  @!P6 LDG.E.U16.CONSTANT R11, desc[UR12][R10.64] ;  /* 0x0000000c0a0be981 */ /* 0x0000e2000c1e9500 */
[C---:B------:R-:W-:Y:S02]  /*2600*/  IADD3 R21, PT, PT, R24.reuse, 0x2, RZ ;  /* 0x0000000218157810 */ /* 0x040fe40007ffe0ff */
[----:B------:R-:W-:Y:S02]  /*2610*/  IADD3 R23, PT, PT, R24, 0x3, RZ ;  /* 0x0000000318177810 */ /* 0x000fe40007ffe0ff */
[----:B------:R-:W-:-:S02]  /*2620*/  ISETP.GE.U32.AND P5, PT, R21, R26, PT ;  /* 0x0000001a1500720c */ /* 0x000fc40003fa6070 */
[C---:B------:R-:W-:Y:S02]  /*2630*/  IADD3 R21, PT, PT, R24.reuse, 0x4, RZ ;  /* 0x0000000418157810 */ /* 0x040fe40007ffe0ff */
[-C--:B------:R-:W-:Y:S02]  /*2640*/  ISETP.GE.U32.AND P4, PT, R23, R26.reuse, PT ;  /* 0x0000001a1700720c */ /* 0x080fe40003f86070 */
[C---:B------:R-:W-:Y:S02]  /*2650*/  IADD3 R23, PT, PT, R24.reuse, 0x6, RZ ;  /* 0x0000000618177810 */ /* 0x040fe40007ffe0ff */
[C---:B------:R-:W-:Y:S02]  /*2660*/  IADD3 R25, PT, PT, R24.reuse, 0x5, RZ ;  /* 0x0000000518197810 */ /* 0x040fe40007ffe0ff */
[----:B------:R-:W-:Y:S02]  /*2670*/  ISETP.GE.U32.AND P3, PT, R21, R26, PT ;  /* 0x0000001a1500720c */ /* 0x000fe40003f66070 */
[----:B------:R-:W-:-:S02]  /*2680*/  IADD3 R24, PT, PT, R24, 0x7, RZ ;  /* 0x0000000718187810 */ /* 0x000fc40007ffe0ff */
[-C--:B------:R-:W-:Y:S02]  /*2690*/  ISETP.GE.U32.AND P0, PT, R23, R26.reuse, PT ;  /* 0x0000001a1700720c */ /* 0x080fe40003f06070 */
[----:B------:R-:W-:Y:S02]  /*26a0*/  ISETP.GE.U32.AND P2, PT, R25, R26, PT ;  /* 0x0000001a1900720c */ /* 0x000fe40003f46070 */
[----:B0-----:R-:W-:Y:S02]  /*26b0*/  MOV R10, UR11 ;  /* 0x0000000b000a7c02 */ /* 0x001fe40008000f00 */
[----:B------:R-:W-:Y:S02]  /*26c0*/  MOV R30, UR11 ;  /* 0x0000000b001e7c02 */ /* 0x000fe40008000f00 */
[----:B------:R-:W-:Y:S02]  /*26d0*/  MOV R28, UR11 ;  /* 0x0000000b001c7c02 */ /* 0x000fe40008000f00 */
[----:B------:R-:W-:-:S02]  /*26e0*/  MOV R32, UR11 ;  /* 0x0000000b00207c02 */ /* 0x000fc40008000f00 */
[----:B------:R-:W-:Y:S01]  /*26f0*/  @!P5 LEA R25, R10, R19, 0x1 ;  /* 0x000000130a19d211 */ /* 0x000fe200078e08ff */
[--C-:B------:R-:W-:Y:S02]  /*2700*/  @!P0 IMAD R33, R30, 0x6, R19.reuse ;  /* 0x000000061e218824 */ /* 0x100fe400078e0213 */
[----:B------:R-:W-:-:S04]  /*2710*/  @!P2 IMAD R31, R28, 0x5, R19 ;  /* 0x000000051c1fa824 */ /* 0x000fc800078e0213 */
[----:B------:R-:W-:-:S06]  /*2720*/  @!P2 IMAD.WIDE.U32 R30, R31, 0x2, R2 ;  /* 0x000000021f1ea825 */ /* 0x000fcc00078e0002 */
[----:B------:R-:W4:Y:S01]  /*2730*/  @!P2 LDG.E.U16.CONSTANT R31, desc[UR12][R30.64] ;  /* 0x0000000c1e1fa981 */ /* 0x000f22000c1e9500 */
[----:B--2---:R-:W-:-:S04]  /*2740*/  PRMT R8, R8, 0x5410, RZ ;  /* 0x0000541008087816 */ /* 0x004fc800000000ff */
[----:B---3--:R-:W-:Y:S02]  /*2750*/  @!P6 PRMT R8, R8, 0x5410, R11 ;  /* 0x000054100808e816 */ /* 0x008fe4000000000b */
[----:B------:R-:W-:Y:S02]  /*2760*/  ISETP.GE.U32.AND P6, PT, R24, R26, PT ;  /* 0x0000001a1800720c */ /* 0x000fe40003fc6070 */
[----:B------:R-:W-:Y:S02]  /*2770*/  MOV R26, UR11 ;  /* 0x0000000b001a7c02 */ /* 0x000fe40008000f00 */
[----:B------:R-:W-:Y:S02]  /*2780*/  MOV R24, UR11 ;  /* 0x0000000b00187c02 */ /* 0x000fe40008000f00 */
[----:B------:R-:W-:-:S03]  /*2790*/  @!P3 LEA R29, R26, R19, 0x2 ;  /* 0x000000131a1db211 */ /* 0x000fc600078e10ff */
[----:B------:R-:W-:Y:S02]  /*27a0*/  @!P4 IMAD R27, R24, 0x3, R19 ;  /* 0x00000003181bc824 */ /* 0x000fe400078e0213 */
[----:B------:R-:W-:-:S04]  /*27b0*/  @!P5 IMAD.WIDE.U32 R24, R25, 0x2, R2 ;  /* 0x000000021918d825 */ /* 0x000fc800078e0002 */
[----:B------:R-:W-:Y:S02]  /*27c0*/  @!P6 IMAD R19, R32, 0x7, R19 ;  /* 0x000000072013e824 */ /* 0x000fe400078e0213 */
[--C-:B------:R-:W-:Y:S01]  /*27d0*/  @!P3 IMAD.WIDE.U32 R28, R29, 0x2, R2.reuse ;  /* 0x000000021d1cb825 */ /* 0x100fe200078e0002 */
[----:B------:R-:W2:Y:S03]  /*27e0*/  @!P5 LDG.E.U16.CONSTANT R24, desc[UR12][R24.64] ;  /* 0x0000000c1818d981 */ /* 0x000ea6000c1e9500 */
[--C-:B------:R-:W-:Y:S02]  /*27f0*/  @!P0 IMAD.WIDE.U32 R32, R33, 0x2, R2.reuse ;  /* 0x0000000221208825 */ /* 0x100fe400078e0002 */
[----:B------:R-:W3:Y:S02]  /*2800*/  @!P3 LDG.E.U16.CONSTANT R28, desc[UR12][R28.64] ;  /* 0x0000000c1c1cb981 */ /* 0x000ee4000c1e9500 */
[----:B------:R-:W-:-:S02]  /*2810*/  @!P4 IMAD.WIDE.U32 R26, R27, 0x2, R2 ;  /* 0x000000021b1ac825 */ /* 0x000fc400078e0002 */
[----:B------:R-:W5:Y:S02]  /*2820*/  @!P0 LDG.E.U16.CONSTANT R32, desc[UR12][R32.64] ;  /* 0x0000000c20208981 */ /* 0x000f64000c1e9500 */
[----:B------:R-:W-:Y:S02]  /*2830*/  @!P6 IMAD.WIDE.U32 R2, R19, 0x2, R2 ;  /* 0x000000021302e825 */ /* 0x000fe400078e0002 */
[----:B------:R-:W4:Y:S04]  /*2840*/  @!P4 LDG.E.U16.CONSTANT R26, desc[UR12][R26.64] ;  /* 0x0000000c1a1ac981 */ /* 0x000f28000c1e9500 */
[----:B------:R-:W4:Y:S01]  /*2850*/  @!P6 LDG.E.U16.CONSTANT R2, desc[UR12][R2.64] ;  /* 0x0000000c0202e981 */ /* 0x000f22000c1e9500 */
[----:B------:R-:W-:Y:S01]  /*2860*/  HFMA2 R9, -RZ, RZ, 0, 0 ;  /* 0x00000000ff097431 */ /* 0x000fe200000001ff */
[----:B------:R-:W-:-:S02]  /*2870*/  CS2R R10, SRZ ;  /* 0x00000000000a7805 */ /* 0x000fc4000001ff00 */
[----:B--2---:R-:W-:Y:S02]  /*2880*/  @!P5 PRMT R9, R24, 0x5410, RZ ;  /* 0x000054101809d816 */ /* 0x004fe400000000ff */
[----:B---3--:R-:W-:Y:S02]  /*2890*/  @!P3 PRMT R10, R28, 0x5410, RZ ;  /* 0x000054101c0ab816 */ /* 0x008fe400000000ff */
[----:B-----5:R-:W-:Y:S02]  /*28a0*/  @!P0 PRMT R11, R32, 0x5410, RZ ;  /* 0x00005410200b8816 */ /* 0x020fe400000000ff */
[----:B----4-:R-:W-:Y:S02]  /*28b0*/  @!P2 PRMT R10, R10, 0x5410, R31 ;  /* 0x000054100a0aa816 */ /* 0x010fe4000000001f */
[----:B------:R-:W-:Y:S02]  /*28c0*/  @!P4 PRMT R9, R9, 0x5410, R26 ;  /* 0x000054100909c816 */ /* 0x000fe4000000001a */
[----:B------:R-:W-:-:S07]  /*28d0*/  @!P6 PRMT R11, R11, 0x5410, R2 ;  /* 0x000054100b0be816 */ /* 0x000fce0000000002 */
.L_x_22:
[----:B------:R-:W-:Y:S05]  /*28e0*/  BSYNC.RECONVERGENT B1 ;  /* 0x0000000000017941 */ /* 0x000fea0003800200 */
.L_x_21:
[----:B------:R1:W-:Y:S02]  /*28f0*/  STS.128 [R18+0xf000], R8 ;  /* 0x00f0000812007388 */ /* 0x0003e40000000c00 */
.L_x_20:
[----:B------:R-:W-:Y:S05]  /*2900*/  BSYNC.RECONVERGENT B0 ;  /* 0x0000000000007941 */ /* 0x000fea0003800200 */
.L_x_19:
[----:B01----:R-:W0:Y:S01]  /*2910*/  LDC.64 R8, c[0x0][0x3c8] ;  /* 0x0000f200ff087b82 */ /* 0x003e220000000a00 */
[----:B------:R-:W0:Y:S01]  /*2920*/  LDCU UR5, c[0x0][0x3c4] ;  /* 0x00007880ff0577ac */ /* 0x000e220008000800 */
[----:B------:R-:W1:Y:S01]  /*2930*/  LDCU UR8, c[0x0][0x3d0] ;  /* 0x00007a00ff0877ac */ /* 0x000e620008000800 */
[----:B------:R-:W-:-:S04]  /*2940*/  UISETP.LT.AND UP0, UPT, UR10, 0x1, UPT ;  /* 0x000000010a00788c */ /* 0x000fc8000bf01270 */
[----:B------:R-:W-:Y:S02]  /*2950*/  USEL UR4, UR10, 0x1, !UP0 ;  /* 0x000000010a047887 */ /* 0x000fe4000c000000 */
[----:B------:R-:W-:Y:S01]  /*2960*/  UISETP.GT.AND UP0, UPT, UR10, 0x1, UPT ;  /* 0x000000010a00788c */ /* 0x000fe2000bf04270 */
[----:B0-----:R-:W-:Y:S02]  /*2970*/  IMAD R2, R16, UR5, -R9 ;  /* 0x0000000510027c24 */ /* 0x001fe4000f8e0a09 */
[----:B-1----:R-:W-:Y:S01]  /*2980*/  IMAD R3, R13, R8, -UR8 ;  /* 0x800000080d037e24 */ /* 0x002fe2000f8e0208 */
[----:B------:R-:W-:Y:S06]  /*2990*/  BAR.SYNC.DEFER_BLOCKING 0x0 ;  /* 0x0000000000007b1d */ /* 0x000fec0000010000 */
[----:B------:R-:W-:Y:S05]  /*29a0*/  BRA.U !UP0, `(.L_x_23) ;  /* 0x00000025083c7547 */ /* 0x000fea000b800000 */
[----:B------:R-:W-:Y:S01]  /*29b0*/  IADD3 R27, PT, PT, R4, 0x20, RZ ;  /* 0x00000020041b7810 */ /* 0x000fe20007ffe0ff */
[----:B------:R-:W-:Y:S01]  /*29c0*/  BSSY.RECONVERGENT B0, `(.L_x_24) ;  /* 0x00001d6000007945 */ /* 0x000fe20003800200 */
[----:B------:R-:W-:Y:S02]  /*29d0*/  LEA R14, R14, R7, 0x8 ;  /* 0x000000070e0e7211 */ /* 0x000fe400078e40ff */
[----:B------:R-:W-:Y:S02]  /*29e0*/  CS2R R10, SRZ ;  /* 0x00000000000a7805 */ /* 0x000fe4000001ff00 */
[----:B------:R-:W-:Y:S02]  /*29f0*/  ISETP.GE.AND P0, PT, R27, UR11, PT ;  /* 0x0000000b1b007c0c */ /* 0x000fe4000bf06270 */
[----:B------:R-:W-:Y:S02]  /*2a00*/  CS2R R8, SRZ ;  /* 0x0000000000087805 */ /* 0x000fe4000001ff00 */
[----:B------:R-:W-:-:S13]  /*2a10*/  ISETP.GE.OR P0, PT, R14, UR6, P0 ;  /* 0x000000060e007c0c */ /* 0x000fda0008706670 */
[----:B------:R-:W-:Y:S05]  /*2a20*/  @P0 BRA `(.L_x_25) ;  /* 0x0000001c003c0947 */ /* 0x000fea0003800000 */
[----:B------:R-:W-:Y:S01]  /*2a30*/  MOV R8, UR16 ;  /* 0x0000001000087c02 */ /* 0x000fe20008000f00 */
[----:B------:R-:W0:Y:S01]  /*2a40*/  LDC R26, c[0x0][0x3d8] ;  /* 0x0000f600ff1a7b82 */ /* 0x000e220000000800 */
[----:B------:R-:W-:Y:S01]  /*2a50*/  MOV R11, UR14 ;  /* 0x0000000e000b7c02 */ /* 0x000fe20008000f00 */
[----:B------:R-:W-:Y:S01]  /*2a60*/  BSSY.RECONVERGENT B1, `(.L_x_26) ;  /* 0x0000052000017945 */ /* 0x000fe20003800200 */
[----:B------:R-:W-:Y:S02]  /*2a70*/  IABS R14, R8 ;  /* 0x00000008000e7213 */ /* 0x000fe40000000000 */
[----:B------:R-:W-:Y:S02]  /*2a80*/  IABS R16, R27 ;  /* 0x0000001b00107213 */ /* 0x000fe40000000000 */
[----:B------:R-:W1:Y:S01]  /*2a90*/  I2F.RP R10, R14 ;  /* 0x0000000e000a7306 */ /* 0x000e620000209400 */
[----:B------:R-:W-:Y:S01]  /*2aa0*/  IABS R21, R11 ;  /* 0x0000000b00157213 */ /* 0x000fe20000000000 */
[----:B------:R-:W2:Y:S01]  /*2ab0*/  LDC.64 R18, c[0x0][0x3a8] ;  /* 0x0000ea00ff127b82 */ /* 0x000ea20000000a00 */
[----:B------:R-:W-:-:S02]  /*2ac0*/  MOV R11, R16 ;  /* 0x00000010000b7202 */ /* 0x000fc40000000f00 */
[----:B------:R-:W-:Y:S02]  /*2ad0*/  LOP3.LUT R23, RZ, UR16, RZ, 0x33, !PT ;  /* 0x00000010ff177c12 */ /* 0x000fe4000f8e33ff */
[----:B------:R-:W-:Y:S01]  /*2ae0*/  IADD3 R29, PT, PT, R4, 0x21, RZ ;  /* 0x00000021041d7810 */ /* 0x000fe20007ffe0ff */
[----:B-1----:R-:W1:Y:S02]  /*2af0*/  MUFU.RCP R10, R10 ;  /* 0x0000000a000a7308 */ /* 0x002e640000001000 */
[----:B-1----:R-:W-:-:S06]  /*2b00*/  IADD3 R8, PT, PT, R10, 0xffffffe, RZ ;  /* 0x0ffffffe0a087810 */ /* 0x002fcc0007ffe0ff */
[----:B------:R-:W1:Y:S08]  /*2b10*/  I2F.RP R10, R21 ;  /* 0x00000015000a7306 */ /* 0x000e700000209400 */
[----:B------:R3:W4:Y:S08]  /*2b20*/  F2I.FTZ.U32.TRUNC.NTZ R9, R8 ;  /* 0x0000000800097305 */ /* 0x000730000021f000 */
[----:B-1----:R-:W1:Y:S01]  /*2b30*/  MUFU.RCP R10, R10 ;  /* 0x0000000a000a7308 */ /* 0x002e620000001000 */
[----:B---3--:R-:W-:Y:S01]  /*2b40*/  HFMA2 R8, -RZ, RZ, 0, 0 ;  /* 0x00000000ff087431 */ /* 0x008fe200000001ff */
[----:B----4-:R-:W-:-:S05]  /*2b50*/  IADD3 R13, PT, PT, RZ, -R9, RZ ;  /* 0x80000009ff0d7210 */ /* 0x010fca0007ffe0ff */
[----:B------:R-:W-:-:S04]  /*2b60*/  IMAD R13, R13, R14, RZ ;  /* 0x0000000e0d0d7224 */ /* 0x000fc800078e02ff */
[----:B------:R-:W-:Y:S01]  /*2b70*/  IMAD.HI.U32 R16, R9, R13, R8 ;  /* 0x0000000d09107227 */ /* 0x000fe200078e0008 */
[----:B-1----:R-:W-:Y:S02]  /*2b80*/  IADD3 R24, PT, PT, R10, 0xffffffe, RZ ;  /* 0x0ffffffe0a187810 */ /* 0x002fe40007ffe0ff */
[----:B------:R-:W-:Y:S02]  /*2b90*/  LOP3.LUT R13, RZ, UR14, RZ, 0x33, !PT ;  /* 0x0000000eff0d7c12 */ /* 0x000fe4000f8e33ff */
[----:B------:R1:W3:Y:S01]  /*2ba0*/  F2I.FTZ.U32.TRUNC.NTZ R25, R24 ;  /* 0x0000001800197305 */ /* 0x0002e2000021f000 */
[----:B------:R-:W-:-:S05]  /*2bb0*/  IMAD.HI.U32 R8, R16, R11, RZ ;  /* 0x0000000b10087227 */ /* 0x000fca00078e00ff */
[----:B------:R-:W-:Y:S02]  /*2bc0*/  IADD3 R9, PT, PT, -R8, RZ, RZ ;  /* 0x000000ff08097210 */ /* 0x000fe40007ffe1ff */
[----:B-1----:R-:W-:-:S03]  /*2bd0*/  MOV R24, RZ ;  /* 0x000000ff00187202 */ /* 0x002fc60000000f00 */
[----:B------:R-:W-:Y:S01]  /*2be0*/  IMAD R9, R14, R9, R11 ;  /* 0x000000090e097224 */ /* 0x000fe200078e020b */
[----:B---3--:R-:W-:-:S04]  /*2bf0*/  IADD3 R10, PT, PT, RZ, -R25, RZ ;  /* 0x80000019ff0a7210 */ /* 0x008fc80007ffe0ff */
[----:B------:R-:W-:-:S13]  /*2c00*/  ISETP.GT.U32.AND P2, PT, R14, R9, PT ;  /* 0x000000090e00720c */ /* 0x000fda0003f44070 */
[-C--:B------:R-:W-:Y:S02]  /*2c10*/  @!P2 IADD3 R9, PT, PT, R9, -R14.reuse, RZ ;  /* 0x8000000e0909a210 */ /* 0x080fe40007ffe0ff */
[----:B------:R-:W-:Y:S02]  /*2c20*/  @!P2 IADD3 R8, PT, PT, R8, 0x1, RZ ;  /* 0x000000010808a810 */ /* 0x000fe40007ffe0ff */
[----:B------:R-:W-:Y:S02]  /*2c30*/  ISETP.GE.U32.AND P0, PT, R9, R14, PT ;  /* 0x0000000e0900720c */ /* 0x000fe40003f06070 */
[----:B------:R-:W-:Y:S02]  /*2c40*/  LOP3.LUT R9, R27, UR16, RZ, 0x3c, !PT ;  /* 0x000000101b097c12 */ /* 0x000fe4000f8e3cff */
[----:B------:R-:W-:Y:S02]  /*2c50*/  ISETP.NE.AND P2, PT, RZ, UR16, PT ;  /* 0x00000010ff007c0c */ /* 0x000fe4000bf45270 */
[----:B------:R-:W-:Y:S01]  /*2c60*/  ISETP.GE.AND P3, PT, R9, RZ, PT ;  /* 0x000000ff0900720c */ /* 0x000fe20003f66270 */
[----:B------:R-:W-:-:S04]  /*2c70*/  IMAD R9, R10, R21, RZ ;  /* 0x000000150a097224 */ /* 0x000fc800078e02ff */
[----:B------:R-:W-:Y:S02]  /*2c80*/  IMAD.HI.U32 R24, R25, R9, R24 ;  /* 0x0000000919187227 */ /* 0x000fe400078e0018 */
[----:B------:R-:W-:Y:S01]  /*2c90*/  @P0 IADD3 R8, PT, PT, R8, 0x1, RZ ;  /* 0x0000000108080810 */ /* 0x000fe20007ffe0ff */
[----:B------:R-:W1:Y:S05]  /*2ca0*/  LDC R25, c[0x0][0x3d4] ;  /* 0x0000f500ff197b82 */ /* 0x000e6a0000000800 */
[----:B------:R-:W-:Y:S02]  /*2cb0*/  @!P3 IADD3 R8, PT, PT, -R8, RZ, RZ ;  /* 0x000000ff0808b210 */ /* 0x000fe40007ffe1ff */
[----:B------:R-:W-:-:S02]  /*2cc0*/  ISETP.NE.AND P3, PT, RZ, UR14, PT ;  /* 0x0000000eff007c0c */ /* 0x000fc4000bf65270 */
[----:B------:R-:W-:-:S04]  /*2cd0*/  SEL R30, R23, R8, !P2 ;  /* 0x00000008171e7207 */ /* 0x000fc80005000000 */
[----:B------:R-:W-:Y:S02]  /*2ce0*/  IABS R28, R30 ;  /* 0x0000001e001c7213 */ /* 0x000fe40000000000 */
[C---:B------:R-:W-:Y:S02]  /*2cf0*/  ISETP.GE.AND P4, PT, R30.reuse, RZ, PT ;  /* 0x000000ff1e00720c */ /* 0x040fe40003f86270 */
[----:B------:R-:W-:Y:S01]  /*2d00*/  IADD3 R10, PT, PT, -R30, RZ, RZ ;  /* 0x000000ff1e0a7210 */ /* 0x000fe20007ffe1ff */
[----:B------:R-:W-:-:S04]  /*2d10*/  IMAD.HI.U32 R9, R24, R28, RZ ;  /* 0x0000001c18097227 */ /* 0x000fc800078e00ff */
[----:B------:R-:W-:Y:S01]  /*2d20*/  IMAD R10, R10, UR16, R27 ;  /* 0x000000100a0a7c24 */ /* 0x000fe2000f8e021b */
[----:B------:R-:W-:-:S03]  /*2d30*/  IADD3 R8, PT, PT, -R9, RZ, RZ ;  /* 0x000000ff09087210 */ /* 0x000fc60007ffe1ff */
[----:B0-----:R-:W-:Y:S01]  /*2d40*/  IMAD R32, R10, R26, R3 ;  /* 0x0000001a0a207224 */ /* 0x001fe200078e0203 */
[----:B------:R-:W-:Y:S01]  /*2d50*/  IADD3 R10, PT, PT, R4, 0x23, RZ ;  /* 0x00000023040a7810 */ /* 0x000fe20007ffe0ff */
[----:B------:R-:W-:-:S05]  /*2d60*/  IMAD R28, R21, R8, R28 ;  /* 0x00000008151c7224 */ /* 0x000fca00078e021c */
[----:B------:R-:W-:-:S13]  /*2d70*/  ISETP.GT.U32.AND P6, PT, R21, R28, PT ;  /* 0x0000001c1500720c */ /* 0x000fda0003fc4070 */
[----:B------:R-:W-:-:S04]  /*2d80*/  @!P6 IADD3 R28, PT, PT, R28, -R21, RZ ;  /* 0x800000151c1ce210 */ /* 0x000fc80007ffe0ff */
[----:B------:R-:W-:Y:S02]  /*2d90*/  ISETP.GT.U32.AND P0, PT, R21, R28, PT ;  /* 0x0000001c1500720c */ /* 0x000fe40003f04070 */
[----:B------:R-:W-:-:S04]  /*2da0*/  IADD3 R11, PT, PT, R28, -R21, RZ ;  /* 0x800000151c0b7210 */ /* 0x000fc80007ffe0ff */
[----:B------:R-:W-:Y:S02]  /*2db0*/  SEL R8, R11, R28, !P0 ;  /* 0x0000001c0b087207 */ /* 0x000fe40004000000 */
[----:B--2---:R-:W-:Y:S02]  /*2dc0*/  ISETP.GE.AND P0, PT, R32, R19, PT ;  /* 0x000000132000720c */ /* 0x004fe40003f06270 */
[----:B------:R-:W-:Y:S02]  /*2dd0*/  @!P4 IADD3 R8, PT, PT, -R8, RZ, RZ ;  /* 0x000000ff0808c210 */ /* 0x000fe40007ffe1ff */
[----:B------:R-:W-:Y:S02]  /*2de0*/  ISETP.GT.AND P0, PT, R32, -0x1, !P0 ;  /* 0xffffffff2000780c */ /* 0x000fe40004704270 */
[----:B------:R-:W-:Y:S02]  /*2df0*/  SEL R8, R13, R8, !P3 ;  /* 0x000000080d087207 */ /* 0x000fe40005800000 */
[----:B------:R-:W-:-:S02]  /*2e00*/  IADD3 R11, PT, PT, R4, 0x22, RZ ;  /* 0x00000022040b7810 */ /* 0x000fc40007ffe0ff */
[----:B------:R-:W-:Y:S01]  /*2e10*/  ISETP.GE.AND P4, PT, R29, UR11, PT ;  /* 0x0000000b1d007c0c */ /* 0x000fe2000bf86270 */
[----:B-1----:R-:W-:Y:S02]  /*2e20*/  IMAD R31, R8, R25, R2 ;  /* 0x00000019081f7224 */ /* 0x002fe400078e0202 */
[----:B------:R-:W-:-:S03]  /*2e30*/  HFMA2 R8, -RZ, RZ, 0, 0 ;  /* 0x00000000ff087431 */ /* 0x000fc600000001ff */
[----:B------:R-:W-:-:S04]  /*2e40*/  ISETP.GE.AND P5, PT, R31, R18, PT ;  /* 0x000000121f00720c */ /* 0x000fc80003fa6270 */
[----:B------:R-:W-:-:S04]  /*2e50*/  ISETP.GT.AND P5, PT, R31, -0x1, !P5 ;  /* 0xffffffff1f00780c */ /* 0x000fc80006fa4270 */
[----:B------:R-:W-:Y:S02]  /*2e60*/  PLOP3.LUT P0, PT, P5, P0, PT, 0x80, 0x8 ;  /* 0x000000000008781c */ /* 0x000fe40002f01070 */
[----:B------:R-:W-:-:S11]  /*2e70*/  ISETP.GE.AND P5, PT, R11, UR11, PT ;  /* 0x0000000b0b007c0c */ /* 0x000fd6000bfa6270 */
        /* <DEDUP_REMOVED lines=16> */
.L_x_27:
[----:B------:R-:W-:Y:S05]  /*2f80*/  BSYNC.RECONVERGENT B1 ;  /* 0x0000000000017941 */ /* 0x000fea0003800200 */
.L_x_26:
        /* <DEDUP_REMOVED lines=28> */
[----:B------:R-:W-:Y:S02]  /*3150*/  ISETP.GE.AND P0, PT, R32, R19, PT ;  /* 0x000000132000720c */ /* 0x000fe40003f06270 */
        /* <DEDUP_REMOVED lines=22> */
.L_x_29:
[----:B------:R-:W-:Y:S05]  /*32c0*/  BSYNC.RECONVERGENT B1 ;  /* 0x0000000000017941 */ /* 0x000fea0003800200 */
.L_x_28:
[----:B------:R-:W-:Y:S01]  /*32d0*/  BSSY.RECONVERGENT B1, `(.L_x_30) ;  /* 0x0000037000017945 */ /* 0x000fe20003800200 */
[----:B------:R-:W-:Y:S02]  /*32e0*/  ISETP.GE.AND P6, PT, R10, UR11, PT ;  /* 0x0000000b0a007c0c */ /* 0x000fe4000bfc6270 */
[----:B------:R-:W-:Y:S02]  /*32f0*/  IADD3 R27, PT, PT, R4, 0x24, RZ ;  /* 0x00000024041b7810 */ /* 0x000fe40007ffe0ff */
[----:B------:R-:W-:Y:S01]  /*3300*/  MOV R9, RZ ;  /* 0x000000ff00097202 */ /* 0x000fe20000000f00 */
[----:B------:R-:W-:Y:S08]  /*3310*/  @P5 BRA `(.L_x_31) ;  /* 0x0000000000c85947 */ /* 0x000ff00003800000 */
[----:B------:R-:W-:-:S05]  /*3320*/  IABS R29, R11 ;  /* 0x0000000b001d7213 */ /* 0x000fca0000000000 */
[----:B------:R-:W-:-:S04]  /*3330*/  IMAD.HI.U32 R28, R16, R29, RZ ;  /* 0x0000001d101c7227 */ /* 0x000fc800078e00ff */
[----:B------:R-:W-:-:S04]  /*3340*/  IMAD.MOV R30, RZ, RZ, -R28 ;  /* 0x000000ffff1e7224 */ /* 0x000fc800078e0a1c */
        /* <DEDUP_REMOVED lines=47> */
.L_x_31:
[----:B------:R-:W-:Y:S05]  /*3640*/  BSYNC.RECONVERGENT B1 ;  /* 0x0000000000017941 */ /* 0x000fea0003800200 */
.L_x_30:
[----:B------:R-:W-:Y:S01]  /*3650*/  BSSY.RECONVERGENT B1, `(.L_x_32) ;  /* 0x0000036000017945 */ /* 0x000fe20003800200 */
[----:B------:R-:W-:Y:S02]  /*3660*/  ISETP.GE.AND P5, PT, R27, UR11, PT ;  /* 0x0000000b1b007c0c */ /* 0x000fe4000bfa6270 */
[----:B------:R-:W-:Y:S01]  /*3670*/  IADD3 R11, PT, PT, R4, 0x25, RZ ;  /* 0x00000025040b7810 */ /* 0x000fe20007ffe0ff */
[----:B------:R-:W-:Y:S10]  /*3680*/  @P6 BRA `(.L_x_33) ;  /* 0x0000000000c86947 */ /* 0x000ff40003800000 */
        /* <DEDUP_REMOVED lines=14> */
[----:B------:R-:W-:-:S03]  /*3770*/  ISETP.GE.AND P4, PT, R31, RZ, PT ;  /* 0x000000ff1f00720c */ /* 0x000fc60003f86270 */
[----:B------:R-:W-:-:S05]  /*3780*/  IMAD.HI.U32 R28, R24, R30, RZ ;  /* 0x0000001e181c7227 */ /* 0x000fca00078e00ff */
[----:B------:R-:W-:-:S05]  /*3790*/  IADD3 R29, PT, PT, -R28, RZ, RZ ;  /* 0x000000ff1c1d7210 */ /* 0x000fca0007ffe1ff */
[----:B------:R-:W-:-:S05]  /*37a0*/  IMAD R30, R21, R29, R30 ;  /* 0x0000001d151e7224 */ /* 0x000fca00078e021e */
[----:B------:R-:W-:-:S13]  /*37b0*/  ISETP.GT.U32.AND P6, PT, R21, R30, PT ;  /* 0x0000001e1500720c */ /* 0x000fda0003fc4070 */
[----:B------:R-:W-:-:S04]  /*37c0*/  @!P6 IADD3 R30, PT, PT, R30, -R21, RZ ;  /* 0x800000151e1ee210 */ /* 0x000fc80007ffe0ff */
[----:B------:R-:W-:Y:S02]  /*37d0*/  ISETP.GT.U32.AND P0, PT, R21, R30, PT ;  /* 0x0000001e1500720c */ /* 0x000fe40003f04070 */
[----:B------:R-:W-:-:S04]  /*37e0*/  IADD3 R29, PT, PT, R30, -R21, RZ ;  /* 0x800000151e1d7210 */ /* 0x000fc80007ffe0ff */
[----:B------:R-:W-:Y:S02]  /*37f0*/  SEL R32, R29, R30, !P0 ;  /* 0x0000001e1d207207 */ /* 0x000fe40004000000 */
[----:B------:R-:W-:Y:S02]  /*3800*/  IADD3 R29, PT, PT, -R31, RZ, RZ ;  /* 0x000000ff1f1d7210 */ /* 0x000fe40007ffe1ff */
[----:B------:R-:W-:-:S03]  /*3810*/  @!P4 IADD3 R32, PT, PT, -R32, RZ, RZ ;  /* 0x000000ff2020c210 */ /* 0x000fc60007ffe1ff */
[----:B------:R-:W-:Y:S01]  /*3820*/  IMAD R29, R29, UR16, R10 ;  /* 0x000000101d1d7c24 */ /* 0x000fe2000f8e020a */
[----:B------:R-:W-:-:S03]  /*3830*/  SEL R32, R13, R32, !P3 ;  /* 0x000000200d207207 */ /* 0x000fc60005800000 */
[----:B------:R-:W-:Y:S02]  /*3840*/  IMAD R34, R29, R26, R3 ;  /* 0x0000001a1d227224 */ /* 0x000fe400078e0203 */
[----:B------:R-:W-:-:S03]  /*3850*/  IMAD R33, R32, R25, R2 ;  /* 0x0000001920217224 */ /* 0x000fc600078e0202 */
[C---:B------:R-:W-:Y:S02]  /*3860*/  ISETP.GE.AND P0, PT, R34.reuse, R19, PT ;  /* 0x000000132200720c */ /* 0x040fe40003f06270 */
[C---:B------:R-:W-:Y:S02]  /*3870*/  ISETP.GE.AND P4, PT, R33.reuse, R18, PT ;  /* 0x000000122100720c */ /* 0x040fe40003f86270 */
[----:B------:R-:W-:Y:S02]  /*3880*/  ISETP.GT.AND P0, PT, R34, -0x1, !P0 ;  /* 0xffffffff2200780c */ /* 0x000fe40004704270 */
        /* <DEDUP_REMOVED lines=18> */
.L_x_33:
[----:B------:R-:W-:Y:S05]  /*39b0*/  BSYNC.RECONVERGENT B1 ;  /* 0x0000000000017941 */ /* 0x000fea0003800200 */
.L_x_32:
[----:B------:R-:W-:Y:S01]  /*39c0*/  BSSY.RECONVERGENT B1, `(.L_x_34) ;  /* 0x0000036000017945 */ /* 0x000fe20003800200 */
[----:B------:R-:W-:Y:S01]  /*39d0*/  HFMA2 R10, -RZ, RZ, 0, 0 ;  /* 0x00000000ff0a7431 */ /* 0x000fe200000001ff */
[----:B------:R-:W-:Y:S02]  /*39e0*/  ISETP.GE.AND P6, PT, R11, UR11, PT ;  /* 0x0000000b0b007c0c */ /* 0x000fe4000bfc6270 */
[----:B------:R-:W-:Y:S01]  /*39f0*/  IADD3 R28, PT, PT, R4, 0x26, RZ ;  /* 0x00000026041c7810 */ /* 0x000fe20007ffe0ff */
[----:B------:R-:W-:Y:S10]  /*3a00*/  @P5 BRA `(.L_x_35) ;  /* 0x0000000000c45947 */ /* 0x000ff40003800000 */
        /* <DEDUP_REMOVED lines=49> */
.L_x_35:
[----:B------:R-:W-:Y:S05]  /*3d20*/  BSYNC.RECONVERGENT B1 ;  /* 0x0000000000017941 */ /* 0x000fea0003800200 */
.L_x_34:
        /* <DEDUP_REMOVED lines=41> */
[----:B------:R-:W-:Y:S01]  /*3fc0*/  @!P6 IADD3 R27, PT, PT, R27, 0x1, RZ ;  /* 0x000000011b1be810 */ /* 0x000fe20007ffe0ff */
[----:B------:R-:W0:Y:S01]  /*3fd0*/  LDC.64 R30, c[0x0][0x380] ;  /* 0x0000e000ff1e7b82 */ /* 0x000e220000000a00 */
        /* <DEDUP_REMOVED lines=10> */
.L_x_37:
[----:B------:R-:W-:Y:S05]  /*4080*/  BSYNC.RECONVERGENT B1 ;  /* 0x0000000000017941 */ /* 0x000fea0003800200 */
.L_x_36:
[----:B------:R-:W-:Y:S01]  /*4090*/  BSSY.RECONVERGENT B1, `(.L_x_38) ;  /* 0x0000035000017945 */ /* 0x000fe20003800200 */
[----:B------:R-:W-:Y:S02]  /*40a0*/  ISETP.GE.AND P6, PT, R4, UR11, PT ;  /* 0x0000000b04007c0c */ /* 0x000fe4000bfc6270 */
[----:B------:R-:W-:Y:S01]  /*40b0*/  MOV R11, RZ ;  /* 0x000000ff000b7202 */ /* 0x000fe20000000f00 */
        /* <DEDUP_REMOVED lines=36> */
[----:B------:R-:W-:Y:S01]  /*4300*/  ISETP.GE.U32.AND P0, PT, R30, R21, PT ;  /* 0x000000151e00720c */ /* 0x000fe20003f06070 */
[----:B------:R-:W0:Y:S01]  /*4310*/  LDC.64 R28, c[0x0][0x380] ;  /* 0x0000e000ff1c7b82 */ /* 0x000e220000000a00 */
[----:B------:R-:W-:Y:S02]  /*4320*/  LOP3.LUT R11, R31, UR14, RZ, 0x3c, !PT ;  /* 0x0000000e1f0b7c12 */ /* 0x000fe4000f8e3cff */
        /* <DEDUP_REMOVED lines=11> */
.L_x_39:
[----:B------:R-:W-:Y:S05]  /*43e0*/  BSYNC.RECONVERGENT B1 ;  /* 0x0000000000017941 */ /* 0x000fea0003800200 */
.L_x_38:
        /* <DEDUP_REMOVED lines=51> */
.L_x_25:
[----:B------:R-:W-:Y:S05]  /*4720*/  BSYNC.RECONVERGENT B0 ;  /* 0x0000000000007941 */ /* 0x000fea0003800200 */
.L_x_24:
[----:B------:R0:W-:Y:S01]  /*4730*/  STS.128 [R20+0x5000], R8 ;  /* 0x0050000814007388 */ /* 0x0001e20000000c00 */
[----:B------:R-:W-:Y:S04]  /*4740*/  BSSY.RECONVERGENT B0, `(.L_x_23) ;  /* 0x0000075000007945 */ /* 0x000fe80003800200 */
[----:B------:R-:W-:Y:S05]  /*4750*/  @P1 BRA `(.L_x_40) ;  /* 0x0000000400cc1947 */ /* 0x000fea0003800000 */
[----:B------:R-:W1:Y:S01]  /*4760*/  LDC R14, c[0x0][0x3b0] ;  /* 0x0000ec00ff0e7b82 */ /* 0x000e620000000800 */
[----:B------:R-:W-:Y:S01]  /*4770*/  LEA.HI R4, R0, 0x20, RZ, 0x1c ;  /* 0x0000002000047811 */ /* 0x000fe200078fe0ff */
[----:B------:R-:W-:Y:S01]  /*4780*/  BSSY.RECONVERGENT B1, `(.L_x_41) ;  /* 0x000006f000017945 */ /* 0x000fe20003800200 */
[----:B------:R-:W-:Y:S02]  /*4790*/  SHF.L.U32 R16, R12, 0x7, RZ ;  /* 0x000000070c107819 */ /* 0x000fe400000006ff */
[----:B0-----:R-:W-:Y:S02]  /*47a0*/  CS2R R10, SRZ ;  /* 0x00000000000a7805 */ /* 0x001fe4000001ff00 */
[----:B------:R-:W-:Y:S02]  /*47b0*/  ISETP.GE.AND P0, PT, R4, UR11, PT ;  /* 0x0000000b04007c0c */ /* 0x000fe4000bf06270 */
[----:B------:R-:W-:Y:S02]  /*47c0*/  CS2R R8, SRZ ;  /* 0x0000000000087805 */ /* 0x000fe4000001ff00 */
[----:B------:R-:W-:-:S02]  /*47d0*/  LOP3.LUT R5, R16, 0x78, R5, 0xf8, !PT ;  /* 0x0000007810057812 */ /* 0x000fc400078ef805 */
[----:B------:R-:W-:-:S04]  /*47e0*/  SHF.L.U32 R4, R0, 0x4, RZ ;  /* 0x0000000400047819 */ /* 0x000fc800000006ff */
[----:B------:R-:W-:-:S04]  /*47f0*/  LOP3.LUT R13, R4, 0xf0, RZ, 0xc0, !PT ;  /* 0x000000f0040d7812 */ /* 0x000fc800078ec0ff */
[----:B------:R-:W-:Y:S02]  /*4800*/  IADD3 R13, PT, PT, R22, R13, RZ ;  /* 0x0000000d160d7210 */ /* 0x000fe40007ffe0ff */
[----:B-1----:R-:W-:-:S13]  /*4810*/  ISETP.GE.OR P0, PT, R5, R14, P0 ;  /* 0x0000000e0500720c */ /* 0x002fda0000706670 */
[----:B------:R-:W-:Y:S05]  /*4820*/  @P0 BRA `(.L_x_42) ;  /* 0x0000000400900947 */ /* 0x000fea0003800000 */
[C---:B------:R-:W-:Y:S01]  /*4830*/  IADD3 R8, PT, PT, R15.reuse, R16, RZ ;  /* 0x000000100f087210 */ /* 0x040fe20007ffe0ff */
[----:B------:R-:W0:Y:S01]  /*4840*/  LDCU.64 UR8, c[0x0][0x388] ;  /* 0x00007100ff0877ac */ /* 0x000e220008000a00 */
[----:B------:R-:W-:Y:S02]  /*4850*/  MOV R11, UR11 ;  /* 0x0000000b000b7c02 */ /* 0x000fe40008000f00 */
[C---:B------:R-:W-:Y:S01]  /*4860*/  IADD3 R5, PT, PT, R8.reuse, 0x1, RZ ;  /* 0x0000000108057810 */ /* 0x040fe20007ffe0ff */
[----:B------:R-:W-:Y:S01]  /*4870*/  IMAD R10, R8, UR11, RZ ;  /* 0x0000000b080a7c24 */ /* 0x000fe2000f8e02ff */
[--C-:B------:R-:W-:Y:S02]  /*4880*/  IADD3 R9, PT, PT, R15, 0x4, R16.reuse ;  /* 0x000000040f097810 */ /* 0x100fe40007ffe010 */
[----:B------:R-:W-:Y:S02]  /*4890*/  ISETP.GE.AND P6, PT, R5, R14, PT ;  /* 0x0000000e0500720c */ /* 0x000fe40003fc6270 */
[----:B------:R-:W-:-:S02]  /*48a0*/  IADD3 R5, PT, PT, R15, 0x2, R16 ;  /* 0x000000020f057810 */ /* 0x000fc40007ffe010 */
[-C--:B------:R-:W-:Y:S02]  /*48b0*/  ISETP.GE.AND P3, PT, R9, R14.reuse, PT ;  /* 0x0000000e0900720c */ /* 0x080fe40003f66270 */
[-C--:B------:R-:W-:Y:S02]  /*48c0*/  ISETP.GE.AND P5, PT, R5, R14.reuse, PT ;  /* 0x0000000e0500720c */ /* 0x080fe40003fa6270 */
[----:B------:R-:W-:Y:S02]  /*48d0*/  IADD3 R5, PT, PT, R15, 0x3, R16 ;  /* 0x000000030f057810 */ /* 0x000fe40007ffe010 */
[----:B------:R-:W-:Y:S02]  /*48e0*/  MOV R21, UR11 ;  /* 0x0000000b00157c02 */ /* 0x000fe40008000f00 */
[----:B------:R-:W-:Y:S01]  /*48f0*/  ISETP.GE.AND P4, PT, R5, R14, PT ;  /* 0x0000000e0500720c */ /* 0x000fe20003f86270 */
[----:B------:R-:W-:Y:S01]  /*4900*/  @!P6 IMAD R4, R8, R11, UR11 ;  /* 0x0000000b0804ee24 */ /* 0x000fe2000f8e020b */
[----:B------:R-:W-:-:S02]  /*4910*/  IADD3 R11, P0, PT, R10, R17, RZ ;  /* 0x000000110a0b7210 */ /* 0x000fc40007f1e0ff */
[----:B------:R-:W-:Y:S02]  /*4920*/  IADD3 R5, PT, PT, R15, 0x5, R16 ;  /* 0x000000050f057810 */ /* 0x000fe40007ffe010 */
[----:B------:R-:W-:Y:S01]  /*4930*/  @!P6 IADD3 R9, P1, PT, R17, R4, RZ ;  /* 0x000000041109e210 */ /* 0x000fe20007f3e0ff */
[----:B------:R-:W-:Y:S01]  /*4940*/  @!P5 IMAD R21, R8, R21, UR11 ;  /* 0x0000000b0815de24 */ /* 0x000fe2000f8e0215 */
[----:B------:R-:W-:Y:S02]  /*4950*/  IADD3.X R20, PT, PT, RZ, RZ, RZ, P0, !PT ;  /* 0x000000ffff147210 */ /* 0x000fe400007fe4ff */
[----:B0-----:R-:W-:Y:S02]  /*4960*/  LEA R18, P0, R11, UR8, 0x1 ;  /* 0x000000080b127c11 */ /* 0x001fe4000f8008ff */
[----:B------:R-:W-:Y:S02]  /*4970*/  @!P6 LEA.HI.X.SX32 R10, R4, RZ, 0x1, P1 ;  /* 0x000000ff040ae211 */ /* 0x000fe400008f0eff */
[----:B------:R-:W-:-:S02]  /*4980*/  @!P6 LEA R4, P1, R9, UR8, 0x1 ;  /* 0x000000080904ec11 */ /* 0x000fc4000f8208ff */
[----:B------:R-:W-:Y:S02]  /*4990*/  LEA.HI.X R19, R11, UR9, R20, 0x1, P0 ;  /* 0x000000090b137c11 */ /* 0x000fe400080f0c14 */
[----:B------:R-:W-:Y:S02]  /*49a0*/  MOV R11, UR11 ;  /* 0x0000000b000b7c02 */ /* 0x000fe40008000f00 */
[----:B------:R-:W-:Y:S01]  /*49b0*/  ISETP.GE.AND P2, PT, R5, R14, PT ;  /* 0x0000000e0500720c */ /* 0x000fe20003f46270 */
[----:B------:R-:W2:Y:S01]  /*49c0*/  LDG.E.U16.CONSTANT R18, desc[UR12][R18.64+0x40] ;  /* 0x0000400c12127981 */ /* 0x000ea2000c1e9500 */
[----:B------:R-:W-:Y:S01]  /*49d0*/  @!P6 LEA.HI.X R5, R9, UR9, R10, 0x1, P1 ;  /* 0x000000090905ec11 */ /* 0x000fe200088f0c0a */
[----:B------:R-:W-:Y:S01]  /*49e0*/  @!P4 IMAD R20, R8, R11, UR11 ;  /* 0x0000000b0814ce24 */ /* 0x000fe2000f8e020b */
[----:B------:R-:W-:Y:S02]  /*49f0*/  @!P5 IADD3 R10, PT, PT, R21, UR11, RZ ;  /* 0x0000000b150adc10 */ /* 0x000fe4000fffe0ff */
[----:B------:R-:W-:-:S02]  /*4a00*/  IADD3 R9, PT, PT, R15, 0x6, R16 ;  /* 0x000000060f097810 */ /* 0x000fc40007ffe010 */
[----:B------:R-:W-:Y:S02]  /*4a10*/  @!P5 IADD3 R11, P0, PT, R17, R10, RZ ;  /* 0x0000000a110bd210 */ /* 0x000fe40007f1e0ff */
[----:B------:R-:W-:Y:S02]  /*4a20*/  MOV R21, UR11 ;  /* 0x0000000b00157c02 */ /* 0x000fe40008000f00 */
[----:B------:R-:W-:Y:S02]  /*4a30*/  MOV R23, UR11 ;  /* 0x0000000b00177c02 */ /* 0x000fe40008000f00 */
[----:B------:R-:W-:Y:S02]  /*4a40*/  @!P5 LEA.HI.X.SX32 R10, R10, RZ, 0x1, P0 ;  /* 0x000000ff0a0ad211 */ /* 0x000fe400000f0eff */
[----:B------:R-:W-:Y:S02]  /*4a50*/  ISETP.GE.AND P1, PT, R9, R14, PT ;  /* 0x0000000e0900720c */ /* 0x000fe40003f26270 */
[----:B------:R-:W-:-:S02]  /*4a60*/  @!P5 LEA R22, P0, R11, UR8, 0x1 ;  /* 0x000000080b16dc11 */ /* 0x000fc4000f8008ff */
[----:B------:R-:W-:Y:S01]  /*4a70*/  @!P4 IADD3 R20, PT, PT, R21, UR11, R20 ;  /* 0x0000000b1514cc10 */ /* 0x000fe2000fffe014 */
[----:B------:R-:W-:Y:S01]  /*4a80*/  @!P3 IMAD R21, R8, R23, UR11 ;  /* 0x0000000b0815be24 */ /* 0x000fe2000f8e0217 */
[----:B------:R-:W-:Y:S02]  /*4a90*/  MOV R24, UR11 ;  /* 0x0000000b00187c02 */ /* 0x000fe40008000f00 */
[----:B------:R-:W-:Y:S02]  /*4aa0*/  @!P5 LEA.HI.X R23, R11, UR9, R10, 0x1, P0 ;  /* 0x000000090b17dc11 */ /* 0x000fe400080f0c0a */
[----:B------:R-:W-:Y:S02]  /*4ab0*/  MOV R25, UR11 ;  /* 0x0000000b00197c02 */ /* 0x000fe40008000f00 */
[----:B------:R-:W-:Y:S01]  /*4ac0*/  @!P4 IADD3 R9, P0, PT, R17, R20, RZ ;  /* 0x000000141109c210 */ /* 0x000fe20007f1e0ff */
[----:B------:R-:W3:Y:S01]  /*4ad0*/  @!P5 LDG.E.U16.CONSTANT R22, desc[UR12][R22.64+0x40] ;  /* 0x0000400c1616d981 */ /* 0x000ee2000c1e9500 */
[----:B------:R-:W-:Y:S01]  /*4ae0*/  @!P3 IADD3 R10, PT, PT, R24, UR11, R21 ;  /* 0x0000000b180abc10 */ /* 0x000fe2000fffe015 */
[----:B------:R-:W-:Y:S01]  /*4af0*/  @!P2 IMAD R11, R8, R25, UR11 ;  /* 0x0000000b080bae24 */ /* 0x000fe2000f8e0219 */
[----:B------:R-:W-:-:S02]  /*4b00*/  MOV R21, UR11 ;  /* 0x0000000b00157c02 */ /* 0x000fc40008000f00 */
[----:B------:R-:W-:Y:S02]  /*4b10*/  @!P4 LEA.HI.X.SX32 R24, R20, RZ, 0x1, P0 ;  /* 0x000000ff1418c211 */ /* 0x000fe400000f0eff */
[C---:B------:R-:W-:Y:S01]  /*4b20*/  @!P4 LEA R20, P0, R9.reuse, UR8, 0x1 ;  /* 0x000000080914cc11 */ /* 0x040fe2000f8008ff */
[----:B------:R-:W-:Y:S01]  /*4b30*/  @!P1 IMAD R25, R8, R21, UR11 ;  /* 0x0000000b08199e24 */ /* 0x000fe2000f8e0215 */
[----:B------:R-:W-:Y:S02]  /*4b40*/  @!P3 IADD3 R10, PT, PT, R10, UR11, RZ ;  /* 0x0000000b0a0abc10 */ /* 0x000fe4000fffe0ff */
[----:B------:R-:W-:Y:S02]  /*4b50*/  MOV R26, UR11 ;  /* 0x0000000b001a7c02 */ /* 0x000fe40008000f00 */
[----:B------:R-:W-:Y:S02]  /*4b60*/  @!P4 LEA.HI.X R21, R9, UR9, R24, 0x1, P0 ;  /* 0x000000090915cc11 */ /* 0x000fe400080f0c18 */
[----:B------:R-:W-:-:S02]  /*4b70*/  @!P3 IADD3 R9, P0, PT, R17, R10, RZ ;  /* 0x0000000a1109b210 */ /* 0x000fc40007f1e0ff */
[----:B------:R-:W-:Y:S01]  /*4b80*/  @!P2 IADD3 R8, PT, PT, R26, UR11, R11 ;  /* 0x0000000b1a08ac10 */ /* 0x000fe2000fffe00b */
[----:B------:R-:W4:Y:S01]  /*4b90*/  @!P4 LDG.E.U16.CONSTANT R20, desc[UR12][R20.64+0x40] ;  /* 0x0000400c1414c981 */ /* 0x000f22000c1e9500 */
[----:B------:R-:W-:Y:S02]  /*4ba0*/  MOV R11, UR11 ;  /* 0x0000000b000b7c02 */ /* 0x000fe40008000f00 */
[----:B------:R-:W-:Y:S02]  /*4bb0*/  @!P3 LEA.HI.X.SX32 R10, R10, RZ, 0x1, P0 ;  /* 0x000000ff0a0ab211 */ /* 0x000fe400000f0eff */
[----:B------:R-:W-:Y:S02]  /*4bc0*/  @!P3 LEA R24, P0, R9, UR8, 0x1 ;  /* 0x000000080918bc11 */ /* 0x000fe4000f8008ff */
[----:B------:R-:W-:Y:S02]  /*4bd0*/  @!P2 IADD3 R8, PT, PT, R11, UR11, R8 ;  /* 0x0000000b0b08ac10 */ /* 0x000fe4000fffe008 */
[----:B------:R-:W-:-:S02]  /*4be0*/  @!P1 IADD3 R11, PT, PT, R26, UR11, R25 ;  /* 0x0000000b1a0b9c10 */ /* 0x000fc4000fffe019 */
[----:B------:R-:W-:Y:S02]  /*4bf0*/  @!P3 LEA.HI.X R25, R9, UR9, R10, 0x1, P0 ;  /* 0x000000090919bc11 */ /* 0x000fe400080f0c0a */
[----:B------:R-:W-:Y:S02]  /*4c00*/  @!P2 IADD3 R9, P0, PT, R17, R8, RZ ;  /* 0x000000081109a210 */ /* 0x000fe40007f1e0ff */
[----:B------:R-:W-:Y:S01]  /*4c10*/  @!P1 IADD3 R11, PT, PT, R26, UR11, R11 ;  /* 0x0000000b1a0b9c10 */ /* 0x000fe2000fffe00b */
[----:B------:R-:W5:Y:S01]  /*4c20*/  @!P3 LDG.E.U16.CONSTANT R24, desc[UR12][R24.64+0x40] ;  /* 0x0000400c1818b981 */ /* 0x000f62000c1e9500 */
[----:B------:R-:W-:Y:S02]  /*4c30*/  @!P2 LEA.HI.X.SX32 R10, R8, RZ, 0x1, P0 ;  /* 0x000000ff080aa211 */ /* 0x000fe400000f0eff */
[----:B------:R-:W-:Y:S01]  /*4c40*/  @!P2 LEA R26, P0, R9, UR8, 0x1 ;  /* 0x00000008091aac11 */ /* 0x000fe2000f8008ff */
[----:B------:R-:W-:Y:S01]  /*4c50*/  @!P1 VIADD R8, R11, UR11 ;  /* 0x0000000b0b089c36 */ /* 0x000fe20008000000 */
[----:B------:R-:W-:-:S02]  /*4c60*/  P2R R30, PR, RZ, 0x40 ;  /* 0x00000040ff1e7803 */ /* 0x000fc40000000000 */
[----:B------:R-:W-:Y:S02]  /*4c70*/  @!P2 LEA.HI.X R27, R9, UR9, R10, 0x1, P0 ;  /* 0x00000009091bac11 */ /* 0x000fe400080f0c0a */
[----:B------:R-:W-:Y:S02]  /*4c80*/  @!P1 IADD3 R10, P0, PT, R17, R8, RZ ;  /* 0x00000008110a9210 */ /* 0x000fe40007f1e0ff */
[----:B------:R-:W-:Y:S02]  /*4c90*/  IADD3 R9, PT, PT, R15, 0x7, R16 ;  /* 0x000000070f097810 */ /* 0x000fe40007ffe010 */
[----:B------:R-:W-:Y:S01]  /*4ca0*/  @!P1 LEA.HI.X.SX32 R11, R8, RZ, 0x1, P0 ;  /* 0x000000ff080b9211 */ /* 0x000fe200000f0eff */
[----:B------:R-:W5:Y:S01]  /*4cb0*/  @!P2 LDG.E.U16.CONSTANT R27, desc[UR12][R26.64+0x40] ;  /* 0x0000400c1a1ba981 */ /* 0x000f62000c1e9500 */
[----:B------:R-:W-:-:S04]  /*4cc0*/  @!P1 LEA R28, P0, R10, UR8, 0x1 ;  /* 0x000000080a1c9c11 */ /* 0x000fc8000f8008ff */
[----:B------:R-:W-:Y:S02]  /*4cd0*/  @!P1 LEA.HI.X R29, R10, UR9, R11, 0x1, P0 ;  /* 0x000000090a1d9c11 */ /* 0x000fe400080f0c0b */
[----:B------:R-:W-:Y:S02]  /*4ce0*/  ISETP.GE.AND P0, PT, R9, R14, PT ;  /* 0x0000000e0900720c */ /* 0x000fe40003f06270 */
[----:B------:R-:W-:Y:S01]  /*4cf0*/  MOV R9, UR11 ;  /* 0x0000000b00097c02 */ /* 0x000fe20008000f00 */
[----:B------:R-:W5:Y:S10]  /*4d00*/  @!P1 LDG.E.U16.CONSTANT R28, desc[UR12][R28.64+0x40] ;  /* 0x0000400c1c1c9981 */ /* 0x000f74000c1e9500 */
[----:B------:R-:W-:-:S05]  /*4d10*/  @!P0 LEA R8, R12, R15, 0x7 ;  /* 0x0000000f0c088211 */ /* 0x000fca00078e38ff */
[----:B------:R-:W-:-:S05]  /*4d20*/  @!P0 IMAD R8, R8, R9, UR11 ;  /* 0x0000000b08088e24 */ /* 0x000fca000f8e0209 */
[----:B------:R-:W-:-:S04]  /*4d30*/  @!P0 IADD3 R8, PT, PT, R9, UR11, R8 ;  /* 0x0000000b09088c10 */ /* 0x000fc8000fffe008 */
[----:B------:R-:W-:-:S04]  /*4d40*/  @!P0 IADD3 R8, PT, PT, R9, UR11, R8 ;  /* 0x0000000b09088c10 */ /* 0x000fc8000fffe008 */
[----:B------:R-:W-:-:S04]  /*4d50*/  @!P0 IADD3 R8, PT, PT, R9, UR11, R8 ;  /* 0x0000000b09088c10 */ /* 0x000fc8000fffe008 */
[----:B------:R-:W-:-:S04]  /*4d60*/  @!P0 IADD3 R17, P6, PT, R17, R8, RZ ;  /* 0x0000000811118210 */ /* 0x000fc80007fde0ff */
[----:B------:R-:W-:Y:S02]  /*4d70*/  @!P0 LEA.HI.X.SX32 R8, R8, RZ, 0x1, P6 ;  /* 0x000000ff08088211 */ /* 0x000fe400030f0eff */
[----:B------:R-:W-:-:S04]  /*4d80*/  @!P0 LEA R14, P6, R17, UR8, 0x1 ;  /* 0x00000008110e8c11 */ /* 0x000fc8000f8c08ff */
[----:B------:R-:W-:Y:S02]  /*4d90*/  @!P0 LEA.HI.X R15, R17, UR9, R8, 0x1, P6 ;  /* 0x00000009110f8c11 */ /* 0x000fe4000b0f0c08 */
[----:B------:R-:W-:-:S03]  /*4da0*/  ISETP.NE.AND P6, PT, R30, RZ, PT ;  /* 0x000000ff1e00720c */ /* 0x000fc60003fc5270 */
[----:B------:R-:W5:Y:S10]  /*4db0*/  @!P0 LDG.E.U16.CONSTANT R14, desc[UR12][R14.64+0x40] ;  /* 0x0000400c0e0e8981 */ /* 0x000f74000c1e9500 */
[----:B------:R-:W5:Y:S01]  /*4dc0*/  @!P6 LDG.E.U16.CONSTANT R5, desc[UR12][R4.64+0x40] ;  /* 0x0000400c0405e981 */ /* 0x000f62000c1e9500 */
[----:B------:R-:W-:Y:S01]  /*4dd0*/  HFMA2 R9, -RZ, RZ, 0, 0 ;  /* 0x00000000ff097431 */ /* 0x000fe200000001ff */
[----:B------:R-:W-:-:S02]  /*4de0*/  CS2R R10, SRZ ;  /* 0x00000000000a7805 */ /* 0x000fc4000001ff00 */
[----:B--2---:R-:W-:Y:S02]  /*4df0*/  PRMT R8, R18, 0x5410, RZ ;  /* 0x0000541012087816 */ /* 0x004fe400000000ff */
[----:B---3--:R-:W-:-:S04]  /*4e00*/  @!P5 PRMT R9, R22, 0x5410, RZ ;  /* 0x000054101609d816 */ /* 0x008fc800000000ff */
[----:B----4-:R-:W-:Y:S02]  /*4e10*/  @!P4 PRMT R9, R9, 0x5410, R20 ;  /* 0x000054100909c816 */ /* 0x010fe40000000014 */
[----:B-----5:R-:W-:-:S04]  /*4e20*/  @!P3 PRMT R10, R24, 0x5410, RZ ;  /* 0x00005410180ab816 */ /* 0x020fc800000000ff */
[----:B------:R-:W-:Y:S02]  /*4e30*/  @!P2 PRMT R10, R10, 0x5410, R27 ;  /* 0x000054100a0aa816 */ /* 0x000fe4000000001b */
[----:B------:R-:W-:-:S04]  /*4e40*/  @!P1 PRMT R11, R28, 0x5410, RZ ;  /* 0x000054101c0b9816 */ /* 0x000fc800000000ff */
[----:B------:R-:W-:Y:S02]  /*4e50*/  @!P0 PRMT R11, R11, 0x5410, R14 ;  /* 0x000054100b0b8816 */ /* 0x000fe4000000000e */
[----:B------:R-:W-:-:S07]  /*4e60*/  @!P6 PRMT R8, R8, 0x5410, R5 ;  /* 0x000054100808e816 */ /* 0x000fce0000000005 */
.L_x_42:
[----:B------:R-:W-:Y:S05]  /*4e70*/  BSYNC.RECONVERGENT B1 ;  /* 0x0000000000017941 */ /* 0x000fea0003800200 */
.L_x_41:
[----:B------:R1:W-:Y:S02]  /*4e80*/  STS.128 [R13+0x11200], R8 ;  /* 0x011200080d007388 */ /* 0x0003e40000000c00 */
.L_x_40:
[----:B------:R-:W-:Y:S05]  /*4e90*/  BSYNC.RECONVERGENT B0 ;  /* 0x0000000000007941 */ /* 0x000fea0003800200 */
.L_x_23:
[----:B------:R-:W-:Y:S01]  /*4ea0*/  BAR.SYNC.DEFER_BLOCKING 0x0 ;  /* 0x0000000000007b1d */ /* 0x000fe20000010000 */
[----:B------:R-:W-:Y:S01]  /*4eb0*/  LOP3.LUT R7, R7, 0xe0, RZ, 0xc0, !PT ;  /* 0x000000e007077812 */ /* 0x000fe200078ec0ff */
[----:B------:R-:W-:Y:S01]  /*4ec0*/  UISETP.NE.AND UP0, UPT, UR4, 0x1, UPT ;  /* 0x000000010400788c */ /* 0x000fe2000bf05270 */
[C---:B------:R-:W-:Y:S02]  /*4ed0*/  SHF.L.U32 R5, R0.reuse, 0x4, RZ ;  /* 0x0000000400057819 */ /* 0x040fe400000006ff */
[----:B01----:R-:W-:Y:S02]  /*4ee0*/  MOV R9, 0x50 ;  /* 0x0000005000097802 */ /* 0x003fe40000000f00 */
[----:B------:R-:W-:Y:S02]  /*4ef0*/  LOP3.LUT R4, R7, 0x1c, R0, 0xf8, !PT ;  /* 0x0000001c07047812 */ /* 0x000fe400078ef800 */
[----:B------:R-:W-:Y:S02]  /*4f00*/  SHF.L.U32 R0, R0, 0x1, RZ ;  /* 0x0000000100007819 */ /* 0x000fe400000006ff */
[----:B------:R-:W-:Y:S01]  /*4f10*/  LOP3.LUT R7, R5, 0x30, RZ, 0xc0, !PT ;  /* 0x0000003005077812 */ /* 0x000fe200078ec0ff */
[----:B------:R-:W-:-:S03]  /*4f20*/  IMAD R5, R4, R9, UR7 ;  /* 0x0000000704057e24 */ /* 0x000fc6000f8e0209 */
[----:B------:R-:W-:Y:S02]  /*4f30*/  LOP3.LUT R0, R7, 0xc0, R0, 0xf8, !PT ;  /* 0x000000c007007812 */ /* 0x000fe400078ef800 */
[----:B------:R-:W-:Y:S04]  /*4f40*/  LDS.128 R24, [R5] ;  /* 0x0000000005187984 */ /* 0x000fe80000000c00 */
[----:B------:R-:W0:Y:S04]  /*4f50*/  LDS.128 R12, [R0+UR7+0xf000] ;  /* 0x00f00007000c7984 */ /* 0x000e280008000c00 */
[----:B------:R-:W1:Y:S04]  /*4f60*/  LDS.128 R28, [R5+0x50] ;  /* 0x00005000051c7984 */ /* 0x000e680000000c00 */
[----:B------:R-:W2:Y:S04]  /*4f70*/  LDS.128 R32, [R5+0xa0] ;  /* 0x0000a00005207984 */ /* 0x000ea80000000c00 */
[----:B------:R-:W3:Y:S04]  /*4f80*/  LDS.128 R36, [R5+0xf0] ;  /* 0x0000f00005247984 */ /* 0x000ee80000000c00 */
[----:B------:R-:W4:Y:S04]  /*4f90*/  LDS.128 R16, [R0+UR7+0xf110] ;  /* 0x00f1100700107984 */ /* 0x000f280008000c00 */
[----:B------:R-:W5:Y:S01]  /*4fa0*/  LDS.128 R8, [R0+UR7+0xf220] ;  /* 0x00f2200700087984 */ /* 0x000f620008000c00 */
[----:B0-----:R-:W-:-:S02]  /*4fb0*/  HFMA2 R41, R24.H0_H0, R12, RZ.H0_H0 ;  /* 0x0000000c18297231 */ /* 0x001fc400000408ff */
[-C--:B------:R-:W-:Y:S02]  /*4fc0*/  HFMA2 R40, R24.H0_H0, R13.reuse, RZ.H0_H0 ;  /* 0x0000000d18287231 */ /* 0x080fe400000408ff */
[CC--:B-1----:R-:W-:Y:S02]  /*4fd0*/  HFMA2 R44, R28.reuse.H0_H0, R12.reuse, RZ.H0_H0 ;  /* 0x0000000c1c2c7231 */ /* 0x0c2fe400000408ff */
[----:B------:R-:W-:Y:S02]  /*4fe0*/  HFMA2 R43, R28.H0_H0, R13, RZ.H0_H0 ;  /* 0x0000000d1c2b7231 */ /* 0x000fe400000408ff */
[----:B--2---:R-:W-:Y:S02]  /*4ff0*/  HFMA2 R45, R32.H0_H0, R12, RZ.H0_H0 ;  /* 0x0000000c202d7231 */ /* 0x004fe400000408ff */
[----:B------:R-:W-:Y:S02]  /*5000*/  HFMA2 R42, R28.H0_H0, R14, RZ.H0_H0 ;  /* 0x0000000e1c2a7231 */ /* 0x000fe400000408ff */
[----:B---3--:R-:W-:-:S02]  /*5010*/  HFMA2 R46, R36.H0_H0, R12, RZ.H0_H0 ;  /* 0x0000000c242e7231 */ /* 0x008fc400000408ff */
[C---:B------:R-:W-:Y:S02]  /*5020*/  HFMA2 R7, R24.reuse.H0_H0, R14, RZ.H0_H0 ;  /* 0x0000000e18077231 */ /* 0x040fe400000408ff */
[-C--:B------:R-:W-:Y:S02]  /*5030*/  HFMA2 R20, R24.H0_H0, R15.reuse, RZ.H0_H0 ;  /* 0x0000000f18147231 */ /* 0x080fe400000408ff */
[----:B------:R-:W-:Y:S02]  /*5040*/  HFMA2 R12, R28.H0_H0, R15, RZ.H0_H0 ;  /* 0x0000000f1c0c7231 */ /* 0x000fe400000408ff */
[-C--:B----4-:R-:W-:Y:S02]  /*5050*/  HFMA2 R41, R24.H1_H1, R16.reuse, R41 ;  /* 0x0000001018297231 */ /* 0x090fe40000000c29 */
[-C--:B------:R-:W-:Y:S02]  /*5060*/  HFMA2 R44, R28.H1_H1, R16.reuse, R44 ;  /* 0x000000101c2c7231 */ /* 0x080fe40000000c2c */
[----:B------:R-:W-:-:S02]  /*5070*/  HFMA2 R45, R32.H1_H1, R16, R45 ;  /* 0x00000010202d7231 */ /* 0x000fc40000000c2d */
[CC--:B------:R-:W-:Y:S02]  /*5080*/  HFMA2 R43, R28.reuse.H1_H1, R17.reuse, R43 ;  /* 0x000000111c2b7231 */ /* 0x0c0fe40000000c2b */
[----:B------:R-:W-:Y:S02]  /*5090*/  HFMA2 R42, R28.H1_H1, R18, R42 ;  /* 0x000000121c2a7231 */ /* 0x000fe40000000c2a */
[----:B------:R-:W-:Y:S02]  /*50a0*/  HFMA2 R16, R36.H1_H1, R16, R46 ;  /* 0x0000001024107231 */ /* 0x000fe40000000c2e */
[C---:B------:R-:W-:Y:S02]  /*50b0*/  HFMA2 R40, R24.reuse.H1_H1, R17, R40 ;  /* 0x0000001118287231 */ /* 0x040fe40000000c28 */
[----:B------:R-:W-:Y:S02]  /*50c0*/  HFMA2 R7, R24.H1_H1, R18, R7 ;  /* 0x0000001218077231 */ /* 0x000fe40000000c07 */
[----:B------:R-:W-:-:S02]  /*50d0*/  HFMA2 R28, R28.H1_H1, R19, R12 ;  /* 0x000000131c1c7231 */ /* 0x000fc40000000c0c */
[C---:B------:R-:W-:Y:S02]  /*50e0*/  HFMA2 R47, R32.reuse.H0_H0, R13, RZ.H0_H0 ;  /* 0x0000000d202f7231 */ /* 0x040fe400000408ff */
[-C--:B------:R-:W-:Y:S02]  /*50f0*/  HFMA2 R46, R32.H0_H0, R14.reuse, RZ.H0_H0 ;  /* 0x0000000e202e7231 */ /* 0x080fe400000408ff */
[----:B------:R-:W-:Y:S02]  /*5100*/  HFMA2 R24, R24.H1_H1, R19, R20 ;  /* 0x0000001318187231 */ /* 0x000fe40000000c14 */
[----:B------:R-:W-:Y:S01]  /*5110*/  HFMA2 R13, R36.H0_H0, R13, RZ.H0_H0 ;  /* 0x0000000d240d7231 */ /* 0x000fe200000408ff */
[----:B------:R-:W0:Y:S01]  /*5120*/  LDS.128 R20, [R0+UR7+0xf330] ;  /* 0x00f3300700147984 */ /* 0x000e220008000c00 */
[----:B------:R-:W-:Y:S02]  /*5130*/  HFMA2 R12, R32.H0_H0, R15, RZ.H0_H0 ;  /* 0x0000000f200c7231 */ /* 0x000fe400000408ff */
[----:B------:R-:W-:-:S02]  /*5140*/  HFMA2 R14, R36.H0_H0, R14, RZ.H0_H0 ;  /* 0x0000000e240e7231 */ /* 0x000fc400000408ff */
[C---:B------:R-:W-:Y:S02]  /*5150*/  HFMA2 R47, R32.reuse.H1_H1, R17, R47 ;  /* 0x00000011202f7231 */ /* 0x040fe40000000c2f */
[CC--:B------:R-:W-:Y:S02]  /*5160*/  HFMA2 R46, R32.reuse.H1_H1, R18.reuse, R46 ;  /* 0x00000012202e7231 */ /* 0x0c0fe40000000c2e */
[----:B------:R-:W-:Y:S02]  /*5170*/  HFMA2 R32, R32.H1_H1, R19, R12 ;  /* 0x0000001320207231 */ /* 0x000fe40000000c0c */
[C---:B------:R-:W-:Y:S02]  /*5180*/  HFMA2 R49, R36.reuse.H0_H0, R15, RZ.H0_H0 ;  /* 0x0000000f24317231 */ /* 0x040fe400000408ff */
[C---:B------:R-:W-:Y:S02]  /*5190*/  HFMA2 R17, R36.reuse.H1_H1, R17, R13 ;  /* 0x0000001124117231 */ /* 0x040fe40000000c0d */
[----:B------:R-:W-:-:S02]  /*51a0*/  HFMA2 R18, R36.H1_H1, R18, R14 ;  /* 0x0000001224127231 */ /* 0x000fc40000000c0e */
[----:B------:R-:W1:Y:S01]  /*51b0*/  LDS.128 R12, [R0+UR7+0xf440] ;  /* 0x00f44007000c7984 */ /* 0x000e620008000c00 */
[----:B------:R-:W-:Y:S02]  /*51c0*/  HFMA2 R49, R36.H1_H1, R19, R49 ;  /* 0x0000001324317231 */ /* 0x000fe40000000c31 */
[-C--:B-----5:R-:W-:Y:S02]  /*51d0*/  HFMA2 R36, R33.H0_H0, R8.reuse, R45 ;  /* 0x0000000821247231 */ /* 0x0a0fe4000000082d */
[C---:B------:R-:W-:Y:S02]  /*51e0*/  HFMA2 R48, R25.reuse.H0_H0, R8, R41 ;  /* 0x0000000819307231 */ /* 0x040fe40000000829 */
[-C--:B------:R-:W-:Y:S02]  /*51f0*/  HFMA2 R45, R25.H0_H0, R9.reuse, R40 ;  /* 0x00000009192d7231 */ /* 0x080fe40000000828 */
[-C--:B------:R-:W-:Y:S02]  /*5200*/  HFMA2 R43, R29.H0_H0, R9.reuse, R43 ;  /* 0x000000091d2b7231 */ /* 0x080fe4000000082b */
[----:B------:R-:W-:-:S02]  /*5210*/  HFMA2 R40, R33.H0_H0, R9, R47 ;  /* 0x0000000921287231 */ /* 0x000fc4000000082f */
[----:B------:R-:W-:Y:S02]  /*5220*/  HFMA2 R41, R37.H0_H0, R9, R17 ;  /* 0x0000000925297231 */ /* 0x000fe40000000811 */
[----:B------:R-:W-:Y:S02]  /*5230*/  HFMA2 R9, R25.H0_H0, R10, R7 ;  /* 0x0000000a19097231 */ /* 0x000fe40000000807 */
[C---:B------:R-:W-:Y:S02]  /*5240*/  HFMA2 R44, R29.reuse.H0_H0, R8, R44 ;  /* 0x000000081d2c7231 */ /* 0x040fe4000000082c */
[-C--:B------:R-:W-:Y:S02]  /*5250*/  HFMA2 R42, R29.H0_H0, R10.reuse, R42 ;  /* 0x0000000a1d2a7231 */ /* 0x080fe4000000082a */
[-C--:B------:R-:W-:Y:S02]  /*5260*/  HFMA2 R46, R33.H0_H0, R10.reuse, R46 ;  /* 0x0000000a212e7231 */ /* 0x080fe4000000082e */
[----:B------:R-:W-:-:S02]  /*5270*/  HFMA2 R7, R37.H0_H0, R10, R18 ;  /* 0x0000000a25077231 */ /* 0x000fc40000000812 */
[----:B------:R-:W-:Y:S02]  /*5280*/  HFMA2 R8, R37.H0_H0, R8, R16 ;  /* 0x0000000825087231 */ /* 0x000fe40000000810 */
[-C--:B------:R-:W-:Y:S01]  /*5290*/  HFMA2 R10, R25.H0_H0, R11.reuse, R24 ;  /* 0x0000000b190a7231 */ /* 0x080fe20000000818 */
[----:B------:R-:W2:Y:S01]  /*52a0*/  LDS.128 R16, [R0+UR7+0xf550] ;  /* 0x00f5500700107984 */ /* 0x000ea20008000c00 */
[-C--:B------:R-:W-:Y:S02]  /*52b0*/  HFMA2 R47, R29.H0_H0, R11.reuse, R28 ;  /* 0x0000000b1d2f7231 */ /* 0x080fe4000000081c */
[-C--:B------:R-:W-:Y:S02]  /*52c0*/  HFMA2 R32, R33.H0_H0, R11.reuse, R32 ;  /* 0x0000000b21207231 */ /* 0x080fe40000000820 */
[----:B------:R-:W-:Y:S02]  /*52d0*/  HFMA2 R49, R37.H0_H0, R11, R49 ;  /* 0x0000000b25317231 */ /* 0x000fe40000000831 */
[----:B0-----:R-:W-:-:S02]  /*52e0*/  HFMA2 R48, R25.H1_H1, R20, R48 ;  /* 0x0000001419307231 */ /* 0x001fc40000000c30 */
[C---:B------:R-:W-:Y:S02]  /*52f0*/  HFMA2 R28, R25.reuse.H1_H1, R21, R45 ;  /* 0x00000015191c7231 */ /* 0x040fe40000000c2d */
[CC--:B------:R-:W-:Y:S02]  /*5300*/  HFMA2 R24, R25.reuse.H1_H1, R22.reuse, R9 ;  /* 0x0000001619187231 */ /* 0x0c0fe40000000c09 */
[----:B------:R-:W-:Y:S02]  /*5310*/  HFMA2 R25, R25.H1_H1, R23, R10 ;  /* 0x0000001719197231 */ /* 0x000fe40000000c0a */
[C---:B------:R-:W-:Y:S02]  /*5320*/  HFMA2 R43, R29.reuse.H1_H1, R21, R43 ;  /* 0x000000151d2b7231 */ /* 0x040fe40000000c2b */
[----:B------:R-:W-:Y:S02]  /*5330*/  HFMA2 R42, R29.H1_H1, R22, R42 ;  /* 0x000000161d2a7231 */ /* 0x000fe40000000c2a */
[----:B------:R-:W-:-:S02]  /*5340*/  HFMA2 R45, R37.H1_H1, R20, R8 ;  /* 0x00000014252d7231 */ /* 0x000fc40000000c08 */
[-C--:B------:R-:W-:Y:S01]  /*5350*/  HFMA2 R40, R33.H1_H1, R21.reuse, R40 ;  /* 0x0000001521287231 */ /* 0x080fe20000000c28 */
[----:B------:R-:W0:Y:S01]  /*5360*/  LDS.128 R8, [R0+UR7+0xf660] ;  /* 0x00f6600700087984 */ /* 0x000e220008000c00 */
[----:B------:R-:W-:Y:S02]  /*5370*/  HFMA2 R41, R37.H1_H1, R21, R41 ;  /* 0x0000001525297231 */ /* 0x000fe40000000c29 */
[C---:B------:R-:W-:Y:S02]  /*5380*/  HFMA2 R44, R29.reuse.H1_H1, R20, R44 ;  /* 0x000000141d2c7231 */ /* 0x040fe40000000c2c */
[-C--:B------:R-:W-:Y:S02]  /*5390*/  HFMA2 R29, R29.H1_H1, R23.reuse, R47 ;  /* 0x000000171d1d7231 */ /* 0x080fe40000000c2f */
[-C--:B------:R-:W-:Y:S02]  /*53a0*/  HFMA2 R32, R33.H1_H1, R23.reuse, R32 ;  /* 0x0000001721207231 */ /* 0x080fe40000000c20 */
[----:B------:R-:W-:-:S02]  /*53b0*/  HFMA2 R49, R37.H1_H1, R23, R49 ;  /* 0x0000001725317231 */ /* 0x000fc40000000c31 */
[C---:B------:R-:W-:Y:S02]  /*53c0*/  HFMA2 R36, R33.reuse.H1_H1, R20, R36 ;  /* 0x0000001421247231 */ /* 0x040fe40000000c24 */
[----:B------:R-:W-:Y:S02]  /*53d0*/  HFMA2 R46, R33.H1_H1, R22, R46 ;  /* 0x00000016212e7231 */ /* 0x000fe40000000c2e */
[-C--:B-1----:R-:W-:Y:S02]  /*53e0*/  HFMA2 R28, R26.H0_H0, R13.reuse, R28 ;  /* 0x0000000d1a1c7231 */ /* 0x082fe4000000081c */
[-C--:B------:R-:W-:Y:S02]  /*53f0*/  HFMA2 R23, R30.H0_H0, R13.reuse, R43 ;  /* 0x0000000d1e177231 */ /* 0x080fe4000000082b */
[-C--:B------:R-:W-:Y:S02]  /*5400*/  HFMA2 R21, R34.H0_H0, R13.reuse, R40 ;  /* 0x0000000d22157231 */ /* 0x080fe40000000828 */
[----:B------:R-:W-:-:S02]  /*5410*/  HFMA2 R13, R38.H0_H0, R13, R41 ;  /* 0x0000000d260d7231 */ /* 0x000fc40000000829 */
[----:B------:R-:W-:Y:S02]  /*5420*/  HFMA2 R33, R30.H0_H0, R14, R42 ;  /* 0x0000000e1e217231 */ /* 0x000fe4000000082a */
[----:B------:R-:W1:Y:S01]  /*5430*/  LDS.128 R40, [R0+UR7+0xf770] ;  /* 0x00f7700700287984 */ /* 0x000e620008000c00 */
[----:B------:R-:W-:Y:S02]  /*5440*/  HFMA2 R22, R37.H1_H1, R22, R7 ;  /* 0x0000001625167231 */ /* 0x000fe40000000c07 */
[-C--:B------:R-:W-:Y:S02]  /*5450*/  HFMA2 R48, R26.H0_H0, R12.reuse, R48 ;  /* 0x0000000c1a307231 */ /* 0x080fe40000000830 */
[-C--:B------:R-:W-:Y:S02]  /*5460*/  HFMA2 R7, R30.H0_H0, R12.reuse, R44 ;  /* 0x0000000c1e077231 */ /* 0x080fe4000000082c */
[----:B------:R-:W-:Y:S02]  /*5470*/  HFMA2 R20, R34.H0_H0, R12, R36 ;  /* 0x0000000c22147231 */ /* 0x000fe40000000824 */
[----:B------:R-:W-:-:S02]  /*5480*/  HFMA2 R24, R26.H0_H0, R14, R24 ;  /* 0x0000000e1a187231 */ /* 0x000fc40000000818 */
[-C--:B------:R-:W-:Y:S02]  /*5490*/  HFMA2 R46, R34.H0_H0, R14.reuse, R46 ;  /* 0x0000000e222e7231 */ /* 0x080fe4000000082e */
[C---:B------:R-:W-:Y:S02]  /*54a0*/  HFMA2 R22, R38.reuse.H0_H0, R14, R22 ;  /* 0x0000000e26167231 */ /* 0x040fe40000000816 */
[----:B------:R-:W-:Y:S02]  /*54b0*/  HFMA2 R12, R38.H0_H0, R12, R45 ;  /* 0x0000000c260c7231 */ /* 0x000fe4000000082d */
[-C--:B------:R-:W-:Y:S02]  /*54c0*/  HFMA2 R14, R26.H0_H0, R15.reuse, R25 ;  /* 0x0000000f1a0e7231 */ /* 0x080fe40000000819 */
[-C--:B------:R-:W-:Y:S02]  /*54d0*/  HFMA2 R29, R30.H0_H0, R15.reuse, R29 ;  /* 0x0000000f1e1d7231 */ /* 0x080fe4000000081d */
[----:B------:R-:W-:-:S02]  /*54e0*/  HFMA2 R32, R34.H0_H0, R15, R32 ;  /* 0x0000000f22207231 */ /* 0x000fc40000000820 */
[----:B------:R-:W-:Y:S02]  /*54f0*/  HFMA2 R49, R38.H0_H0, R15, R49 ;  /* 0x0000000f26317231 */ /* 0x000fe40000000831 */
[C---:B--2---:R-:W-:Y:S02]  /*5500*/  HFMA2 R48, R26.reuse.H1_H1, R16, R48 ;  /* 0x000000101a307231 */ /* 0x044fe40000000c30 */
[C---:B------:R-:W-:Y:S02]  /*5510*/  HFMA2 R15, R26.reuse.H1_H1, R18, R24 ;  /* 0x000000121a0f7231 */ /* 0x040fe40000000c18 */
[-C--:B------:R-:W-:Y:S02]  /*5520*/  HFMA2 R14, R26.H1_H1, R19.reuse, R14 ;  /* 0x000000131a0e7231 */ /* 0x080fe40000000c0e */
[C---:B------:R-:W-:Y:S02]  /*5530*/  HFMA2 R7, R30.reuse.H1_H1, R16, R7 ;  /* 0x000000101e077231 */ /* 0x040fe40000000c07 */
[----:B------:R-:W-:-:S02]  /*5540*/  HFMA2 R36, R30.H1_H1, R19, R29 ;  /* 0x000000131e247231 */ /* 0x000fc40000000c1d */
[-C--:B------:R-:W-:Y:S02]  /*5550*/  HFMA2 R24, R34.H1_H1, R16.reuse, R20 ;  /* 0x0000001022187231 */ /* 0x080fe40000000c14 */
[C---:B------:R-:W-:Y:S02]  /*5560*/  HFMA2 R12, R38.reuse.H1_H1, R16, R12 ;  /* 0x00000010260c7231 */ /* 0x040fe40000000c0c */
[-C--:B------:R-:W-:Y:S02]  /*5570*/  HFMA2 R13, R38.H1_H1, R17.reuse, R13 ;  /* 0x00000011260d7231 */ /* 0x080fe40000000c0d */
[-C--:B------:R-:W-:Y:S02]  /*5580*/  HFMA2 R28, R26.H1_H1, R17.reuse, R28 ;  /* 0x000000111a1c7231 */ /* 0x080fe40000000c1c */
[C---:B------:R-:W-:Y:S02]  /*5590*/  HFMA2 R23, R30.reuse.H1_H1, R17, R23 ;  /* 0x000000111e177231 */ /* 0x040fe40000000c17 */
[----:B------:R-:W-:-:S02]  /*55a0*/  HFMA2 R33, R30.H1_H1, R18, R33 ;  /* 0x000000121e217231 */ /* 0x000fc40000000c21 */
[C---:B------:R-:W-:Y:S02]  /*55b0*/  HFMA2 R21, R34.reuse.H1_H1, R17, R21 ;  /* 0x0000001122157231 */ /* 0x040fe40000000c15 */
[-C--:B------:R-:W-:Y:S02]  /*55c0*/  HFMA2 R29, R34.H1_H1, R18.reuse, R46 ;  /* 0x00000012221d7231 */ /* 0x080fe40000000c2e */
[----:B------:R-:W-:Y:S01]  /*55d0*/  HFMA2 R22, R38.H1_H1, R18, R22 ;  /* 0x0000001226167231 */ /* 0x000fe20000000c16 */
[----:B------:R-:W-:Y:S01]  /*55e0*/  LDS.128 R44, [R0+UR7+0xf880] ;  /* 0x00f88007002c7984 */ /* 0x000fe20008000c00 */
[-C--:B------:R-:W-:Y:S02]  /*55f0*/  HFMA2 R32, R34.H1_H1, R19.reuse, R32 ;  /* 0x0000001322207231 */ /* 0x080fe40000000c20 */
[----:B------:R-:W-:Y:S02]  /*5600*/  HFMA2 R37, R38.H1_H1, R19, R49 ;  /* 0x0000001326257231 */ /* 0x000fe40000000c31 */
[-C--:B0-----:R-:W-:Y:S01]  /*5610*/  HFMA2 R20, R27.H0_H0, R8.reuse, R48 ;  /* 0x000000081b147231 */ /* 0x081fe20000000830 */
[----:B------:R-:W0:Y:S01]  /*5620*/  LDS.128 R16, [R5+0xb0] ;  /* 0x0000b00005107984 */ /* 0x000e220000000c00 */
[----:B------:R-:W-:-:S02]  /*5630*/  HFMA2 R49, R31.H0_H0, R8, R7 ;  /* 0x000000081f317231 */ /* 0x000fc40000000807 */
[----:B------:R-:W-:Y:S02]  /*5640*/  HFMA2 R51, R31.H0_H0, R11, R36 ;  /* 0x0000000b1f337231 */ /* 0x000fe40000000824 */
[-C--:B------:R-:W-:Y:S02]  /*5650*/  HFMA2 R24, R35.H0_H0, R8.reuse, R24 ;  /* 0x0000000823187231 */ /* 0x080fe40000000818 */
[----:B------:R-:W-:Y:S02]  /*5660*/  HFMA2 R25, R39.H0_H0, R8, R12 ;  /* 0x0000000827197231 */ /* 0x000fe4000000080c */
[-C--:B------:R-:W-:Y:S02]  /*5670*/  HFMA2 R28, R27.H0_H0, R9.reuse, R28 ;  /* 0x000000091b1c7231 */ /* 0x080fe4000000081c */
[-C--:B------:R-:W-:Y:S02]  /*5680*/  HFMA2 R48, R31.H0_H0, R9.reuse, R23 ;  /* 0x000000091f307231 */ /* 0x080fe40000000817 */
[----:B------:R-:W-:-:S02]  /*5690*/  HFMA2 R26, R35.H0_H0, R9, R21 ;  /* 0x00000009231a7231 */ /* 0x000fc40000000815 */
[----:B------:R-:W-:Y:S02]  /*56a0*/  HFMA2 R50, R39.H0_H0, R9, R13 ;  /* 0x0000000927327231 */ /* 0x000fe4000000080d */
[-C--:B------:R-:W-:Y:S02]  /*56b0*/  HFMA2 R7, R27.H0_H0, R10.reuse, R15 ;  /* 0x0000000a1b077231 */ /* 0x080fe4000000080f */
[-C--:B------:R-:W-:Y:S02]  /*56c0*/  HFMA2 R33, R31.H0_H0, R10.reuse, R33 ;  /* 0x0000000a1f217231 */ /* 0x080fe40000000821 */
[-C--:B------:R-:W-:Y:S02]  /*56d0*/  HFMA2 R29, R35.H0_H0, R10.reuse, R29 ;  /* 0x0000000a231d7231 */ /* 0x080fe4000000081d */
[----:B------:R-:W-:Y:S02]  /*56e0*/  HFMA2 R30, R39.H0_H0, R10, R22 ;  /* 0x0000000a271e7231 */ /* 0x000fe40000000816 */
[----:B------:R-:W-:-:S02]  /*56f0*/  HFMA2 R34, R27.H0_H0, R11, R14 ;  /* 0x0000000b1b227231 */ /* 0x000fc4000000080e */
[-C--:B------:R-:W-:Y:S01]  /*5700*/  HFMA2 R36, R35.H0_H0, R11.reuse, R32 ;  /* 0x0000000b23247231 */ /* 0x080fe20000000820 */
[----:B------:R-:W2:Y:S01]  /*5710*/  LDS.128 R12, [R5+0x60] ;  /* 0x00006000050c7984 */ /* 0x000ea20000000c00 */
[----:B------:R-:W-:Y:S02]  /*5720*/  HFMA2 R37, R39.H0_H0, R11, R37 ;  /* 0x0000000b27257231 */ /* 0x000fe40000000825 */
[CC--:B-1----:R-:W-:Y:S01]  /*5730*/  HFMA2 R38, R27.reuse.H1_H1, R40.reuse, R20 ;  /* 0x000000281b267231 */ /* 0x0c2fe20000000c14 */
[----:B------:R-:W1:Y:S01]  /*5740*/  LDS.128 R8, [R5+0x10] ;  /* 0x0000100005087984 */ /* 0x000e620000000c00 */
[----:B------:R-:W-:Y:S02]  /*5750*/  HFMA2 R32, R27.H1_H1, R43, R34 ;  /* 0x0000002b1b207231 */ /* 0x000fe40000000c22 */
[C---:B------:R-:W-:Y:S01]  /*5760*/  HFMA2 R49, R31.reuse.H1_H1, R40, R49 ;  /* 0x000000281f317231 */ /* 0x040fe20000000c31 */
[----:B------:R-:W3:Y:S01]  /*5770*/  LDS.128 R20, [R5+0x100] ;  /* 0x0001000005147984 */ /* 0x000ee20000000c00 */
[----:B------:R-:W-:-:S02]  /*5780*/  HFMA2 R48, R31.H1_H1, R41, R48 ;  /* 0x000000291f307231 */ /* 0x000fc40000000c30 */
[C---:B------:R-:W-:Y:S02]  /*5790*/  HFMA2 R33, R31.reuse.H1_H1, R42, R33 ;  /* 0x0000002a1f217231 */ /* 0x040fe40000000c21 */
[----:B------:R-:W-:Y:S02]  /*57a0*/  HFMA2 R34, R31.H1_H1, R43, R51 ;  /* 0x0000002b1f227231 */ /* 0x000fe40000000c33 */
[-C--:B------:R-:W-:Y:S02]  /*57b0*/  HFMA2 R31, R35.H1_H1, R40.reuse, R24 ;  /* 0x00000028231f7231 */ /* 0x080fe40000000c18 */
[----:B------:R-:W-:Y:S02]  /*57c0*/  HFMA2 R51, R39.H1_H1, R40, R25 ;  /* 0x0000002827337231 */ /* 0x000fe40000000c19 */
[C---:B------:R-:W-:Y:S02]  /*57d0*/  HFMA2 R28, R27.reuse.H1_H1, R41, R28 ;  /* 0x000000291b1c7231 */ /* 0x040fe40000000c1c */
[----:B------:R-:W-:-:S02]  /*57e0*/  HFMA2 R7, R27.H1_H1, R42, R7 ;  /* 0x0000002a1b077231 */ /* 0x000fc40000000c07 */
[-C--:B------:R-:W-:Y:S02]  /*57f0*/  HFMA2 R40, R35.H1_H1, R41.reuse, R26 ;  /* 0x0000002923287231 */ /* 0x080fe40000000c1a */
[----:B------:R-:W4:Y:S01]  /*5800*/  LDS.128 R24, [R0+UR7+0xf990] ;  /* 0x00f9900700187984 */ /* 0x000f220008000c00 */
[----:B------:R-:W-:Y:S02]  /*5810*/  HFMA2 R41, R39.H1_H1, R41, R50 ;  /* 0x0000002927297231 */ /* 0x000fe40000000c32 */
[C---:B------:R-:W-:Y:S02]  /*5820*/  HFMA2 R50, R35.reuse.H1_H1, R42, R29 ;  /* 0x0000002a23327231 */ /* 0x040fe40000000c1d */
[----:B------:R-:W-:Y:S02]  /*5830*/  HFMA2 R35, R35.H1_H1, R43, R36 ;  /* 0x0000002b23237231 */ /* 0x000fe40000000c24 */
[----:B0-----:R-:W-:Y:S02]  /*5840*/  HFMA2 R36, R16.H0_H0, R44, R31 ;  /* 0x0000002c10247231 */ /* 0x001fe4000000081f */
[----:B------:R-:W-:-:S02]  /*5850*/  HFMA2 R42, R39.H1_H1, R42, R30 ;  /* 0x0000002a272a7231 */ /* 0x000fc40000000c1e */
[----:B------:R-:W-:Y:S02]  /*5860*/  HFMA2 R37, R39.H1_H1, R43, R37 ;  /* 0x0000002b27257231 */ /* 0x000fe40000000c25 */
[-C--:B------:R-:W-:Y:S02]  /*5870*/  HFMA2 R40, R16.H0_H0, R45.reuse, R40 ;  /* 0x0000002d10287231 */ /* 0x080fe40000000828 */
[CC--:B--2---:R-:W-:Y:S02]  /*5880*/  HFMA2 R49, R12.reuse.H0_H0, R44.reuse, R49 ;  /* 0x0000002c0c317231 */ /* 0x0c4fe40000000831 */
[----:B------:R-:W-:Y:S02]  /*5890*/  HFMA2 R48, R12.H0_H0, R45, R48 ;  /* 0x0000002d0c307231 */ /* 0x000fe40000000830 */
[C---:B-1----:R-:W-:Y:S02]  /*58a0*/  HFMA2 R38, R8.reuse.H0_H0, R44, R38 ;  /* 0x0000002c08267231 */ /* 0x042fe40000000826 */
[----:B------:R-:W-:-:S02]  /*58b0*/  HFMA2 R7, R8.H0_H0, R46, R7 ;  /* 0x0000002e08077231 */ /* 0x000fc40000000807 */
[----:B---3--:R-:W-:Y:S02]  /*58c0*/  HFMA2 R44, R20.H0_H0, R44, R51 ;  /* 0x0000002c142c7231 */ /* 0x008fe40000000833 */
[C---:B------:R-:W-:Y:S02]  /*58d0*/  HFMA2 R51, R8.reuse.H0_H0, R45, R28 ;  /* 0x0000002d08337231 */ /* 0x040fe4000000081c */
[----:B------:R-:W0:Y:S01]  /*58e0*/  LDS.128 R28, [R0+UR7+0xfaa0] ;  /* 0x00faa007001c7984 */ /* 0x000e220008000c00 */
[----:B------:R-:W-:Y:S02]  /*58f0*/  HFMA2 R32, R8.H0_H0, R47, R32 ;  /* 0x0000002f08207231 */ /* 0x000fe40000000820 */
[----:B------:R-:W-:Y:S02]  /*5900*/  HFMA2 R41, R20.H0_H0, R45, R41 ;  /* 0x0000002d14297231 */ /* 0x000fe40000000829 */
[-C--:B------:R-:W-:Y:S02]  /*5910*/  HFMA2 R43, R12.H0_H0, R46.reuse, R33 ;  /* 0x0000002e0c2b7231 */ /* 0x080fe40000000821 */
[----:B------:R-:W-:-:S02]  /*5920*/  HFMA2 R50, R16.H0_H0, R46, R50 ;  /* 0x0000002e10327231 */ /* 0x000fc40000000832 */
[----:B------:R-:W-:Y:S02]  /*5930*/  HFMA2 R42, R20.H0_H0, R46, R42 ;  /* 0x0000002e142a7231 */ /* 0x000fe4000000082a */
[-C--:B------:R-:W-:Y:S02]  /*5940*/  HFMA2 R46, R12.H0_H0, R47.reuse, R34 ;  /* 0x0000002f0c2e7231 */ /* 0x080fe40000000822 */
[-C--:B------:R-:W-:Y:S02]  /*5950*/  HFMA2 R45, R16.H0_H0, R47.reuse, R35 ;  /* 0x0000002f102d7231 */ /* 0x080fe40000000823 */
[----:B------:R-:W-:Y:S02]  /*5960*/  HFMA2 R47, R20.H0_H0, R47, R37 ;  /* 0x0000002f142f7231 */ /* 0x000fe40000000825 */
[C---:B----4-:R-:W-:Y:S02]  /*5970*/  HFMA2 R39, R8.reuse.H1_H1, R24, R38 ;  /* 0x0000001808277231 */ /* 0x050fe40000000c26 */
[----:B------:R-:W-:-:S02]  /*5980*/  HFMA2 R37, R8.H1_H1, R25, R51 ;  /* 0x0000001908257231 */ /* 0x000fc40000000c33 */
[C---:B------:R-:W-:Y:S02]  /*5990*/  HFMA2 R7, R8.reuse.H1_H1, R26, R7 ;  /* 0x0000001a08077231 */ /* 0x040fe40000000c07 */
[----:B------:R-:W-:Y:S02]  /*59a0*/  HFMA2 R8, R8.H1_H1, R27, R32 ;  /* 0x0000001b08087231 */ /* 0x000fe40000000c20 */
[----:B------:R-:W1:Y:S01]  /*59b0*/  LDS.128 R32, [R0+UR7+0xfbb0] ;  /* 0x00fbb00700207984 */ /* 0x000e620008000c00 */
[C---:B------:R-:W-:Y:S02]  /*59c0*/  HFMA2 R49, R12.reuse.H1_H1, R24, R49 ;  /* 0x000000180c317231 */ /* 0x040fe40000000c31 */
[C---:B------:R-:W-:Y:S02]  /*59d0*/  HFMA2 R48, R12.reuse.H1_H1, R25, R48 ;  /* 0x000000190c307231 */ /* 0x040fe40000000c30 */
[C---:B------:R-:W-:Y:S02]  /*59e0*/  HFMA2 R38, R12.reuse.H1_H1, R26, R43 ;  /* 0x0000001a0c267231 */ /* 0x040fe40000000c2b */
[----:B------:R-:W-:-:S02]  /*59f0*/  HFMA2 R12, R12.H1_H1, R27, R46 ;  /* 0x0000001b0c0c7231 */ /* 0x000fc40000000c2e */
[-C--:B------:R-:W-:Y:S02]  /*5a00*/  HFMA2 R36, R16.H1_H1, R24.reuse, R36 ;  /* 0x0000001810247231 */ /* 0x080fe40000000c24 */
[----:B------:R-:W-:Y:S02]  /*5a10*/  HFMA2 R44, R20.H1_H1, R24, R44 ;  /* 0x00000018142c7231 */ /* 0x000fe40000000c2c */
[-C--:B------:R-:W-:Y:S02]  /*5a20*/  HFMA2 R40, R16.H1_H1, R25.reuse, R40 ;  /* 0x0000001910287231 */ /* 0x080fe40000000c28 */
[----:B------:R-:W-:Y:S02]  /*5a30*/  HFMA2 R43, R20.H1_H1, R25, R41 ;  /* 0x00000019142b7231 */ /* 0x000fe40000000c29 */
[-C--:B------:R-:W-:Y:S02]  /*5a40*/  HFMA2 R50, R16.H1_H1, R26.reuse, R50 ;  /* 0x0000001a10327231 */ /* 0x080fe40000000c32 */
[----:B------:R-:W-:-:S02]  /*5a50*/  HFMA2 R42, R20.H1_H1, R26, R42 ;  /* 0x0000001a142a7231 */ /* 0x000fc40000000c2a */
[-C--:B------:R-:W-:Y:S02]  /*5a60*/  HFMA2 R45, R16.H1_H1, R27.reuse, R45 ;  /* 0x0000001b102d7231 */ /* 0x080fe40000000c2d */
[----:B------:R-:W-:Y:S02]  /*5a70*/  HFMA2 R47, R20.H1_H1, R27, R47 ;  /* 0x0000001b142f7231 */ /* 0x000fe40000000c2f */
[----:B------:R-:W2:Y:S01]  /*5a80*/  LDS.128 R24, [R0+UR7+0xfcc0] ;  /* 0x00fcc00700187984 */ /* 0x000ea20008000c00 */
[-C--:B0-----:R-:W-:Y:S02]  /*5a90*/  HFMA2 R41, R9.H0_H0, R28.reuse, R39 ;  /* 0x0000001c09297231 */ /* 0x081fe40000000827 */
[-C--:B------:R-:W-:Y:S02]  /*5aa0*/  HFMA2 R49, R13.H0_H0, R28.reuse, R49 ;  /* 0x0000001c0d317231 */ /* 0x080fe40000000831 */
[-C--:B------:R-:W-:Y:S02]  /*5ab0*/  HFMA2 R16, R17.H0_H0, R28.reuse, R36 ;  /* 0x0000001c11107231 */ /* 0x080fe40000000824 */
[----:B------:R-:W-:-:S02]  /*5ac0*/  HFMA2 R28, R21.H0_H0, R28, R44 ;  /* 0x0000001c151c7231 */ /* 0x000fc4000000082c */
[-C--:B------:R-:W-:Y:S02]  /*5ad0*/  HFMA2 R20, R17.H0_H0, R29.reuse, R40 ;  /* 0x0000001d11147231 */ /* 0x080fe40000000828 */
[-C--:B------:R-:W-:Y:S02]  /*5ae0*/  HFMA2 R44, R9.H0_H0, R29.reuse, R37 ;  /* 0x0000001d092c7231 */ /* 0x080fe40000000825 */
[-C--:B------:R-:W-:Y:S02]  /*5af0*/  HFMA2 R48, R13.H0_H0, R29.reuse, R48 ;  /* 0x0000001d0d307231 */ /* 0x080fe40000000830 */
[----:B------:R-:W-:Y:S02]  /*5b00*/  HFMA2 R40, R21.H0_H0, R29, R43 ;  /* 0x0000001d15287231 */ /* 0x000fe4000000082b */
[-C--:B------:R-:W-:Y:S02]  /*5b10*/  HFMA2 R29, R13.H0_H0, R30.reuse, R38 ;  /* 0x0000001e0d1d7231 */ /* 0x080fe40000000826 */
[----:B------:R-:W0:Y:S01]  /*5b20*/  LDS.128 R36, [R0+UR7+0xfdd0] ;  /* 0x00fdd00700247984 */ /* 0x000e220008000c00 */
[----:B------:R-:W-:-:S02]  /*5b30*/  HFMA2 R42, R21.H0_H0, R30, R42 ;  /* 0x0000001e152a7231 */ /* 0x000fc4000000082a */
[-C--:B------:R-:W-:Y:S02]  /*5b40*/  HFMA2 R43, R13.H0_H0, R31.reuse, R12 ;  /* 0x0000001f0d2b7231 */ /* 0x080fe4000000080c */
[-C--:B------:R-:W-:Y:S02]  /*5b50*/  HFMA2 R47, R21.H0_H0, R31.reuse, R47 ;  /* 0x0000001f152f7231 */ /* 0x080fe4000000082f */
[-C--:B------:R-:W-:Y:S02]  /*5b60*/  HFMA2 R7, R9.H0_H0, R30.reuse, R7 ;  /* 0x0000001e09077231 */ /* 0x080fe40000000807 */
[C---:B------:R-:W-:Y:S02]  /*5b70*/  HFMA2 R50, R17.reuse.H0_H0, R30, R50 ;  /* 0x0000001e11327231 */ /* 0x040fe40000000832 */
[----:B------:R-:W-:Y:S02]  /*5b80*/  HFMA2 R45, R17.H0_H0, R31, R45 ;  /* 0x0000001f112d7231 */ /* 0x000fe4000000082d */
[----:B-1----:R-:W-:-:S02]  /*5b90*/  HFMA2 R12, R9.H1_H1, R32, R41 ;  /* 0x00000020090c7231 */ /* 0x002fc40000000c29 */
[-C--:B------:R-:W-:Y:S02]  /*5ba0*/  HFMA2 R49, R13.H1_H1, R32.reuse, R49 ;  /* 0x000000200d317231 */ /* 0x080fe40000000c31 */
[-C--:B------:R-:W-:Y:S02]  /*5bb0*/  HFMA2 R16, R17.H1_H1, R32.reuse, R16 ;  /* 0x0000002011107231 */ /* 0x080fe40000000c10 */
[----:B------:R-:W-:Y:S02]  /*5bc0*/  HFMA2 R30, R9.H0_H0, R31, R8 ;  /* 0x0000001f091e7231 */ /* 0x000fe40000000808 */
[----:B------:R-:W-:Y:S02]  /*5bd0*/  HFMA2 R32, R21.H1_H1, R32, R28 ;  /* 0x0000002015207231 */ /* 0x000fe40000000c1c */
[-C--:B------:R-:W-:Y:S02]  /*5be0*/  HFMA2 R8, R9.H1_H1, R33.reuse, R44 ;  /* 0x0000002109087231 */ /* 0x080fe40000000c2c */
[----:B------:R-:W-:-:S02]  /*5bf0*/  HFMA2 R40, R21.H1_H1, R33, R40 ;  /* 0x0000002115287231 */ /* 0x000fc40000000c28 */
[CC--:B------:R-:W-:Y:S02]  /*5c00*/  HFMA2 R42, R21.reuse.H1_H1, R34.reuse, R42 ;  /* 0x00000022152a7231 */ /* 0x0c0fe40000000c2a */
[----:B------:R-:W-:Y:S02]  /*5c10*/  HFMA2 R47, R21.H1_H1, R35, R47 ;  /* 0x00000023152f7231 */ /* 0x000fe40000000c2f */
[C---:B------:R-:W-:Y:S02]  /*5c20*/  HFMA2 R20, R17.reuse.H1_H1, R33, R20 ;  /* 0x0000002111147231 */ /* 0x040fe40000000c14 */
[C---:B------:R-:W-:Y:S02]  /*5c30*/  HFMA2 R50, R17.reuse.H1_H1, R34, R50 ;  /* 0x0000002211327231 */ /* 0x040fe40000000c32 */
[----:B------:R-:W-:Y:S02]  /*5c40*/  HFMA2 R45, R17.H1_H1, R35, R45 ;  /* 0x00000023112d7231 */ /* 0x000fe40000000c2d */
[----:B--2---:R-:W-:-:S02]  /*5c50*/  HFMA2 R21, R10.H0_H0, R24, R12 ;  /* 0x000000180a157231 */ /* 0x004fc4000000080c */
[C---:B------:R-:W-:Y:S02]  /*5c60*/  HFMA2 R7, R9.reuse.H1_H1, R34, R7 ;  /* 0x0000002209077231 */ /* 0x040fe40000000c07 */
[-C--:B------:R-:W-:Y:S02]  /*5c70*/  HFMA2 R12, R14.H0_H0, R24.reuse, R49 ;  /* 0x000000180e0c7231 */ /* 0x080fe40000000831 */
[-C--:B------:R-:W-:Y:S02]  /*5c80*/  HFMA2 R16, R18.H0_H0, R24.reuse, R16 ;  /* 0x0000001812107231 */ /* 0x080fe40000000810 */
[----:B------:R-:W-:Y:S02]  /*5c90*/  HFMA2 R17, R22.H0_H0, R24, R32 ;  /* 0x0000001816117231 */ /* 0x000fe40000000820 */
[----:B------:R-:W-:Y:S02]  /*5ca0*/  HFMA2 R9, R9.H1_H1, R35, R30 ;  /* 0x0000002309097231 */ /* 0x000fe40000000c1e */
[----:B------:R-:W-:-:S02]  /*5cb0*/  HFMA2 R48, R13.H1_H1, R33, R48 ;  /* 0x000000210d307231 */ /* 0x000fc40000000c30 */
[C---:B------:R-:W-:Y:S02]  /*5cc0*/  HFMA2 R41, R13.reuse.H1_H1, R34, R29 ;  /* 0x000000220d297231 */ /* 0x040fe40000000c1d */
[----:B------:R-:W-:Y:S01]  /*5cd0*/  HFMA2 R24, R10.H0_H0, R25, R8 ;  /* 0x000000190a187231 */ /* 0x000fe20000000808 */
[----:B------:R-:W1:Y:S01]  /*5ce0*/  LDS.128 R28, [R0+UR7+0xfee0] ;  /* 0x00fee007001c7984 */ /* 0x000e620008000c00 */
[----:B------:R-:W-:Y:S02]  /*5cf0*/  HFMA2 R13, R13.H1_H1, R35, R43 ;  /* 0x000000230d0d7231 */ /* 0x000fe40000000c2b */
        /* <DEDUP_REMOVED lines=8> */
[----:B------:R-:W-:-:S02]  /*5d80*/  HFMA2 R32, R14.H0_H0, R27, R13 ;  /* 0x0000001b0e207231 */ /* 0x000fc4000000080d */
[-C--:B------:R-:W-:Y:S02]  /*5d90*/  HFMA2 R45, R18.H0_H0, R27.reuse, R45 ;  /* 0x0000001b122d7231 */ /* 0x080fe4000000082d */
[----:B------:R-:W-:Y:S02]  /*5da0*/  HFMA2 R47, R22.H0_H0, R27, R47 ;  /* 0x0000001b162f7231 */ /* 0x000fe4000000082f */
[-C--:B0-----:R-:W-:Y:S02]  /*5db0*/  HFMA2 R33, R10.H1_H1, R37.reuse, R24 ;  /* 0x000000250a217231 */ /* 0x081fe40000000c18 */
[----:B------:R-:W0:Y:S01]  /*5dc0*/  LDS.128 R24, [R0+UR7+0xfff0] ;  /* 0x00fff00700187984 */ /* 0x000e220008000c00 */
[C---:B------:R-:W-:Y:S02]  /*5dd0*/  HFMA2 R12, R14.reuse.H1_H1, R36, R12 ;  /* 0x000000240e0c7231 */ /* 0x040fe40000000c0c */
[C---:B------:R-:W-:Y:S02]  /*5de0*/  HFMA2 R48, R14.reuse.H1_H1, R37, R48 ;  /* 0x000000250e307231 */ /* 0x040fe40000000c30 */
[----:B------:R-:W-:-:S02]  /*5df0*/  HFMA2 R41, R14.H1_H1, R38, R41 ;  /* 0x000000260e297231 */ /* 0x000fc40000000c29 */
[----:B------:R-:W-:Y:S02]  /*5e00*/  HFMA2 R32, R14.H1_H1, R39, R32 ;  /* 0x000000270e207231 */ /* 0x000fe40000000c20 */
[----:B------:R-:W-:Y:S02]  /*5e10*/  HFMA2 R20, R22.H1_H1, R37, R20 ;  /* 0x0000002516147231 */ /* 0x000fe40000000c14 */
[C---:B------:R-:W-:Y:S02]  /*5e20*/  HFMA2 R21, R10.reuse.H1_H1, R36, R21 ;  /* 0x000000240a157231 */ /* 0x040fe40000000c15 */
[----:B------:R-:W-:Y:S02]  /*5e30*/  HFMA2 R13, R10.H1_H1, R38, R7 ;  /* 0x000000260a0d7231 */ /* 0x000fe40000000c07 */
[----:B------:R-:W-:Y:S02]  /*5e40*/  HFMA2 R14, R18.H1_H1, R36, R16 ;  /* 0x00000024120e7231 */ /* 0x000fe40000000c10 */
[----:B------:R-:W-:-:S02]  /*5e50*/  HFMA2 R42, R22.H1_H1, R38, R42 ;  /* 0x00000026162a7231 */ /* 0x000fc40000000c2a */
[-C--:B------:R-:W-:Y:S02]  /*5e60*/  HFMA2 R47, R22.H1_H1, R39.reuse, R47 ;  /* 0x00000027162f7231 */ /* 0x080fe40000000c2f */
[----:B------:R-:W-:Y:S02]  /*5e70*/  HFMA2 R7, R10.H1_H1, R39, R9 ;  /* 0x000000270a077231 */ /* 0x000fe40000000c09 */
[C---:B------:R-:W-:Y:S02]  /*5e80*/  HFMA2 R10, R18.reuse.H1_H1, R37, R8 ;  /* 0x00000025120a7231 */ /* 0x040fe40000000c08 */
[----:B------:R-:W-:Y:S02]  /*5e90*/  HFMA2 R50, R18.H1_H1, R38, R50 ;  /* 0x0000002612327231 */ /* 0x000fe40000000c32 */
[----:B------:R-:W-:Y:S02]  /*5ea0*/  HFMA2 R9, R22.H1_H1, R36, R17 ;  /* 0x0000002416097231 */ /* 0x000fe40000000c11 */
[----:B------:R-:W-:-:S02]  /*5eb0*/  HFMA2 R18, R18.H1_H1, R39, R45 ;  /* 0x0000002712127231 */ /* 0x000fc40000000c2d */
[-C--:B-1----:R-:W-:Y:S01]  /*5ec0*/  HFMA2 R49, R23.H0_H0, R29.reuse, R20 ;  /* 0x0000001d17317231 */ /* 0x082fe20000000814 */
[----:B------:R-:W-:Y:S01]  /*5ed0*/  LDS.128 R36, [R5+0x110] ;  /* 0x0001100005247984 */ /* 0x000fe20000000c00 */
[-C--:B------:R-:W-:Y:S02]  /*5ee0*/  HFMA2 R22, R11.H0_H0, R28.reuse, R21 ;  /* 0x0000001c0b167231 */ /* 0x080fe40000000815 */
[-C--:B------:R-:W-:Y:S02]  /*5ef0*/  HFMA2 R16, R15.H0_H0, R28.reuse, R12 ;  /* 0x0000001c0f107231 */ /* 0x080fe4000000080c */
[----:B------:R-:W-:Y:S02]  /*5f00*/  HFMA2 R8, R19.H0_H0, R28, R14 ;  /* 0x0000001c13087231 */ /* 0x000fe4000000080e */
[C---:B------:R-:W-:Y:S02]  /*5f10*/  HFMA2 R20, R11.reuse.H0_H0, R30, R13 ;  /* 0x0000001e0b147231 */ /* 0x040fe4000000080d */
[----:B------:R-:W-:-:S02]  /*5f20*/  HFMA2 R14, R11.H0_H0, R29, R33 ;  /* 0x0000001d0b0e7231 */ /* 0x000fc40000000821 */
[-C--:B------:R-:W-:Y:S02]  /*5f30*/  HFMA2 R17, R15.H0_H0, R30.reuse, R41 ;  /* 0x0000001e0f117231 */ /* 0x080fe40000000829 */
[----:B------:R-:W-:Y:S02]  /*5f40*/  HFMA2 R13, R23.H0_H0, R30, R42 ;  /* 0x0000001e170d7231 */ /* 0x000fe4000000082a */
[-C--:B------:R-:W-:Y:S01]  /*5f50*/  HFMA2 R51, R15.H0_H0, R31.reuse, R32 ;  /* 0x0000001f0f337231 */ /* 0x080fe20000000820 */
[----:B------:R-:W-:Y:S01]  /*5f60*/  LDS.128 R40, [R5+0x20] ;  /* 0x0000200005287984 */ /* 0x000fe20000000c00 */
[----:B------:R-:W-:Y:S02]  /*5f70*/  HFMA2 R21, R23.H0_H0, R31, R47 ;  /* 0x0000001f17157231 */ /* 0x000fe4000000082f */
[----:B------:R-:W-:Y:S01]  /*5f80*/  HFMA2 R48, R15.H0_H0, R29, R48 ;  /* 0x0000001d0f307231 */ /* 0x000fe20000000830 */
[----:B------:R-:W-:Y:S01]  /*5f90*/  LDS.128 R44, [R0+UR7+0x10100] ;  /* 0x01010007002c7984 */ /* 0x000fe20008000c00 */
[----:B------:R-:W-:-:S02]  /*5fa0*/  HFMA2 R9, R23.H0_H0, R28, R9 ;  /* 0x0000001c17097231 */ /* 0x000fc40000000809 */
[C---:B------:R-:W-:Y:S01]  /*5fb0*/  HFMA2 R10, R19.reuse.H0_H0, R29, R10 ;  /* 0x0000001d130a7231 */ /* 0x040fe2000000080a */
[----:B------:R-:W1:Y:S01]  /*5fc0*/  LDS.128 R32, [R5+0xc0] ;  /* 0x0000c00005207984 */ /* 0x000e620000000c00 */
[----:B------:R-:W-:Y:S02]  /*5fd0*/  HFMA2 R12, R19.H0_H0, R30, R50 ;  /* 0x0000001e130c7231 */ /* 0x000fe40000000832 */
[-C--:B------:R-:W-:Y:S02]  /*5fe0*/  HFMA2 R7, R11.H0_H0, R31.reuse, R7 ;  /* 0x0000001f0b077231 */ /* 0x080fe40000000807 */
[----:B------:R-:W-:Y:S02]  /*5ff0*/  HFMA2 R18, R19.H0_H0, R31, R18 ;  /* 0x0000001f13127231 */ /* 0x000fe40000000812 */
[----:B------:R-:W2:Y:S01]  /*6000*/  LDS.128 R28, [R5+0x70] ;  /* 0x00007000051c7984 */ /* 0x000ea20000000c00 */
[C---:B0-----:R-:W-:Y:S02]  /*6010*/  HFMA2 R50, R15.reuse.H1_H1, R24, R16 ;  /* 0x000000180f327231 */ /* 0x041fe40000000c10 */
[----:B------:R-:W-:-:S02]  /*6020*/  HFMA2 R16, R15.H1_H1, R26, R17 ;  /* 0x0000001a0f107231 */ /* 0x000fc40000000c11 */
[C---:B------:R-:W-:Y:S02]  /*6030*/  HFMA2 R48, R15.reuse.H1_H1, R25, R48 ;  /* 0x000000190f307231 */ /* 0x040fe40000000c30 */
[----:B------:R-:W-:Y:S02]  /*6040*/  HFMA2 R17, R15.H1_H1, R27, R51 ;  /* 0x0000001b0f117231 */ /* 0x000fe40000000c33 */
[-C--:B------:R-:W-:Y:S02]  /*6050*/  HFMA2 R22, R11.H1_H1, R24.reuse, R22 ;  /* 0x000000180b167231 */ /* 0x080fe40000000c16 */
[-C--:B------:R-:W-:Y:S02]  /*6060*/  HFMA2 R15, R19.H1_H1, R24.reuse, R8 ;  /* 0x00000018130f7231 */ /* 0x080fe40000000c08 */
[----:B------:R-:W-:Y:S02]  /*6070*/  HFMA2 R51, R23.H1_H1, R24, R9 ;  /* 0x0000001817337231 */ /* 0x000fe40000000c09 */
[----:B------:R-:W-:-:S02]  /*6080*/  HFMA2 R14, R11.H1_H1, R25, R14 ;  /* 0x000000190b0e7231 */ /* 0x000fc40000000c0e */
[CC--:B------:R-:W-:Y:S02]  /*6090*/  HFMA2 R20, R11.reuse.H1_H1, R26.reuse, R20 ;  /* 0x0000001a0b147231 */ /* 0x0c0fe40000000c14 */
[----:B------:R-:W-:Y:S02]  /*60a0*/  HFMA2 R7, R11.H1_H1, R27, R7 ;  /* 0x0000001b0b077231 */ /* 0x000fe40000000c07 */
[-C--:B------:R-:W-:Y:S02]  /*60b0*/  HFMA2 R24, R19.H1_H1, R25.reuse, R10 ;  /* 0x0000001913187231 */ /* 0x080fe40000000c0a */
[----:B------:R-:W0:Y:S01]  /*60c0*/  LDS.128 R8, [R0+UR7+0x10210] ;  /* 0x0102100700087984 */ /* 0x000e220008000c00 */
[----:B------:R-:W-:Y:S02]  /*60d0*/  HFMA2 R52, R23.H1_H1, R25, R49 ;  /* 0x0000001917347231 */ /* 0x000fe40000000c31 */
[-C--:B------:R-:W-:Y:S02]  /*60e0*/  HFMA2 R25, R19.H1_H1, R26.reuse, R12 ;  /* 0x0000001a13197231 */ /* 0x080fe40000000c0c */
[----:B------:R-:W-:-:S02]  /*60f0*/  HFMA2 R26, R23.H1_H1, R26, R13 ;  /* 0x0000001a171a7231 */ /* 0x000fc40000000c0d */
[-C--:B------:R-:W-:Y:S02]  /*6100*/  HFMA2 R49, R19.H1_H1, R27.reuse, R18 ;  /* 0x0000001b13317231 */ /* 0x080fe40000000c12 */
[----:B------:R-:W-:Y:S02]  /*6110*/  HFMA2 R21, R23.H1_H1, R27, R21 ;  /* 0x0000001b17157231 */ /* 0x000fe40000000c15 */
[-C--:B-1----:R-:W-:Y:S02]  /*6120*/  HFMA2 R18, R32.H0_H0, R44.reuse, R15 ;  /* 0x0000002c20127231 */ /* 0x082fe4000000080f */
[C---:B------:R-:W-:Y:S02]  /*6130*/  HFMA2 R23, R40.reuse.H0_H0, R45, R14 ;  /* 0x0000002d28177231 */ /* 0x040fe4000000080e */
[----:B------:R-:W1:Y:S01]  /*6140*/  LDS.128 R12, [R0+UR7+0x10320] ;  /* 0x01032007000c7984 */ /* 0x000e620008000c00 */
[-C--:B------:R-:W-:Y:S02]  /*6150*/  HFMA2 R22, R40.H0_H0, R44.reuse, R22 ;  /* 0x0000002c28167231 */ /* 0x080fe40000000816 */
[----:B--2---:R-:W-:-:S02]  /*6160*/  HFMA2 R19, R28.H0_H0, R44, R50 ;  /* 0x0000002c1c137231 */ /* 0x004fc40000000832 */
[-C--:B------:R-:W-:Y:S02]  /*6170*/  HFMA2 R20, R40.H0_H0, R46.reuse, R20 ;  /* 0x0000002e28147231 */ /* 0x080fe40000000814 */
[-C--:B------:R-:W-:Y:S02]  /*6180*/  HFMA2 R50, R28.H0_H0, R46.reuse, R16 ;  /* 0x0000002e1c327231 */ /* 0x080fe40000000810 */
[-C--:B------:R-:W-:Y:S02]  /*6190*/  HFMA2 R16, R32.H0_H0, R46.reuse, R25 ;  /* 0x0000002e20107231 */ /* 0x080fe40000000819 */
[----:B------:R-:W-:Y:S02]  /*61a0*/  HFMA2 R46, R36.H0_H0, R46, R26 ;  /* 0x0000002e242e7231 */ /* 0x000fe4000000081a */
[-C--:B------:R-:W-:Y:S02]  /*61b0*/  HFMA2 R26, R40.H0_H0, R47.reuse, R7 ;  /* 0x0000002f281a7231 */ /* 0x080fe40000000807 */
[----:B------:R-:W-:-:S02]  /*61c0*/  HFMA2 R17, R28.H0_H0, R47, R17 ;  /* 0x0000002f1c117231 */ /* 0x000fc40000000811 */
[-C--:B------:R-:W-:Y:S02]  /*61d0*/  HFMA2 R49, R32.H0_H0, R47.reuse, R49 ;  /* 0x0000002f20317231 */ /* 0x080fe40000000831 */
[C---:B------:R-:W-:Y:S02]  /*61e0*/  HFMA2 R47, R36.reuse.H0_H0, R47, R21 ;  /* 0x0000002f242f7231 */ /* 0x040fe40000000815 */
[----:B------:R-:W-:Y:S02]  /*61f0*/  HFMA2 R44, R36.H0_H0, R44, R51 ;  /* 0x0000002c242c7231 */ /* 0x000fe40000000833 */
[----:B------:R-:W-:Y:S02]  /*6200*/  HFMA2 R48, R28.H0_H0, R45, R48 ;  /* 0x0000002d1c307231 */ /* 0x000fe40000000830 */
[C---:B0-----:R-:W-:Y:S02]  /*6210*/  HFMA2 R27, R40.reuse.H1_H1, R8, R22 ;  /* 0x00000008281b7231 */ /* 0x041fe40000000c16 */
[----:B------:R-:W-:-:S02]  /*6220*/  HFMA2 R25, R40.H1_H1, R9, R23 ;  /* 0x0000000928197231 */ /* 0x000fc40000000c17 */
[CC--:B------:R-:W-:Y:S02]  /*6230*/  HFMA2 R7, R40.reuse.H1_H1, R10.reuse, R20 ;  /* 0x0000000a28077231 */ /* 0x0c0fe40000000c14 */
[----:B------:R-:W0:Y:S01]  /*6240*/  LDS.128 R20, [R0+UR7+0x10430] ;  /* 0x0104300700147984 */ /* 0x000e220008000c00 */
[----:B------:R-:W-:Y:S02]  /*6250*/  HFMA2 R40, R40.H1_H1, R11, R26 ;  /* 0x0000000b28287231 */ /* 0x000fe40000000c1a */
[C---:B------:R-:W-:Y:S02]  /*6260*/  HFMA2 R26, R28.reuse.H1_H1, R10, R50 ;  /* 0x0000000a1c1a7231 */ /* 0x040fe40000000c32 */
[CC--:B------:R-:W-:Y:S02]  /*6270*/  HFMA2 R51, R28.reuse.H1_H1, R8.reuse, R19 ;  /* 0x000000081c337231 */ /* 0x0c0fe40000000c13 */
[----:B------:R-:W-:Y:S02]  /*6280*/  HFMA2 R48, R28.H1_H1, R9, R48 ;  /* 0x000000091c307231 */ /* 0x000fe40000000c30 */
[----:B------:R-:W-:-:S02]  /*6290*/  HFMA2 R50, R32.H1_H1, R8, R18 ;  /* 0x0000000820327231 */ /* 0x000fc40000000c12 */
[----:B------:R-:W-:Y:S02]  /*62a0*/  HFMA2 R44, R36.H1_H1, R8, R44 ;  /* 0x00000008242c7231 */ /* 0x000fe40000000c2c */
[----:B------:R-:W-:Y:S02]  /*62b0*/  HFMA2 R28, R28.H1_H1, R11, R17 ;  /* 0x0000000b1c1c7231 */ /* 0x000fe40000000c11 */
[C---:B------:R-:W-:Y:S02]  /*62c0*/  HFMA2 R8, R32.reuse.H1_H1, R10, R16 ;  /* 0x0000000a20087231 */ /* 0x040fe40000000c10 */
[----:B------:R-:W2:Y:S01]  /*62d0*/  LDS.128 R16, [R0+UR7+0x10540] ;  /* 0x0105400700107984 */ /* 0x000ea20008000c00 */
[-C--:B------:R-:W-:Y:S02]  /*62e0*/  HFMA2 R24, R32.H0_H0, R45.reuse, R24 ;  /* 0x0000002d20187231 */ /* 0x080fe40000000818 */
[----:B------:R-:W-:Y:S02]  /*62f0*/  HFMA2 R45, R36.H0_H0, R45, R52 ;  /* 0x0000002d242d7231 */ /* 0x000fe40000000834 */
[----:B------:R-:W-:-:S02]  /*6300*/  HFMA2 R24, R32.H1_H1, R9, R24 ;  /* 0x0000000920187231 */ /* 0x000fc40000000c18 */
[C---:B------:R-:W-:Y:S02]  /*6310*/  HFMA2 R45, R36.reuse.H1_H1, R9, R45 ;  /* 0x00000009242d7231 */ /* 0x040fe40000000c2d */
[----:B------:R-:W-:Y:S02]  /*6320*/  HFMA2 R46, R36.H1_H1, R10, R46 ;  /* 0x0000000a242e7231 */ /* 0x000fe40000000c2e */
[-C--:B------:R-:W-:Y:S02]  /*6330*/  HFMA2 R49, R32.H1_H1, R11.reuse, R49 ;  /* 0x0000000b20317231 */ /* 0x080fe40000000c31 */
[----:B------:R-:W-:Y:S02]  /*6340*/  HFMA2 R47, R36.H1_H1, R11, R47 ;  /* 0x0000000b242f7231 */ /* 0x000fe40000000c2f */
[C---:B-1----:R-:W-:Y:S02]  /*6350*/  HFMA2 R32, R41.reuse.H0_H0, R12, R27 ;  /* 0x0000000c29207231 */ /* 0x042fe4000000081b */
[----:B------:R-:W-:-:S02]  /*6360*/  HFMA2 R36, R41.H0_H0, R13, R25 ;  /* 0x0000000d29247231 */ /* 0x000fc40000000819 */
[-C--:B------:R-:W-:Y:S02]  /*6370*/  HFMA2 R51, R29.H0_H0, R12.reuse, R51 ;  /* 0x0000000c1d337231 */ /* 0x080fe40000000833 */
[-C--:B------:R-:W-:Y:S02]  /*6380*/  HFMA2 R27, R33.H0_H0, R12.reuse, R50 ;  /* 0x0000000c211b7231 */ /* 0x080fe40000000832 */
[-C--:B------:R-:W-:Y:S02]  /*6390*/  HFMA2 R48, R29.H0_H0, R13.reuse, R48 ;  /* 0x0000000d1d307231 */ /* 0x080fe40000000830 */
[-C--:B------:R-:W-:Y:S02]  /*63a0*/  HFMA2 R24, R33.H0_H0, R13.reuse, R24 ;  /* 0x0000000d21187231 */ /* 0x080fe40000000818 */
[C---:B------:R-:W-:Y:S02]  /*63b0*/  HFMA2 R25, R37.reuse.H0_H0, R13, R45 ;  /* 0x0000000d25197231 */ /* 0x040fe4000000082d */
[----:B------:R-:W-:-:S02]  /*63c0*/  HFMA2 R12, R37.H0_H0, R12, R44 ;  /* 0x0000000c250c7231 */ /* 0x000fc4000000082c */
[-C--:B------:R-:W-:Y:S02]  /*63d0*/  HFMA2 R13, R41.H0_H0, R14.reuse, R7 ;  /* 0x0000000e290d7231 */ /* 0x080fe40000000807 */
[-C--:B------:R-:W-:Y:S02]  /*63e0*/  HFMA2 R44, R29.H0_H0, R14.reuse, R26 ;  /* 0x0000000e1d2c7231 */ /* 0x080fe4000000081a */
[-C--:B------:R-:W-:Y:S02]  /*63f0*/  HFMA2 R7, R33.H0_H0, R14.reuse, R8 ;  /* 0x0000000e21077231 */ /* 0x080fe40000000808 */
[----:B------:R-:W-:Y:S01]  /*6400*/  HFMA2 R46, R37.H0_H0, R14, R46 ;  /* 0x0000000e252e7231 */ /* 0x000fe2000000082e */
[----:B------:R-:W1:Y:S01]  /*6410*/  LDS.128 R8, [R0+UR7+0x10650] ;  /* 0x0106500700087984 */ /* 0x000e620008000c00 */
[-C--:B------:R-:W-:Y:S02]  /*6420*/  HFMA2 R14, R29.H0_H0, R15.reuse, R28 ;  /* 0x0000000f1d0e7231 */ /* 0x080fe4000000081c */
[----:B------:R-:W-:-:S02]  /*6430*/  HFMA2 R40, R41.H0_H0, R15, R40 ;  /* 0x0000000f29287231 */ /* 0x000fc40000000828 */
[CC--:B0-----:R-:W-:Y:S02]  /*6440*/  HFMA2 R28, R41.reuse.H1_H1, R21.reuse, R36 ;  /* 0x00000015291c7231 */ /* 0x0c1fe40000000c24 */
[-C--:B------:R-:W-:Y:S02]  /*6450*/  HFMA2 R32, R41.H1_H1, R20.reuse, R32 ;  /* 0x0000001429207231 */ /* 0x080fe40000000c20 */
[C---:B------:R-:W-:Y:S02]  /*6460*/  HFMA2 R51, R29.reuse.H1_H1, R20, R51 ;  /* 0x000000141d337231 */ /* 0x040fe40000000c33 */
[C---:B------:R-:W-:Y:S02]  /*6470*/  HFMA2 R48, R29.reuse.H1_H1, R21, R48 ;  /* 0x000000151d307231 */ /* 0x040fe40000000c30 */
[----:B------:R-:W-:Y:S02]  /*6480*/  HFMA2 R36, R29.H1_H1, R22, R44 ;  /* 0x000000161d247231 */ /* 0x000fe40000000c2c */
[----:B------:R-:W-:-:S02]  /*6490*/  HFMA2 R27, R33.H1_H1, R20, R27 ;  /* 0x00000014211b7231 */ /* 0x000fc40000000c1b */
[-C--:B------:R-:W-:Y:S02]  /*64a0*/  HFMA2 R49, R33.H0_H0, R15.reuse, R49 ;  /* 0x0000000f21317231 */ /* 0x080fe40000000831 */
[----:B------:R-:W-:Y:S02]  /*64b0*/  HFMA2 R47, R37.H0_H0, R15, R47 ;  /* 0x0000000f252f7231 */ /* 0x000fe4000000082f */
[----:B------:R-:W-:Y:S02]  /*64c0*/  HFMA2 R26, R41.H1_H1, R22, R13 ;  /* 0x00000016291a7231 */ /* 0x000fe40000000c0d */
[-C--:B------:R-:W-:Y:S02]  /*64d0*/  HFMA2 R29, R29.H1_H1, R23.reuse, R14 ;  /* 0x000000171d1d7231 */ /* 0x080fe40000000c0e */
[----:B------:R-:W-:Y:S02]  /*64e0*/  HFMA2 R20, R37.H1_H1, R20, R12 ;  /* 0x0000001425147231 */ /* 0x000fe40000000c0c */
[----:B------:R-:W-:Y:S01]  /*64f0*/  HFMA2 R41, R41.H1_H1, R23, R40 ;  /* 0x0000001729297231 */ /* 0x000fe20000000c28 */
[----:B------:R-:W0:Y:S01]  /*6500*/  LDS.128 R12, [R0+UR7+0x10760] ;  /* 0x01076007000c7984 */ /* 0x000e220008000c00 */
[----:B------:R-:W-:-:S02]  /*6510*/  HFMA2 R40, R33.H1_H1, R21, R24 ;  /* 0x0000001521287231 */ /* 0x000fc40000000c18 */
[----:B------:R-:W-:Y:S02]  /*6520*/  HFMA2 R25, R37.H1_H1, R21, R25 ;  /* 0x0000001525197231 */ /* 0x000fe40000000c19 */
[----:B------:R-:W-:Y:S02]  /*6530*/  HFMA2 R21, R33.H1_H1, R22, R7 ;  /* 0x0000001621157231 */ /* 0x000fe40000000c07 */
[-C--:B--2---:R-:W-:Y:S02]  /*6540*/  HFMA2 R32, R42.H0_H0, R16.reuse, R32 ;  /* 0x000000102a207231 */ /* 0x084fe40000000820 */
[-C--:B------:R-:W-:Y:S02]  /*6550*/  HFMA2 R24, R30.H0_H0, R16.reuse, R51 ;  /* 0x000000101e187231 */ /* 0x080fe40000000833 */
[----:B------:R-:W-:Y:S02]  /*6560*/  HFMA2 R7, R34.H0_H0, R16, R27 ;  /* 0x0000001022077231 */ /* 0x000fe4000000081b */
[----:B------:R-:W-:-:S02]  /*6570*/  HFMA2 R46, R37.H1_H1, R22, R46 ;  /* 0x00000016252e7231 */ /* 0x000fc40000000c2e */
[-C--:B------:R-:W-:Y:S02]  /*6580*/  HFMA2 R49, R33.H1_H1, R23.reuse, R49 ;  /* 0x0000001721317231 */ /* 0x080fe40000000c31 */
[----:B------:R-:W-:Y:S02]  /*6590*/  HFMA2 R47, R37.H1_H1, R23, R47 ;  /* 0x00000017252f7231 */ /* 0x000fe40000000c2f */
[----:B------:R-:W-:Y:S02]  /*65a0*/  HFMA2 R16, R38.H0_H0, R16, R20 ;  /* 0x0000001026107231 */ /* 0x000fe40000000814 */
[----:B------:R-:W-:Y:S02]  /*65b0*/  HFMA2 R51, R34.H0_H0, R18, R21 ;  /* 0x0000001222337231 */ /* 0x000fe40000000815 */
[----:B------:R-:W2:Y:S01]  /*65c0*/  LDS.128 R20, [R0+UR7+0x10870] ;  /* 0x0108700700147984 */ /* 0x000ea20008000c00 */
[-C--:B------:R-:W-:Y:S02]  /*65d0*/  HFMA2 R28, R42.H0_H0, R17.reuse, R28 ;  /* 0x000000112a1c7231 */ /* 0x080fe4000000081c */
[----:B------:R-:W-:-:S02]  /*65e0*/  HFMA2 R33, R30.H0_H0, R17, R48 ;  /* 0x000000111e217231 */ /* 0x000fc40000000830 */
[-C--:B------:R-:W-:Y:S02]  /*65f0*/  HFMA2 R27, R34.H0_H0, R17.reuse, R40 ;  /* 0x00000011221b7231 */ /* 0x080fe40000000828 */
[-C--:B------:R-:W-:Y:S02]  /*6600*/  HFMA2 R26, R42.H0_H0, R18.reuse, R26 ;  /* 0x000000122a1a7231 */ /* 0x080fe4000000081a */
[-C--:B------:R-:W-:Y:S02]  /*6610*/  HFMA2 R36, R30.H0_H0, R18.reuse, R36 ;  /* 0x000000121e247231 */ /* 0x080fe40000000824 */
[C---:B------:R-:W-:Y:S02]  /*6620*/  HFMA2 R46, R38.reuse.H0_H0, R18, R46 ;  /* 0x00000012262e7231 */ /* 0x040fe4000000082e */
[----:B------:R-:W-:Y:S02]  /*6630*/  HFMA2 R17, R38.H0_H0, R17, R25 ;  /* 0x0000001126117231 */ /* 0x000fe40000000819 */
[----:B------:R-:W-:-:S02]  /*6640*/  HFMA2 R41, R42.H0_H0, R19, R41 ;  /* 0x000000132a297231 */ /* 0x000fc40000000829 */
[-C--:B------:R-:W-:Y:S02]  /*6650*/  HFMA2 R18, R30.H0_H0, R19.reuse, R29 ;  /* 0x000000131e127231 */ /* 0x080fe4000000081d */
[-C--:B------:R-:W-:Y:S02]  /*6660*/  HFMA2 R49, R34.H0_H0, R19.reuse, R49 ;  /* 0x0000001322317231 */ /* 0x080fe40000000831 */
[----:B------:R-:W-:Y:S02]  /*6670*/  HFMA2 R19, R38.H0_H0, R19, R47 ;  /* 0x0000001326137231 */ /* 0x000fe4000000082f */
[-C--:B-1----:R-:W-:Y:S02]  /*6680*/  HFMA2 R7, R34.H1_H1, R8.reuse, R7 ;  /* 0x0000000822077231 */ /* 0x082fe40000000c07 */
[----:B------:R-:W-:Y:S02]  /*6690*/  HFMA2 R16, R38.H1_H1, R8, R16 ;  /* 0x0000000826107231 */ /* 0x000fe40000000c10 */
[----:B------:R-:W-:-:S02]  /*66a0*/  HFMA2 R25, R42.H1_H1, R9, R28 ;  /* 0x000000092a197231 */ /* 0x000fc40000000c1c */
[C---:B------:R-:W-:Y:S02]  /*66b0*/  HFMA2 R32, R42.reuse.H1_H1, R8, R32 ;  /* 0x000000082a207231 */ /* 0x040fe40000000c20 */
[----:B------:R-:W-:Y:S02]  /*66c0*/  HFMA2 R28, R42.H1_H1, R10, R26 ;  /* 0x0000000a2a1c7231 */ /* 0x000fe40000000c1a */
[C---:B------:R-:W-:Y:S02]  /*66d0*/  HFMA2 R24, R30.reuse.H1_H1, R8, R24 ;  /* 0x000000081e187231 */ /* 0x040fe40000000c18 */
[-C--:B------:R-:W-:Y:S02]  /*66e0*/  HFMA2 R33, R30.H1_H1, R9.reuse, R33 ;  /* 0x000000091e217231 */ /* 0x080fe40000000c21 */
[-C--:B------:R-:W-:Y:S02]  /*66f0*/  HFMA2 R27, R34.H1_H1, R9.reuse, R27 ;  /* 0x00000009221b7231 */ /* 0x080fe40000000c1b */
[----:B------:R-:W-:-:S02]  /*6700*/  HFMA2 R26, R38.H1_H1, R9, R17 ;  /* 0x00000009261a7231 */ /* 0x000fc40000000c11 */
[-C--:B------:R-:W-:Y:S02]  /*6710*/  HFMA2 R51, R34.H1_H1, R10.reuse, R51 ;  /* 0x0000000a22337231 */ /* 0x080fe40000000c33 */
[-C--:B------:R-:W-:Y:S02]  /*6720*/  HFMA2 R42, R42.H1_H1, R11.reuse, R41 ;  /* 0x0000000b2a2a7231 */ /* 0x080fe40000000c29 */
[----:B------:R-:W-:Y:S02]  /*6730*/  HFMA2 R29, R30.H1_H1, R10, R36 ;  /* 0x0000000a1e1d7231 */ /* 0x000fe40000000c24 */
[-C--:B------:R-:W-:Y:S02]  /*6740*/  HFMA2 R34, R34.H1_H1, R11.reuse, R49 ;  /* 0x0000000b22227231 */ /* 0x080fe40000000c31 */
[----:B0-----:R-:W-:Y:S02]  /*6750*/  HFMA2 R37, R35.H0_H0, R12, R7 ;  /* 0x0000000c23257231 */ /* 0x001fe40000000807 */
[----:B------:R-:W-:-:S02]  /*6760*/  HFMA2 R30, R30.H1_H1, R11, R18 ;  /* 0x0000000b1e1e7231 */ /* 0x000fc40000000c12 */
[C---:B------:R-:W-:Y:S02]  /*6770*/  HFMA2 R50, R38.reuse.H1_H1, R10, R46 ;  /* 0x0000000a26327231 */ /* 0x040fe40000000c2e */
[----:B------:R-:W-:Y:S01]  /*6780*/  HFMA2 R49, R38.H1_H1, R11, R19 ;  /* 0x0000000b26317231 */ /* 0x000fe20000000c13 */
[----:B------:R-:W-:Y:S01]  /*6790*/  LDS.128 R44, [R5+0x80] ;  /* 0x00008000052c7984 */ /* 0x000fe20000000c00 */
[-C--:B------:R-:W-:Y:S02]  /*67a0*/  HFMA2 R7, R39.H0_H0, R12.reuse, R16 ;  /* 0x0000000c27077231 */ /* 0x080fe40000000810 */
[-C--:B------:R-:W-:Y:S01]  /*67b0*/  HFMA2 R41, R43.H0_H0, R12.reuse, R32 ;  /* 0x0000000c2b297231 */ /* 0x080fe20000000820 */
[----:B------:R-:W-:Y:S01]  /*67c0*/  LDS.128 R8, [R5+0x30] ;  /* 0x0000300005087984 */ /* 0x000fe20000000c00 */
[----:B------:R-:W-:Y:S02]  /*67d0*/  HFMA2 R38, R31.H0_H0, R12, R24 ;  /* 0x0000000c1f267231 */ /* 0x000fe40000000818 */
[-C--:B------:R-:W-:Y:S01]  /*67e0*/  HFMA2 R12, R43.H0_H0, R13.reuse, R25 ;  /* 0x0000000d2b0c7231 */ /* 0x080fe20000000819 */
[----:B------:R-:W0:Y:S01]  /*67f0*/  LDS.128 R16, [R0+UR7+0x10980] ;  /* 0x0109800700107984 */ /* 0x000e220008000c00 */
[----:B------:R-:W-:-:S02]  /*6800*/  HFMA2 R33, R31.H0_H0, R13, R33 ;  /* 0x0000000d1f217231 */ /* 0x000fc40000000821 */
[-C--:B------:R-:W-:Y:S02]  /*6810*/  HFMA2 R40, R35.H0_H0, R13.reuse, R27 ;  /* 0x0000000d23287231 */ /* 0x080fe4000000081b */
[----:B------:R-:W-:Y:S02]  /*6820*/  HFMA2 R32, R39.H0_H0, R13, R26 ;  /* 0x0000000d27207231 */ /* 0x000fe4000000081a */
[C---:B------:R-:W-:Y:S01]  /*6830*/  HFMA2 R48, R43.reuse.H0_H0, R14, R28 ;  /* 0x0000000e2b307231 */ /* 0x040fe2000000081c */
[----:B------:R-:W1:Y:S01]  /*6840*/  LDS.128 R24, [R0+UR7+0x10a90] ;  /* 0x010a900700187984 */ /* 0x000e620008000c00 */
[C---:B------:R-:W-:Y:S02]  /*6850*/  HFMA2 R13, R43.reuse.H0_H0, R15, R42 ;  /* 0x0000000f2b0d7231 */ /* 0x040fe4000000082a */
[C---:B--2---:R-:W-:Y:S02]  /*6860*/  HFMA2 R41, R43.reuse.H1_H1, R20, R41 ;  /* 0x000000142b297231 */ /* 0x044fe40000000c29 */
[----:B------:R-:W-:-:S02]  /*6870*/  HFMA2 R42, R43.H1_H1, R21, R12 ;  /* 0x000000152b2a7231 */ /* 0x000fc40000000c0c */
[----:B------:R-:W-:Y:S02]  /*6880*/  HFMA2 R48, R43.H1_H1, R22, R48 ;  /* 0x000000162b307231 */ /* 0x000fe40000000c30 */
[-C--:B------:R-:W-:Y:S02]  /*6890*/  HFMA2 R29, R31.H0_H0, R14.reuse, R29 ;  /* 0x0000000e1f1d7231 */ /* 0x080fe4000000081d */
[-C--:B------:R-:W-:Y:S02]  /*68a0*/  HFMA2 R51, R35.H0_H0, R14.reuse, R51 ;  /* 0x0000000e23337231 */ /* 0x080fe40000000833 */
[----:B------:R-:W-:Y:S02]  /*68b0*/  HFMA2 R50, R39.H0_H0, R14, R50 ;  /* 0x0000000e27327231 */ /* 0x000fe40000000832 */
[-C--:B------:R-:W-:Y:S02]  /*68c0*/  HFMA2 R30, R31.H0_H0, R15.reuse, R30 ;  /* 0x0000000f1f1e7231 */ /* 0x080fe4000000081e */
[----:B------:R-:W-:-:S02]  /*68d0*/  HFMA2 R28, R35.H0_H0, R15, R34 ;  /* 0x0000000f231c7231 */ /* 0x000fc40000000822 */
[----:B------:R-:W-:Y:S02]  /*68e0*/  HFMA2 R49, R39.H0_H0, R15, R49 ;  /* 0x0000000f27317231 */ /* 0x000fe40000000831 */
[----:B------:R-:W-:Y:S02]  /*68f0*/  HFMA2 R43, R43.H1_H1, R23, R13 ;  /* 0x000000172b2b7231 */ /* 0x000fe40000000c0d */
[----:B------:R-:W2:Y:S01]  /*6900*/  LDS.128 R12, [R5+0xd0] ;  /* 0x0000d000050c7984 */ /* 0x000ea20000000c00 */
[C---:B------:R-:W-:Y:S02]  /*6910*/  HFMA2 R37, R35.reuse.H1_H1, R20, R37 ;  /* 0x0000001423257231 */ /* 0x040fe40000000c25 */
[C---:B------:R-:W-:Y:S02]  /*6920*/  HFMA2 R40, R35.reuse.H1_H1, R21, R40 ;  /* 0x0000001523287231 */ /* 0x040fe40000000c28 */
[----:B------:R-:W-:Y:S02]  /*6930*/  HFMA2 R51, R35.H1_H1, R22, R51 ;  /* 0x0000001623337231 */ /* 0x000fe40000000c33 */
[----:B------:R-:W-:-:S02]  /*6940*/  HFMA2 R38, R31.H1_H1, R20, R38 ;  /* 0x000000141f267231 */ /* 0x000fc40000000c26 */
[C---:B------:R-:W-:Y:S02]  /*6950*/  HFMA2 R33, R31.reuse.H1_H1, R21, R33 ;  /* 0x000000151f217231 */ /* 0x040fe40000000c21 */
[C---:B------:R-:W-:Y:S02]  /*6960*/  HFMA2 R34, R31.reuse.H1_H1, R22, R29 ;  /* 0x000000161f227231 */ /* 0x040fe40000000c1d */
[-C--:B------:R-:W-:Y:S02]  /*6970*/  HFMA2 R36, R31.H1_H1, R23.reuse, R30 ;  /* 0x000000171f247231 */ /* 0x080fe40000000c1e */
[----:B------:R-:W-:Y:S02]  /*6980*/  HFMA2 R35, R35.H1_H1, R23, R28 ;  /* 0x0000001723237231 */ /* 0x000fe40000000c1c */
[----:B------:R3:W4:Y:S01]  /*6990*/  LDS.128 R28, [R5+0x120] ;  /* 0x00012000051c7984 */ /* 0x0007220000000c00 */
[----:B0-----:R-:W-:Y:S02]  /*69a0*/  HFMA2 R41, R8.H0_H0, R16, R41 ;  /* 0x0000001008297231 */ /* 0x001fe40000000829 */
[----:B------:R-:W-:-:S02]  /*69b0*/  HFMA2 R7, R39.H1_H1, R20, R7 ;  /* 0x0000001427077231 */ /* 0x000fc40000000c07 */
[C---:B------:R-:W-:Y:S02]  /*69c0*/  HFMA2 R42, R8.reuse.H0_H0, R17, R42 ;  /* 0x00000011082a7231 */ /* 0x040fe4000000082a */
[C---:B------:R-:W-:Y:S02]  /*69d0*/  HFMA2 R48, R8.reuse.H0_H0, R18, R48 ;  /* 0x0000001208307231 */ /* 0x040fe40000000830 */
[C---:B------:R-:W-:Y:S02]  /*69e0*/  HFMA2 R20, R8.reuse.H0_H0, R19, R43 ;  /* 0x0000001308147231 */ /* 0x040fe4000000082b */
[C---:B-1----:R-:W-:Y:S02]  /*69f0*/  HFMA2 R43, R8.reuse.H1_H1, R24, R41 ;  /* 0x00000018082b7231 */ /* 0x042fe40000000c29 */
[C---:B------:R-:W-:Y:S02]  /*6a00*/  HFMA2 R41, R8.reuse.H1_H1, R25, R42 ;  /* 0x0000001908297231 */ /* 0x040fe40000000c2a */
[----:B------:R-:W-:-:S02]  /*6a10*/  HFMA2 R42, R8.H1_H1, R26, R48 ;  /* 0x0000001a082a7231 */ /* 0x000fc40000000c30 */
[C---:B------:R-:W-:Y:S02]  /*6a20*/  HFMA2 R32, R39.reuse.H1_H1, R21, R32 ;  /* 0x0000001527207231 */ /* 0x040fe40000000c20 */
[C---:B------:R-:W-:Y:S02]  /*6a30*/  HFMA2 R50, R39.reuse.H1_H1, R22, R50 ;  /* 0x0000001627327231 */ /* 0x040fe40000000c32 */
[----:B------:R-:W-:Y:S02]  /*6a40*/  HFMA2 R49, R39.H1_H1, R23, R49 ;  /* 0x0000001727317231 */ /* 0x000fe40000000c31 */
[----:B------:R-:W-:Y:S02]  /*6a50*/  HFMA2 R8, R8.H1_H1, R27, R20 ;  /* 0x0000001b08087231 */ /* 0x000fe40000000c14 */
[C---:B------:R-:W-:Y:S01]  /*6a60*/  HFMA2 R38, R44.reuse.H0_H0, R16, R38 ;  /* 0x000000102c267231 */ /* 0x040fe20000000826 */
[----:B------:R-:W0:Y:S01]  /*6a70*/  LDS.128 R20, [R0+UR7+0x10ba0] ;  /* 0x010ba00700147984 */ /* 0x000e220008000c00 */
[----:B------:R-:W-:-:S02]  /*6a80*/  HFMA2 R33, R44.H0_H0, R17, R33 ;  /* 0x000000112c217231 */ /* 0x000fc40000000821 */
[C---:B---3--:R-:W-:Y:S02]  /*6a90*/  HFMA2 R5, R44.reuse.H0_H0, R18, R34 ;  /* 0x000000122c057231 */ /* 0x048fe40000000822 */
[----:B------:R-:W-:Y:S02]  /*6aa0*/  HFMA2 R36, R44.H0_H0, R19, R36 ;  /* 0x000000132c247231 */ /* 0x000fe40000000824 */
[----:B--2---:R-:W-:Y:S02]  /*6ab0*/  HFMA2 R37, R12.H0_H0, R16, R37 ;  /* 0x000000100c257231 */ /* 0x004fe40000000825 */
[C---:B------:R-:W-:Y:S02]  /*6ac0*/  HFMA2 R52, R44.reuse.H1_H1, R24, R38 ;  /* 0x000000182c347231 */ /* 0x040fe40000000c26 */
[C---:B------:R-:W-:Y:S02]  /*6ad0*/  HFMA2 R48, R44.reuse.H1_H1, R25, R33 ;  /* 0x000000192c307231 */ /* 0x040fe40000000c21 */
[----:B------:R-:W-:-:S02]  /*6ae0*/  HFMA2 R5, R44.H1_H1, R26, R5 ;  /* 0x0000001a2c057231 */ /* 0x000fc40000000c05 */
[----:B------:R-:W-:Y:S02]  /*6af0*/  HFMA2 R44, R44.H1_H1, R27, R36 ;  /* 0x0000001b2c2c7231 */ /* 0x000fe40000000c24 */
[C---:B------:R-:W-:Y:S02]  /*6b00*/  HFMA2 R40, R12.reuse.H0_H0, R17, R40 ;  /* 0x000000110c287231 */ /* 0x040fe40000000828 */
[C---:B------:R-:W-:Y:S02]  /*6b10*/  HFMA2 R53, R12.reuse.H1_H1, R24, R37 ;  /* 0x000000180c357231 */ /* 0x040fe40000000c25 */
[C---:B------:R-:W-:Y:S01]  /*6b20*/  HFMA2 R33, R12.reuse.H0_H0, R18, R51 ;  /* 0x000000120c217231 */ /* 0x040fe20000000833 */
[----:B------:R-:W1:Y:S01]  /*6b30*/  LDS.128 R36, [R0+UR7+0x10cb0] ;  /* 0x010cb00700247984 */ /* 0x000e620008000c00 */
[----:B------:R-:W-:Y:S02]  /*6b40*/  HFMA2 R35, R12.H0_H0, R19, R35 ;  /* 0x000000130c237231 */ /* 0x000fe40000000823 */
[----:B----4-:R-:W-:-:S02]  /*6b50*/  HFMA2 R32, R28.H0_H0, R17, R32 ;  /* 0x000000111c207231 */ /* 0x010fc40000000820 */
[C---:B------:R-:W-:Y:S02]  /*6b60*/  HFMA2 R51, R12.reuse.H1_H1, R25, R40 ;  /* 0x000000190c337231 */ /* 0x040fe40000000c28 */
[C---:B------:R-:W-:Y:S02]  /*6b70*/  HFMA2 R40, R12.reuse.H1_H1, R26, R33 ;  /* 0x0000001a0c287231 */ /* 0x040fe40000000c21 */
[----:B------:R-:W-:Y:S02]  /*6b80*/  HFMA2 R12, R12.H1_H1, R27, R35 ;  /* 0x0000001b0c0c7231 */ /* 0x000fe40000000c23 */
[C---:B------:R-:W-:Y:S02]  /*6b90*/  HFMA2 R25, R28.reuse.H1_H1, R25, R32 ;  /* 0x000000191c197231 */ /* 0x040fe40000000c20 */
[----:B------:R-:W2:Y:S01]  /*6ba0*/  LDS.128 R32, [R0+UR7+0x10dc0] ;  /* 0x010dc00700207984 */ /* 0x000ea20008000c00 */
[C---:B------:R-:W-:Y:S02]  /*6bb0*/  HFMA2 R7, R28.reuse.H0_H0, R16, R7 ;  /* 0x000000101c077231 */ /* 0x040fe40000000807 */
[----:B------:R-:W-:-:S02]  /*6bc0*/  HFMA2 R50, R28.H0_H0, R18, R50 ;  /* 0x000000121c327231 */ /* 0x000fc40000000832 */
[C---:B------:R-:W-:Y:S02]  /*6bd0*/  HFMA2 R7, R28.reuse.H1_H1, R24, R7 ;  /* 0x000000181c077231 */ /* 0x040fe40000000c07 */
[----:B------:R-:W-:Y:S02]  /*6be0*/  HFMA2 R49, R28.H0_H0, R19, R49 ;  /* 0x000000131c317231 */ /* 0x000fe40000000831 */
[-C--:B0-----:R-:W-:Y:S02]  /*6bf0*/  HFMA2 R43, R9.H0_H0, R20.reuse, R43 ;  /* 0x00000014092b7231 */ /* 0x081fe4000000082b */
[-C--:B------:R-:W-:Y:S02]  /*6c00*/  HFMA2 R52, R45.H0_H0, R20.reuse, R52 ;  /* 0x000000142d347231 */ /* 0x080fe40000000834 */
[-C--:B------:R-:W-:Y:S02]  /*6c10*/  HFMA2 R18, R13.H0_H0, R20.reuse, R53 ;  /* 0x000000140d127231 */ /* 0x080fe40000000835 */
[----:B------:R-:W-:-:S02]  /*6c20*/  HFMA2 R20, R29.H0_H0, R20, R7 ;  /* 0x000000141d147231 */ /* 0x000fc40000000807 */
[----:B------:R-:W-:Y:S02]  /*6c30*/  HFMA2 R16, R28.H1_H1, R26, R50 ;  /* 0x0000001a1c107231 */ /* 0x000fe40000000c32 */
[-C--:B------:R-:W-:Y:S02]  /*6c40*/  HFMA2 R41, R9.H0_H0, R21.reuse, R41 ;  /* 0x0000001509297231 */ /* 0x080fe40000000829 */
[-C--:B------:R-:W-:Y:S02]  /*6c50*/  HFMA2 R48, R45.H0_H0, R21.reuse, R48 ;  /* 0x000000152d307231 */ /* 0x080fe40000000830 */
[-C--:B------:R-:W-:Y:S02]  /*6c60*/  HFMA2 R51, R13.H0_H0, R21.reuse, R51 ;  /* 0x000000150d337231 */ /* 0x080fe40000000833 */
[----:B------:R-:W-:Y:S02]  /*6c70*/  HFMA2 R7, R29.H0_H0, R21, R25 ;  /* 0x000000151d077231 */ /* 0x000fe40000000819 */
[----:B------:R-:W-:-:S02]  /*6c80*/  HFMA2 R42, R9.H0_H0, R22, R42 ;  /* 0x00000016092a7231 */ /* 0x000fc4000000082a */
[----:B------:R-:W-:Y:S02]  /*6c90*/  HFMA2 R28, R28.H1_H1, R27, R49 ;  /* 0x0000001b1c1c7231 */ /* 0x000fe40000000c31 */
[-C--:B------:R-:W-:Y:S01]  /*6ca0*/  HFMA2 R21, R45.H0_H0, R22.reuse, R5 ;  /* 0x000000162d157231 */ /* 0x080fe20000000805 */
[----:B------:R-:W0:Y:S01]  /*6cb0*/  LDS.128 R24, [R0+UR7+0x10ed0] ;  /* 0x010ed00700187984 */ /* 0x000e220008000c00 */
[-C--:B------:R-:W-:Y:S02]  /*6cc0*/  HFMA2 R8, R9.H0_H0, R23.reuse, R8 ;  /* 0x0000001709087231 */ /* 0x080fe40000000808 */
[C---:B------:R-:W-:Y:S02]  /*6cd0*/  HFMA2 R19, R13.reuse.H0_H0, R22, R40 ;  /* 0x000000160d137231 */ /* 0x040fe40000000828 */
[-C--:B------:R-:W-:Y:S02]  /*6ce0*/  HFMA2 R17, R13.H0_H0, R23.reuse, R12 ;  /* 0x000000170d117231 */ /* 0x080fe4000000080c */
[----:B------:R-:W-:-:S02]  /*6cf0*/  HFMA2 R44, R45.H0_H0, R23, R44 ;  /* 0x000000172d2c7231 */ /* 0x000fc4000000082c */
[C---:B-1----:R-:W-:Y:S02]  /*6d00*/  HFMA2 R43, R9.reuse.H1_H1, R36, R43 ;  /* 0x00000024092b7231 */ /* 0x042fe40000000c2b */
[C---:B------:R-:W-:Y:S02]  /*6d10*/  HFMA2 R12, R9.reuse.H1_H1, R37, R41 ;  /* 0x00000025090c7231 */ /* 0x040fe40000000c29 */
[----:B------:R-:W-:Y:S02]  /*6d20*/  HFMA2 R5, R9.H1_H1, R38, R42 ;  /* 0x0000002609057231 */ /* 0x000fe40000000c2a */
[C---:B------:R-:W-:Y:S02]  /*6d30*/  HFMA2 R16, R29.reuse.H0_H0, R22, R16 ;  /* 0x000000161d107231 */ /* 0x040fe40000000810 */
[----:B------:R-:W-:Y:S02]  /*6d40*/  HFMA2 R28, R29.H0_H0, R23, R28 ;  /* 0x000000171d1c7231 */ /* 0x000fe4000000081c */
[----:B------:R-:W-:-:S02]  /*6d50*/  HFMA2 R9, R9.H1_H1, R39, R8 ;  /* 0x0000002709097231 */ /* 0x000fc40000000c08 */
[CC--:B------:R-:W-:Y:S02]  /*6d60*/  HFMA2 R52, R45.reuse.H1_H1, R36.reuse, R52 ;  /* 0x000000242d347231 */ /* 0x0c0fe40000000c34 */
[-C--:B------:R-:W-:Y:S02]  /*6d70*/  HFMA2 R48, R45.H1_H1, R37.reuse, R48 ;  /* 0x000000252d307231 */ /* 0x080fe40000000c30 */
[C---:B------:R-:W-:Y:S02]  /*6d80*/  HFMA2 R18, R13.reuse.H1_H1, R36, R18 ;  /* 0x000000240d127231 */ /* 0x040fe40000000c12 */
[----:B------:R-:W-:Y:S02]  /*6d90*/  HFMA2 R51, R13.H1_H1, R37, R51 ;  /* 0x000000250d337231 */ /* 0x000fe40000000c33 */
[----:B------:R-:W-:Y:S02]  /*6da0*/  HFMA2 R8, R45.H1_H1, R38, R21 ;  /* 0x000000262d087231 */ /* 0x000fe40000000c15 */
[----:B------:R-:W-:-:S02]  /*6db0*/  HFMA2 R36, R29.H1_H1, R36, R20 ;  /* 0x000000241d247231 */ /* 0x000fc40000000c14 */
[----:B------:R-:W-:Y:S01]  /*6dc0*/  HFMA2 R37, R29.H1_H1, R37, R7 ;  /* 0x000000251d257231 */ /* 0x000fe20000000c07 */
[----:B------:R-:W1:Y:S01]  /*6dd0*/  LDS.128 R20, [R0+UR7+0x10fe0] ;  /* 0x010fe00700147984 */ /* 0x000e620008000c00 */
[-C--:B------:R-:W-:Y:S02]  /*6de0*/  HFMA2 R7, R13.H1_H1, R38.reuse, R19 ;  /* 0x000000260d077231 */ /* 0x080fe40000000c13 */
[-C--:B------:R-:W-:Y:S02]  /*6df0*/  HFMA2 R45, R45.H1_H1, R39.reuse, R44 ;  /* 0x000000272d2d7231 */ /* 0x080fe40000000c2c */
[-C--:B------:R-:W-:Y:S02]  /*6e00*/  HFMA2 R13, R13.H1_H1, R39.reuse, R17 ;  /* 0x000000270d0d7231 */ /* 0x080fe40000000c11 */
[C---:B------:R-:W-:Y:S02]  /*6e10*/  HFMA2 R38, R29.reuse.H1_H1, R38, R16 ;  /* 0x000000261d267231 */ /* 0x040fe40000000c10 */
[----:B------:R-:W-:-:S02]  /*6e20*/  HFMA2 R39, R29.H1_H1, R39, R28 ;  /* 0x000000271d277231 */ /* 0x000fc40000000c1c */
[-C--:B--2---:R-:W-:Y:S02]  /*6e30*/  HFMA2 R29, R14.H0_H0, R32.reuse, R18 ;  /* 0x000000200e1d7231 */ /* 0x084fe40000000812 */
[----:B------:R2:W3:Y:S01]  /*6e40*/  LDS.128 R16, [R0+UR7+0x110f0] ;  /* 0x0110f00700107984 */ /* 0x0004e20008000c00 */
[-C--:B------:R-:W-:Y:S02]  /*6e50*/  HFMA2 R43, R10.H0_H0, R32.reuse, R43 ;  /* 0x000000200a2b7231 */ /* 0x080fe4000000082b */
[-C--:B------:R-:W-:Y:S02]  /*6e60*/  HFMA2 R28, R46.H0_H0, R32.reuse, R52 ;  /* 0x000000202e1c7231 */ /* 0x080fe40000000834 */
[----:B------:R-:W-:Y:S02]  /*6e70*/  HFMA2 R32, R30.H0_H0, R32, R36 ;  /* 0x000000201e207231 */ /* 0x000fe40000000824 */
[C---:B------:R-:W-:Y:S01]  /*6e80*/  HFMA2 R36, R10.reuse.H0_H0, R33, R12 ;  /* 0x000000210a247231 */ /* 0x040fe2000000080c */
[----:B--2---:R-:W-:Y:S01]  /*6e90*/  IADD3 R0, PT, PT, R0, UR7, RZ ;  /* 0x0000000700007c10 */ /* 0x004fe2000fffe0ff */
[----:B------:R-:W-:-:S02]  /*6ea0*/  HFMA2 R5, R10.H0_H0, R34, R5 ;  /* 0x000000220a057231 */ /* 0x000fc40000000805 */
[----:B------:R-:W-:Y:S02]  /*6eb0*/  HFMA2 R9, R10.H0_H0, R35, R9 ;  /* 0x000000230a097231 */ /* 0x000fe40000000809 */
[-C--:B------:R-:W-:Y:S02]  /*6ec0*/  HFMA2 R48, R46.H0_H0, R33.reuse, R48 ;  /* 0x000000212e307231 */ /* 0x080fe40000000830 */
[-C--:B------:R-:W-:Y:S02]  /*6ed0*/  HFMA2 R12, R14.H0_H0, R33.reuse, R51 ;  /* 0x000000210e0c7231 */ /* 0x080fe40000000833 */
[-C--:B------:R-:W-:Y:S02]  /*6ee0*/  HFMA2 R8, R46.H0_H0, R34.reuse, R8 ;  /* 0x000000222e087231 */ /* 0x080fe40000000808 */
[C---:B------:R-:W-:Y:S02]  /*6ef0*/  HFMA2 R33, R30.reuse.H0_H0, R33, R37 ;  /* 0x000000211e217231 */ /* 0x040fe40000000825 */
[----:B------:R-:W-:-:S02]  /*6f00*/  HFMA2 R38, R30.H0_H0, R34, R38 ;  /* 0x000000221e267231 */ /* 0x000fc40000000826 */
[-C--:B------:R-:W-:Y:S02]  /*6f10*/  HFMA2 R45, R46.H0_H0, R35.reuse, R45 ;  /* 0x000000232e2d7231 */ /* 0x080fe4000000082d */
[C---:B------:R-:W-:Y:S02]  /*6f20*/  HFMA2 R7, R14.reuse.H0_H0, R34, R7 ;  /* 0x000000220e077231 */ /* 0x040fe40000000807 */
[-C--:B------:R-:W-:Y:S02]  /*6f30*/  HFMA2 R13, R14.H0_H0, R35.reuse, R13 ;  /* 0x000000230e0d7231 */ /* 0x080fe4000000080d */
[----:B------:R-:W-:Y:S02]  /*6f40*/  HFMA2 R39, R30.H0_H0, R35, R39 ;  /* 0x000000231e277231 */ /* 0x000fe40000000827 */
[C---:B0-----:R-:W-:Y:S02]  /*6f50*/  HFMA2 R43, R10.reuse.H1_H1, R24, R43 ;  /* 0x000000180a2b7231 */ /* 0x041fe40000000c2b */
[----:B------:R-:W-:-:S02]  /*6f60*/  HFMA2 R36, R10.H1_H1, R25, R36 ;  /* 0x000000190a247231 */ /* 0x000fc40000000c24 */
[C---:B------:R-:W-:Y:S02]  /*6f70*/  HFMA2 R5, R10.reuse.H1_H1, R26, R5 ;  /* 0x0000001a0a057231 */ /* 0x040fe40000000c05 */
[----:B------:R-:W-:Y:S02]  /*6f80*/  HFMA2 R10, R10.H1_H1, R27, R9 ;  /* 0x0000001b0a0a7231 */ /* 0x000fe40000000c09 */
[C---:B------:R-:W-:Y:S02]  /*6f90*/  HFMA2 R28, R46.reuse.H1_H1, R24, R28 ;  /* 0x000000182e1c7231 */ /* 0x040fe40000000c1c */
[C---:B------:R-:W-:Y:S02]  /*6fa0*/  HFMA2 R48, R46.reuse.H1_H1, R25, R48 ;  /* 0x000000192e307231 */ /* 0x040fe40000000c30 */
[C---:B------:R-:W-:Y:S02]  /*6fb0*/  HFMA2 R8, R46.reuse.H1_H1, R26, R8 ;  /* 0x0000001a2e087231 */ /* 0x040fe40000000c08 */
[----:B------:R-:W-:-:S02]  /*6fc0*/  HFMA2 R45, R46.H1_H1, R27, R45 ;  /* 0x0000001b2e2d7231 */ /* 0x000fc40000000c2d */
[C---:B------:R-:W-:Y:S02]  /*6fd0*/  HFMA2 R32, R30.reuse.H1_H1, R24, R32 ;  /* 0x000000181e207231 */ /* 0x040fe40000000c20 */
[CC--:B------:R-:W-:Y:S02]  /*6fe0*/  HFMA2 R33, R30.reuse.H1_H1, R25.reuse, R33 ;  /* 0x000000191e217231 */ /* 0x0c0fe40000000c21 */
[----:B------:R-:W-:Y:S02]  /*6ff0*/  HFMA2 R38, R30.H1_H1, R26, R38 ;  /* 0x0000001a1e267231 */ /* 0x000fe40000000c26 */
[C---:B------:R-:W-:Y:S02]  /*7000*/  HFMA2 R29, R14.reuse.H1_H1, R24, R29 ;  /* 0x000000180e1d7231 */ /* 0x040fe40000000c1d */
[C---:B------:R-:W-:Y:S02]  /*7010*/  HFMA2 R12, R14.reuse.H1_H1, R25, R12 ;  /* 0x000000190e0c7231 */ /* 0x040fe40000000c0c */
[----:B------:R-:W-:-:S02]  /*7020*/  HFMA2 R7, R14.H1_H1, R26, R7 ;  /* 0x0000001a0e077231 */ /* 0x000fc40000000c07 */
[-C--:B------:R-:W-:Y:S02]  /*7030*/  HFMA2 R13, R14.H1_H1, R27.reuse, R13 ;  /* 0x0000001b0e0d7231 */ /* 0x080fe40000000c0d */
[----:B------:R-:W-:Y:S02]  /*7040*/  HFMA2 R39, R30.H1_H1, R27, R39 ;  /* 0x0000001b1e277231 */ /* 0x000fe40000000c27 */
[C---:B-1----:R-:W-:Y:S02]  /*7050*/  HFMA2 R9, R11.reuse.H0_H0, R20, R43 ;  /* 0x000000140b097231 */ /* 0x042fe4000000082b */
[C---:B------:R-:W-:Y:S02]  /*7060*/  HFMA2 R36, R11.reuse.H0_H0, R21, R36 ;  /* 0x000000150b247231 */ /* 0x040fe40000000824 */
[C---:B------:R-:W-:Y:S02]  /*7070*/  HFMA2 R5, R11.reuse.H0_H0, R22, R5 ;  /* 0x000000160b057231 */ /* 0x040fe40000000805 */
[----:B------:R-:W-:-:S02]  /*7080*/  HFMA2 R10, R11.H0_H0, R23, R10 ;  /* 0x000000170b0a7231 */ /* 0x000fc4000000080a */
[C---:B------:R-:W-:Y:S02]  /*7090*/  HFMA2 R28, R47.reuse.H0_H0, R20, R28 ;  /* 0x000000142f1c7231 */ /* 0x040fe4000000081c */
[CC--:B------:R-:W-:Y:S02]  /*70a0*/  HFMA2 R48, R47.reuse.H0_H0, R21.reuse, R48 ;  /* 0x000000152f307231 */ /* 0x0c0fe40000000830 */
[----:B------:R-:W-:Y:S02]  /*70b0*/  HFMA2 R27, R47.H0_H0, R22, R8 ;  /* 0x000000162f1b7231 */ /* 0x000fe40000000808 */
[C---:B------:R-:W-:Y:S02]  /*70c0*/  HFMA2 R32, R31.reuse.H0_H0, R20, R32 ;  /* 0x000000141f207231 */ /* 0x040fe40000000820 */
[C---:B------:R-:W-:Y:S02]  /*70d0*/  HFMA2 R33, R31.reuse.H0_H0, R21, R33 ;  /* 0x000000151f217231 */ /* 0x040fe40000000821 */
[----:B------:R-:W-:-:S02]  /*70e0*/  HFMA2 R38, R31.H0_H0, R22, R38 ;  /* 0x000000161f267231 */ /* 0x000fc40000000826 */
[----:B------:R-:W-:Y:S02]  /*70f0*/  HFMA2 R45, R47.H0_H0, R23, R45 ;  /* 0x000000172f2d7231 */ /* 0x000fe4000000082d */
[C---:B------:R-:W-:Y:S02]  /*7100*/  HFMA2 R29, R15.reuse.H0_H0, R20, R29 ;  /* 0x000000140f1d7231 */ /* 0x040fe4000000081d */
[C---:B------:R-:W-:Y:S02]  /*7110*/  HFMA2 R12, R15.reuse.H0_H0, R21, R12 ;  /* 0x000000150f0c7231 */ /* 0x040fe4000000080c */
[C---:B------:R-:W-:Y:S02]  /*7120*/  HFMA2 R7, R15.reuse.H0_H0, R22, R7 ;  /* 0x000000160f077231 */ /* 0x040fe40000000807 */
[-C--:B------:R-:W-:Y:S02]  /*7130*/  HFMA2 R13, R15.H0_H0, R23.reuse, R13 ;  /* 0x000000170f0d7231 */ /* 0x080fe4000000080d */
[----:B------:R-:W-:-:S02]  /*7140*/  HFMA2 R39, R31.H0_H0, R23, R39 ;  /* 0x000000171f277231 */ /* 0x000fc40000000827 */
[C---:B---3--:R-:W-:Y:S02]  /*7150*/  HFMA2 R9, R11.reuse.H1_H1, R16, R9 ;  /* 0x000000100b097231 */ /* 0x048fe40000000c09 */
[C---:B------:R-:W-:Y:S02]  /*7160*/  HFMA2 R8, R11.reuse.H1_H1, R17, R36 ;  /* 0x000000110b087231 */ /* 0x040fe40000000c24 */
[C---:B------:R-:W-:Y:S02]  /*7170*/  HFMA2 R25, R11.reuse.H1_H1, R18, R5 ;  /* 0x000000120b197231 */ /* 0x040fe40000000c05 */
[----:B------:R-:W-:Y:S02]  /*7180*/  HFMA2 R24, R11.H1_H1, R19, R10 ;  /* 0x000000130b187231 */ /* 0x000fe40000000c0a */
[C---:B------:R-:W-:Y:S02]  /*7190*/  HFMA2 R11, R47.reuse.H1_H1, R16, R28 ;  /* 0x000000102f0b7231 */ /* 0x040fe40000000c1c */
[----:B------:R-:W-:-:S02]  /*71a0*/  HFMA2 R10, R47.H1_H1, R17, R48 ;  /* 0x000000112f0a7231 */ /* 0x000fc40000000c30 */
[C---:B------:R-:W-:Y:S02]  /*71b0*/  HFMA2 R27, R47.reuse.H1_H1, R18, R27 ;  /* 0x000000122f1b7231 */ /* 0x040fe40000000c1b */
[----:B------:R-:W-:Y:S02]  /*71c0*/  HFMA2 R47, R47.H1_H1, R19, R45 ;  /* 0x000000132f2f7231 */ /* 0x000fe40000000c2d */
[C---:B------:R-:W-:Y:S02]  /*71d0*/  HFMA2 R51, R31.reuse.H1_H1, R16, R32 ;  /* 0x000000101f337231 */ /* 0x040fe40000000c20 */
[C---:B------:R-:W-:Y:S02]  /*71e0*/  HFMA2 R28, R31.reuse.H1_H1, R17, R33 ;  /* 0x000000111f1c7231 */ /* 0x040fe40000000c21 */
[----:B------:R-:W-:Y:S02]  /*71f0*/  HFMA2 R49, R31.H1_H1, R18, R38 ;  /* 0x000000121f317231 */ /* 0x000fe40000000c26 */
[----:B------:R-:W-:-:S02]  /*7200*/  HFMA2 R29, R15.H1_H1, R16, R29 ;  /* 0x000000100f1d7231 */ /* 0x000fc40000000c1d */
[C---:B------:R-:W-:Y:S02]  /*7210*/  HFMA2 R26, R15.reuse.H1_H1, R17, R12 ;  /* 0x000000110f1a7231 */ /* 0x040fe40000000c0c */
[C---:B------:R-:W-:Y:S02]  /*7220*/  HFMA2 R45, R15.reuse.H1_H1, R18, R7 ;  /* 0x000000120f2d7231 */ /* 0x040fe40000000c07 */
[-C--:B------:R-:W-:Y:S02]  /*7230*/  HFMA2 R30, R15.H1_H1, R19.reuse, R13 ;  /* 0x000000130f1e7231 */ /* 0x080fe40000000c0d */
[----:B------:R-:W-:Y:S01]  /*7240*/  HFMA2 R31, R31.H1_H1, R19, R39 ;  /* 0x000000131f1f7231 */ /* 0x000fe20000000c27 */
[----:B------:R-:W-:Y:S06]  /*7250*/  BAR.SYNC.DEFER_BLOCKING 0x0 ;  /* 0x0000000000007b1d */ /* 0x000fec0000010000 */
[----:B------:R-:W-:Y:S05]  /*7260*/  BRA.U !UP0, `(.L_x_2) ;  /* 0x0000004908d07547 */ /* 0x000fea000b800000 */
[----:B------:R-:W0:Y:S01]  /*7270*/  LDCU UR14, c[0x0][0x3a4] ;  /* 0x00007480ff0e77ac */ /* 0x000e220008000800 */
[----:B------:R-:W1:Y:S01]  /*7280*/  LDCU.64 UR16, c[0x0][0x388] ;  /* 0x00007100ff1077ac */ /* 0x000e620008000a00 */
[----:B------:R-:W-:-:S05]  /*7290*/  UMOV UR9, 0x1 ;  /* 0x0000000100097882 */ /* 0x000fca0000000000 */
.L_x_63:
[----:B------:R-:W-:-:S04]  /*72a0*/  UIADD3 UR8, UPT, UPT, UR9, 0x1, URZ ;  /* 0x0000000109087890 */ /* 0x000fc8000fffe0ff */
[----:B------:R-:W-:-:S09]  /*72b0*/  UISETP.GE.AND UP0, UPT, UR8, UR10, UPT ;  /* 0x0000000a0800728c */ /* 0x000fd2000bf06270 */
[----:B------:R-:W-:Y:S05]  /*72c0*/  BRA.U UP0, `(.L_x_43) ;  /* 0x0000002500bc7547 */ /* 0x000fea000b800000 */
[----:B------:R-:W2:Y:S01]  /*72d0*/  S2R R7, SR_TID.X ;  /* 0x0000000000077919 */ /* 0x000ea20000002100 */
[----:B------:R-:W-:Y:S01]  /*72e0*/  MOV R13, UR9 ;  /* 0x00000009000d7c02 */ /* 0x000fe20008000f00 */
[----:B------:R-:W-:Y:S01]  /*72f0*/  UIMAD.WIDE.U32 UR4, UR8, -0x55555555, URZ ;  /* 0xaaaaaaab080478a5 */ /* 0x000fe2000f8e00ff */
[----:B------:R-:W-:Y:S01]  /*7300*/  BSSY.RECONVERGENT B0, `(.L_x_44) ;  /* 0x00001e0000007945 */ /* 0x000fe20003800200 */
[----:B------:R-:W3:Y:S01]  /*7310*/  S2R R12, SR_CTAID.Y ;  /* 0x00000000000c7919 */ /* 0x000ee20000002600 */
[----:B------:R-:W-:Y:S01]  /*7320*/  CS2R R14, SRZ ;  /* 0x00000000000e7805 */ /* 0x000fe2000001ff00 */
[----:B------:R-:W-:-:S04]  /*7330*/  USHF.R.U32.HI UR5, URZ, 0x1, UR5 ;  /* 0x00000001ff057899 */ /* 0x000fc80008011605 */
[----:B------:R-:W-:Y:S01]  /*7340*/  UIMAD UR5, UR5, -0x3, UR8 ;  /* 0xfffffffd050578a4 */ /* 0x000fe2000f8e0208 */
[----:B--2---:R-:W-:Y:S02]  /*7350*/  SHF.L.U32 R5, R7, 0x3, RZ ;  /* 0x0000000307057819 */ /* 0x004fe400000006ff */
[----:B------:R-:W-:Y:S02]  /*7360*/  SHF.R.U32.HI R17, RZ, 0x2, R7 ;  /* 0x00000002ff117819 */ /* 0x000fe40000011607 */
[----:B------:R-:W-:Y:S02]  /*7370*/  LOP3.LUT R16, R5, 0x18, RZ, 0xc0, !PT ;  /* 0x0000001805107812 */ /* 0x000fe400078ec0ff */
[----:B---3--:R-:W-:Y:S02]  /*7380*/  LEA R12, R12, R17, 0x8 ;  /* 0x000000110c0c7211 */ /* 0x008fe400078e40ff */
[----:B------:R-:W-:-:S04]  /*7390*/  LEA R22, R13, R16, 0x5 ;  /* 0x000000100d167211 */ /* 0x000fc800078e28ff */
[----:B------:R-:W-:-:S04]  /*73a0*/  IADD3 R23, PT, PT, R22, 0x20, RZ ;  /* 0x0000002016177810 */ /* 0x000fc80007ffe0ff */
[----:B------:R-:W-:-:S04]  /*73b0*/  ISETP.GE.AND P0, PT, R23, UR11, PT ;  /* 0x0000000b17007c0c */ /* 0x000fc8000bf06270 */
[----:B------:R-:W-:Y:S02]  /*73c0*/  ISETP.GE.OR P0, PT, R12, UR6, P0 ;  /* 0x000000060c007c0c */ /* 0x000fe40008706670 */
[----:B------:R-:W-:-:S11]  /*73d0*/  CS2R R12, SRZ ;  /* 0x00000000000c7805 */ /* 0x000fd6000001ff00 */
[----:B------:R-:W-:Y:S05]  /*73e0*/  @P0 BRA `(.L_x_45) ;  /* 0x0000001c00440947 */ /* 0x000fea0003800000 */
[----:B------:R-:W2:Y:S01]  /*73f0*/  LDC R18, c[0x0][0x3b8] ;  /* 0x0000ee00ff127b82 */ /* 0x000ea20000000800 */
[----:B------:R-:W-:Y:S01]  /*7400*/  IABS R20, R23 ;  /* 0x0000001700147213 */ /* 0x000fe20000000000 */
[----:B------:R-:W-:Y:S01]  /*7410*/  BSSY.RECONVERGENT B1, `(.L_x_46) ;  /* 0x0000051000017945 */ /* 0x000fe20003800200 */
[----:B------:R-:W-:-:S05]  /*7420*/  IADD3 R43, PT, PT, R22, 0x22, RZ ;  /* 0x00000022162b7810 */ /* 0x000fca0007ffe0ff */
[----:B------:R-:W3:Y:S08]  /*7430*/  LDC R32, c[0x0][0x3b4] ;  /* 0x0000ed00ff207b82 */ /* 0x000ef00000000800 */
[----:B------:R-:W4:Y:S01]  /*7440*/  LDC R38, c[0x0][0x3d8] ;  /* 0x0000f600ff267b82 */ /* 0x000f220000000800 */
[----:B--2---:R-:W-:Y:S02]  /*7450*/  IABS R19, R18 ;  /* 0x0000001200137213 */ /* 0x004fe40000000000 */
[----:B------:R-:W-:-:S02]  /*7460*/  ISETP.NE.AND P3, PT, R18, RZ, PT ;  /* 0x000000ff1200720c */ /* 0x000fc40003f65270 */
[----:B------:R-:W2:Y:S01]  /*7470*/  I2F.RP R15, R19 ;  /* 0x00000013000f7306 */ /* 0x000ea20000209400 */
[----:B------:R-:W-:Y:S02]  /*7480*/  LOP3.LUT R35, RZ, R18, RZ, 0x33, !PT ;  /* 0x00000012ff237212 */ /* 0x000fe400078e33ff */
[-C--:B---3--:R-:W-:Y:S02]  /*7490*/  IABS R34, R32.reuse ;  /* 0x0000002000227213 */ /* 0x088fe40000000000 */
[----:B------:R-:W-:-:S03]  /*74a0*/  LOP3.LUT R39, RZ, R32, RZ, 0x33, !PT ;  /* 0x00000020ff277212 */ /* 0x000fc600078e33ff */
[----:B--2---:R-:W2:Y:S02]  /*74b0*/  MUFU.RCP R15, R15 ;  /* 0x0000000f000f7308 */ /* 0x004ea40000001000 */
[----:B--2---:R-:W-:-:S06]  /*74c0*/  IADD3 R12, PT, PT, R15, 0xffffffe, RZ ;  /* 0x0ffffffe0f0c7810 */ /* 0x004fcc0007ffe0ff */
[----:B------:R-:W2:Y:S08]  /*74d0*/  I2F.RP R15, R34 ;  /* 0x00000022000f7306 */ /* 0x000eb00000209400 */
[----:B------:R3:W5:Y:S08]  /*74e0*/  F2I.FTZ.U32.TRUNC.NTZ R13, R12 ;  /* 0x0000000c000d7305 */ /* 0x000770000021f000 */
[----:B--2---:R-:W2:Y:S01]  /*74f0*/  MUFU.RCP R15, R15 ;  /* 0x0000000f000f7308 */ /* 0x004ea20000001000 */
[----:B---3--:R-:W-:Y:S01]  /*7500*/  HFMA2 R12, -RZ, RZ, 0, 0 ;  /* 0x00000000ff0c7431 */ /* 0x008fe200000001ff */
[----:B-----5:R-:W-:-:S05]  /*7510*/  IADD3 R14, PT, PT, RZ, -R13, RZ ;  /* 0x8000000dff0e7210 */ /* 0x020fca0007ffe0ff */
[----:B------:R-:W-:Y:S01]  /*7520*/  IMAD R33, R14, R19, RZ ;  /* 0x000000130e217224 */ /* 0x000fe200078e02ff */
[----:B------:R-:W-:Y:S02]  /*7530*/  MOV R14, R20 ;  /* 0x00000014000e7202 */ /* 0x000fe40000000f00 */
[----:B------:R-:W3:Y:S01]  /*7540*/  LDC.64 R20, c[0x0][0x3a8] ;  /* 0x0000ea00ff147b82 */ /* 0x000ee20000000a00 */
[----:B------:R-:W-:Y:S01]  /*7550*/  IMAD.HI.U32 R33, R13, R33, R12 ;  /* 0x000000210d217227 */ /* 0x000fe200078e000c */
[----:B--2---:R-:W-:Y:S02]  /*7560*/  IADD3 R36, PT, PT, R15, 0xffffffe, RZ ;  /* 0x0ffffffe0f247810 */ /* 0x004fe40007ffe0ff */
[----:B------:R-:W-:Y:S02]  /*7570*/  IADD3 R15, PT, PT, R22, 0x21, RZ ;  /* 0x00000021160f7810 */ /* 0x000fe40007ffe0ff */
[----:B------:R2:W5:Y:S01]  /*7580*/  F2I.FTZ.U32.TRUNC.NTZ R37, R36 ;  /* 0x0000002400257305 */ /* 0x000562000021f000 */
[----:B------:R-:W-:Y:S01]  /*7590*/  IMAD.HI.U32 R12, R33, R14, RZ ;  /* 0x0000000e210c7227 */ /* 0x000fe200078e00ff */
[----:B------:R-:W-:-:S04]  /*75a0*/  ISETP.GE.AND P5, PT, R15, UR11, PT ;  /* 0x0000000b0f007c0c */ /* 0x000fc8000bfa6270 */
[----:B------:R-:W-:Y:S02]  /*75b0*/  IADD3 R13, PT, PT, -R12, RZ, RZ ;  /* 0x000000ff0c0d7210 */ /* 0x000fe40007ffe1ff */
[----:B--2---:R-:W-:-:S03]  /*75c0*/  MOV R36, RZ ;  /* 0x000000ff00247202 */ /* 0x004fc60000000f00 */
[----:B------:R-:W-:Y:S01]  /*75d0*/  IMAD R14, R19, R13, R14 ;  /* 0x0000000d130e7224 */ /* 0x000fe200078e020e */
[----:B------:R-:W-:-:S04]  /*75e0*/  LOP3.LUT R13, R23, R18, RZ, 0x3c, !PT ;  /* 0x00000012170d7212 */ /* 0x000fc800078e3cff */
[----:B------:R-:W-:Y:S02]  /*75f0*/  ISETP.GT.U32.AND P1, PT, R19, R14, PT ;  /* 0x0000000e1300720c */ /* 0x000fe40003f24070 */
[----:B------:R-:W-:Y:S02]  /*7600*/  ISETP.GE.AND P2, PT, R13, RZ, PT ;  /* 0x000000ff0d00720c */ /* 0x000fe40003f46270 */
[----:B-----5:R-:W-:-:S05]  /*7610*/  IADD3 R13, PT, PT, RZ, -R37, RZ ;  /* 0x80000025ff0d7210 */ /* 0x020fca0007ffe0ff */
[----:B------:R-:W-:-:S04]  /*7620*/  IMAD R13, R13, R34, RZ ;  /* 0x000000220d0d7224 */ /* 0x000fc800078e02ff */
[----:B------:R-:W-:Y:S01]  /*7630*/  @!P1 IADD3 R14, PT, PT, R14, -R19, RZ ;  /* 0x800000130e0e9210 */ /* 0x000fe20007ffe0ff */
[----:B------:R-:W-:Y:S01]  /*7640*/  IMAD.HI.U32 R36, R37, R13, R36 ;  /* 0x0000000d25247227 */ /* 0x000fe200078e0024 */
[----:B------:R-:W-:Y:S01]  /*7650*/  @!P1 IADD3 R12, PT, PT, R12, 0x1, RZ ;  /* 0x000000010c0c9810 */ /* 0x000fe20007ffe0ff */
[----:B------:R-:W2:Y:S01]  /*7660*/  LDC R37, c[0x0][0x3d4] ;  /* 0x0000f500ff257b82 */ /* 0x000ea20000000800 */
[----:B------:R-:W-:-:S13]  /*7670*/  ISETP.GE.U32.AND P0, PT, R14, R19, PT ;  /* 0x000000130e00720c */ /* 0x000fda0003f06070 */
[----:B------:R-:W-:-:S04]  /*7680*/  @P0 IADD3 R12, PT, PT, R12, 0x1, RZ ;  /* 0x000000010c0c0810 */ /* 0x000fc80007ffe0ff */
[----:B------:R-:W-:Y:S02]  /*7690*/  @!P2 IADD3 R12, PT, PT, -R12, RZ, RZ ;  /* 0x000000ff0c0ca210 */ /* 0x000fe40007ffe1ff */
[----:B------:R-:W-:Y:S02]  /*76a0*/  ISETP.NE.AND P2, PT, R32, RZ, PT ;  /* 0x000000ff2000720c */ /* 0x000fe40003f45270 */
[----:B------:R-:W-:-:S04]  /*76b0*/  SEL R53, R35, R12, !P3 ;  /* 0x0000000c23357207 */ /* 0x000fc80005800000 */
[----:B------:R-:W-:Y:S02]  /*76c0*/  IABS R41, R53 ;  /* 0x0000003500297213 */ /* 0x000fe40000000000 */
[C---:B------:R-:W-:Y:S02]  /*76d0*/  ISETP.GE.AND P1, PT, R53.reuse, RZ, PT ;  /* 0x000000ff3500720c */ /* 0x040fe40003f26270 */
[----:B------:R-:W-:Y:S01]  /*76e0*/  IADD3 R14, PT, PT, -R53, RZ, RZ ;  /* 0x000000ff350e7210 */ /* 0x000fe20007ffe1ff */
[----:B------:R-:W-:-:S04]  /*76f0*/  IMAD.HI.U32 R13, R36, R41, RZ ;  /* 0x00000029240d7227 */ /* 0x000fc800078e00ff */
[----:B------:R-:W-:Y:S01]  /*7700*/  IMAD R14, R18, R14, R23 ;  /* 0x0000000e120e7224 */ /* 0x000fe200078e0217 */
[----:B------:R-:W-:-:S03]  /*7710*/  IADD3 R12, PT, PT, -R13, RZ, RZ ;  /* 0x000000ff0d0c7210 */ /* 0x000fc60007ffe1ff */
[----:B----4-:R-:W-:Y:S02]  /*7720*/  IMAD R40, R14, R38, R3 ;  /* 0x000000260e287224 */ /* 0x010fe400078e0203 */
[----:B------:R-:W-:-:S05]  /*7730*/  IMAD R41, R34, R12, R41 ;  /* 0x0000000c22297224 */ /* 0x000fca00078e0229 */
[----:B------:R-:W-:-:S13]  /*7740*/  ISETP.GT.U32.AND P4, PT, R34, R41, PT ;  /* 0x000000292200720c */ /* 0x000fda0003f84070 */
[----:B------:R-:W-:-:S04]  /*7750*/  @!P4 IADD3 R41, PT, PT, R41, -R34, RZ ;  /* 0x800000222929c210 */ /* 0x000fc80007ffe0ff */
[----:B------:R-:W-:Y:S02]  /*7760*/  ISETP.GT.U32.AND P0, PT, R34, R41, PT ;  /* 0x000000292200720c */ /* 0x000fe40003f04070 */
[----:B------:R-:W-:-:S04]  /*7770*/  IADD3 R12, PT, PT, R41, -R34, RZ ;  /* 0x80000022290c7210 */ /* 0x000fc80007ffe0ff */
[----:B------:R-:W-:-:S04]  /*7780*/  SEL R12, R12, R41, !P0 ;  /* 0x000000290c0c7207 */ /* 0x000fc80004000000 */
[----:B------:R-:W-:Y:S02]  /*7790*/  @!P1 IADD3 R12, PT, PT, -R12, RZ, RZ ;  /* 0x000000ff0c0c9210 */ /* 0x000fe40007ffe1ff */
[C---:B---3--:R-:W-:Y:S02]  /*77a0*/  ISETP.GE.AND P1, PT, R40.reuse, R21, PT ;  /* 0x000000152800720c */ /* 0x048fe40003f26270 */
[----:B------:R-:W-:Y:S02]  /*77b0*/  SEL R12, R39, R12, !P2 ;  /* 0x0000000c270c7207 */ /* 0x000fe40005000000 */
[----:B------:R-:W-:-:S03]  /*77c0*/  ISETP.GT.AND P1, PT, R40, -0x1, !P1 ;  /* 0xffffffff2800780c */ /* 0x000fc60004f24270 */
[----:B--2---:R-:W-:Y:S02]  /*77d0*/  IMAD R55, R12, R37, R2 ;  /* 0x000000250c377224 */ /* 0x004fe400078e0202 */
[----:B------:R-:W-:-:S03]  /*77e0*/  HFMA2 R12, -RZ, RZ, 0, 0 ;  /* 0x00000000ff0c7431 */ /* 0x000fc600000001ff */
[----:B------:R-:W-:-:S04]  /*77f0*/  ISETP.GE.AND P0, PT, R55, R20, PT ;  /* 0x000000143700720c */ /* 0x000fc80003f06270 */
[----:B------:R-:W-:-:S04]  /*7800*/  ISETP.GT.AND P0, PT, R55, -0x1, !P0 ;  /* 0xffffffff3700780c */ /* 0x000fc80004704270 */
[----:B------:R-:W-:-:S13]  /*7810*/  PLOP3.LUT P0, PT, P0, P1, PT, 0x80, 0x8 ;  /* 0x000000000008781c */ /* 0x000fda0000703070 */
[----:B------:R-:W-:Y:S05]  /*7820*/  @!P0 BRA `(.L_x_47) ;  /* 0x00000000003c8947 */ /* 0x000fea0003800000 */
[----:B------:R-:W-:Y:S02]  /*7830*/  ISETP.GE.U32.AND P0, PT, R41, R34, PT ;  /* 0x000000222900720c */ /* 0x000fe40003f06070 */
[----:B------:R-:W-:Y:S02]  /*7840*/  LOP3.LUT R12, R53, R32, RZ, 0x3c, !PT ;  /* 0x00000020350c7212 */ /* 0x000fe400078e3cff */
[----:B------:R-:W-:Y:S02]  /*7850*/  @!P4 IADD3 R13, PT, PT, R13, 0x1, RZ ;  /* 0x000000010d0dc810 */ /* 0x000fe40007ffe0ff */
[----:B------:R-:W-:-:S07]  /*7860*/  ISETP.GE.AND P1, PT, R12, RZ, PT ;  /* 0x000000ff0c00720c */ /* 0x000fce0003f26270 */
[----:B------:R-:W-:-:S04]  /*7870*/  @P0 IADD3 R13, PT, PT, R13, 0x1, RZ ;  /* 0x000000010d0d0810 */ /* 0x000fc80007ffe0ff */
[----:B------:R-:W-:Y:S02]  /*7880*/  MOV R14, R13 ;  /* 0x0000000d000e7202 */ /* 0x000fe40000000f00 */
[----:B------:R-:W2:Y:S02]  /*7890*/  LDC.64 R12, c[0x0][0x380] ;  /* 0x0000e000ff0c7b82 */ /* 0x000ea40000000a00 */
[----:B------:R-:W-:-:S04]  /*78a0*/  @!P1 IADD3 R14, PT, PT, -R14, RZ, RZ ;  /* 0x000000ff0e0e9210 */ /* 0x000fc80007ffe1ff */
[----:B------:R-:W-:-:S05]  /*78b0*/  SEL R23, R39, R14, !P2 ;  /* 0x0000000e27177207 */ /* 0x000fca0005000000 */
[----:B0-----:R-:W-:-:S04]  /*78c0*/  IMAD R23, R6, UR14, R23 ;  /* 0x0000000e06177c24 */ /* 0x001fc8000f8e0217 */
[----:B------:R-:W-:-:S04]  /*78d0*/  IMAD R14, R23, R20, R55 ;  /* 0x00000014170e7224 */ /* 0x000fc800078e0237 */
[----:B------:R-:W-:-:S04]  /*78e0*/  IMAD R23, R14, R21, R40 ;  /* 0x000000150e177224 */ /* 0x000fc800078e0228 */
[----:B--2---:R-:W-:-:S06]  /*78f0*/  IMAD.WIDE R12, R23, 0x2, R12 ;  /* 0x00000002170c7825 */ /* 0x004fcc00078e020c */
[----:B------:R-:W2:Y:S02]  /*7900*/  LDG.E.U16.CONSTANT R12, desc[UR12][R12.64] ;  /* 0x0000000c0c0c7981 */ /* 0x000ea4000c1e9500 */
[----:B--2---:R-:W-:-:S07]  /*7910*/  PRMT R12, R12, 0x5410, RZ ;  /* 0x000054100c0c7816 */ /* 0x004fce00000000ff */
.L_x_47:
[----:B01----:R-:W-:Y:S05]  /*7920*/  BSYNC.RECONVERGENT B1 ;  /* 0x0000000000017941 */ /* 0x003fea0003800200 */
.L_x_46:
[----:B------:R-:W-:Y:S01]  /*7930*/  BSSY.RECONVERGENT B1, `(.L_x_48) ;  /* 0x0000036000017945 */ /* 0x000fe20003800200 */
        /* <DEDUP_REMOVED lines=11> */
[----:B------:R-:W-:-:S04]  /*79f0*/  LOP3.LUT R14, R15, R18, RZ, 0x3c, !PT ;  /* 0x000000120f0e7212 */ /* 0x000fc800078e3cff */
        /* <DEDUP_REMOVED lines=11> */
[----:B------:R-:W-:-:S04]  /*7ab0*/  IMAD R15, R18, R13, R15 ;  /* 0x0000000d120f7224 */ /* 0x000fc800078e020f */
[----:B------:R-:W-:-:S08]  /*7ac0*/  IMAD R42, R15, R38, R3 ;  /* 0x000000260f2a7224 */ /* 0x000fd000078e0203 */
[----:B------:R-:W-:-:S04]  /*7ad0*/  @!P4 IADD3 R23, PT, PT, R23, -R34, RZ ;  /* 0x800000221717c210 */ /* 0x000fc80007ffe0ff */
[----:B------:R-:W-:Y:S02]  /*7ae0*/  ISETP.GT.U32.AND P0, PT, R34, R23, PT ;  /* 0x000000172200720c */ /* 0x000fe40003f04070 */
[----:B------:R-:W-:-:S04]  /*7af0*/  IADD3 R40, PT, PT, R23, -R34, RZ ;  /* 0x8000002217287210 */ /* 0x000fc80007ffe0ff */
[----:B------:R-:W-:-:S04]  /*7b00*/  SEL R40, R40, R23, !P0 ;  /* 0x0000001728287207 */ /* 0x000fc80004000000 */
[----:B------:R-:W-:Y:S02]  /*7b10*/  @!P1 IADD3 R40, PT, PT, -R40, RZ, RZ ;  /* 0x000000ff28289210 */ /* 0x000fe40007ffe1ff */
[C---:B------:R-:W-:Y:S02]  /*7b20*/  ISETP.GE.AND P1, PT, R42.reuse, R21, PT ;  /* 0x000000152a00720c */ /* 0x040fe40003f26270 */
        /* <DEDUP_REMOVED lines=22> */
.L_x_49:
[----:B------:R-:W-:Y:S05]  /*7c90*/  BSYNC.RECONVERGENT B1 ;  /* 0x0000000000017941 */ /* 0x000fea0003800200 */
.L_x_48:
[----:B------:R-:W-:Y:S01]  /*7ca0*/  ISETP.GE.AND P0, PT, R43, UR11, PT ;  /* 0x0000000b2b007c0c */ /* 0x000fe2000bf06270 */
[----:B------:R-:W-:Y:S01]  /*7cb0*/  BSSY.RECONVERGENT B1, `(.L_x_50) ;  /* 0x0000038000017945 */ /* 0x000fe20003800200 */
[----:B------:R-:W-:Y:S01]  /*7cc0*/  HFMA2 R13, -RZ, RZ, 0, 0 ;  /* 0x00000000ff0d7431 */ /* 0x000fe200000001ff */
[----:B------:R-:W-:Y:S02]  /*7cd0*/  ISETP.GE.AND P5, PT, R41, UR11, PT ;  /* 0x0000000b29007c0c */ /* 0x000fe4000bfa6270 */
[----:B------:R-:W-:Y:S02]  /*7ce0*/  ISETP.GE.AND P4, PT, R53, UR11, PT ;  /* 0x0000000b35007c0c */ /* 0x000fe4000bf86270 */
[----:B------:R-:W-:-:S06]  /*7cf0*/  IADD3 R23, PT, PT, R22, 0x25, RZ ;  /* 0x0000002516177810 */ /* 0x000fcc0007ffe0ff */
[----:B------:R-:W-:Y:S05]  /*7d00*/  @P0 BRA `(.L_x_51) ;  /* 0x0000000000c80947 */ /* 0x000fea0003800000 */
[----:B------:R-:W-:-:S05]  /*7d10*/  IABS R40, R43 ;  /* 0x0000002b00287213 */ /* 0x000fca0000000000 */
[----:B------:R-:W-:-:S05]  /*7d20*/  IMAD.HI.U32 R14, R33, R40, RZ ;  /* 0x00000028210e7227 */ /* 0x000fca00078e00ff */
[----:B------:R-:W-:-:S05]  /*7d30*/  IADD3 R15, PT, PT, -R14, RZ, RZ ;  /* 0x000000ff0e0f7210 */ /* 0x000fca0007ffe1ff */
[----:B------:R-:W-:Y:S01]  /*7d40*/  IMAD R40, R19, R15, R40 ;  /* 0x0000000f13287224 */ /* 0x000fe200078e0228 */
[----:B------:R-:W-:-:S04]  /*7d50*/  LOP3.LUT R15, R43, R18, RZ, 0x3c, !PT ;  /* 0x000000122b0f7212 */ /* 0x000fc800078e3cff */
        /* <DEDUP_REMOVED lines=12> */
[----:B------:R-:W-:Y:S01]  /*7e20*/  IMAD R40, R18, R40, R43 ;  /* 0x0000002812287224 */ /* 0x000fe200078e022b */
        /* <DEDUP_REMOVED lines=32> */
.L_x_51:
[----:B------:R-:W-:Y:S05]  /*8030*/  BSYNC.RECONVERGENT B1 ;  /* 0x0000000000017941 */ /* 0x000fea0003800200 */
.L_x_50:
[----:B------:R-:W-:Y:S04]  /*8040*/  BSSY.RECONVERGENT B1, `(.L_x_52) ;  /* 0x0000034000017945 */ /* 0x000fe80003800200 */
        /* <DEDUP_REMOVED lines=51> */
.L_x_53:
[----:B------:R-:W-:Y:S05]  /*8380*/  BSYNC.RECONVERGENT B1 ;  /* 0x0000000000017941 */ /* 0x000fea0003800200 */
.L_x_52:
        /* <DEDUP_REMOVED lines=25> */
[----:B------:R-:W-:-:S12]  /*8520*/  IMAD R53, R18, R15, R53 ;  /* 0x0000000f12357224 */ /* 0x000fd800078e0235 */
[----:B------:R-:W-:-:S04]  /*8530*/  @!P4 IADD3 R55, PT, PT, R55, -R34, RZ ;  /* 0x800000223737c210 */ /* 0x000fc80007ffe0ff */
[----:B------:R-:W-:Y:S02]  /*8540*/  ISETP.GT.U32.AND P0, PT, R34, R55, PT ;  /* 0x000000372200720c */ /* 0x000fe40003f04070 */
[----:B------:R-:W-:-:S04]  /*8550*/  IADD3 R40, PT, PT, R55, -R34, RZ ;  /* 0x8000002237287210 */ /* 0x000fc80007ffe0ff */
[----:B------:R-:W-:-:S04]  /*8560*/  SEL R40, R40, R55, !P0 ;  /* 0x0000003728287207 */ /* 0x000fc80004000000 */
[----:B------:R-:W-:-:S04]  /*8570*/  @!P1 IADD3 R40, PT, PT, -R40, RZ, RZ ;  /* 0x000000ff28289210 */ /* 0x000fc80007ffe1ff */
[----:B------:R-:W-:Y:S01]  /*8580*/  SEL R15, R39, R40, !P2 ;  /* 0x00000028270f7207 */ /* 0x000fe20005000000 */
[----:B------:R-:W-:-:S04]  /*8590*/  IMAD R40, R53, R38, R3 ;  /* 0x0000002635287224 */ /* 0x000fc800078e0203 */
[----:B------:R-:W-:Y:S01]  /*85a0*/  IMAD R59, R15, R37, R2 ;  /* 0x000000250f3b7224 */ /* 0x000fe200078e0202 */
[----:B------:R-:W-:-:S04]  /*85b0*/  ISETP.GE.AND P1, PT, R40, R21, PT ;  /* 0x000000152800720c */ /* 0x000fc80003f26270 */
[C---:B------:R-:W-:Y:S02]  /*85c0*/  ISETP.GE.AND P0, PT, R59.reuse, R20, PT ;  /* 0x000000143b00720c */ /* 0x040fe40003f06270 */
[----:B------:R-:W-:Y:S02]  /*85d0*/  ISETP.GT.AND P1, PT, R40, -0x1, !P1 ;  /* 0xffffffff2800780c */ /* 0x000fe40004f24270 */
[----:B------:R-:W-:-:S04]  /*85e0*/  ISETP.GT.AND P0, PT, R59, -0x1, !P0 ;  /* 0xffffffff3b00780c */ /* 0x000fc80004704270 */
[----:B------:R-:W-:-:S13]  /*85f0*/  PLOP3.LUT P0, PT, P0, P1, PT, 0x80, 0x8 ;  /* 0x000000000008781c */ /* 0x000fda0000703070 */
[----:B------:R-:W-:Y:S05]  /*8600*/  @!P0 BRA `(.L_x_55) ;  /* 0x0000000000388947 */ /* 0x000fea0003800000 */
[----:B------:R-:W-:Y:S02]  /*8610*/  ISETP.GE.U32.AND P0, PT, R55, R34, PT ;  /* 0x000000223700720c */ /* 0x000fe40003f06070 */
[----:B------:R-:W-:Y:S02]  /*8620*/  LOP3.LUT R14, R57, R32, RZ, 0x3c, !PT ;  /* 0x00000020390e7212 */ /* 0x000fe400078e3cff */
        /* <DEDUP_REMOVED lines=12> */
.L_x_55:
[----:B------:R-:W-:Y:S05]  /*86f0*/  BSYNC.RECONVERGENT B1 ;  /* 0x0000000000017941 */ /* 0x000fea0003800200 */
.L_x_54:
[----:B------:R-:W-:Y:S01]  /*8700*/  ISETP.GE.AND P0, PT, R23, UR11, PT ;  /* 0x0000000b17007c0c */ /* 0x000fe2000bf06270 */
[----:B------:R-:W-:Y:S01]  /*8710*/  BSSY.RECONVERGENT B1, `(.L_x_56) ;  /* 0x0000036000017945 */ /* 0x000fe20003800200 */
[----:B------:R-:W-:Y:S02]  /*8720*/  ISETP.GE.AND P5, PT, R43, UR11, PT ;  /* 0x0000000b2b007c0c */ /* 0x000fe4000bfa6270 */
[----:B------:R-:W-:-:S09]  /*8730*/  ISETP.GE.AND P4, PT, R41, UR11, PT ;  /* 0x0000000b29007c0c */ /* 0x000fd2000bf86270 */
        /* <DEDUP_REMOVED lines=16> */
[----:B------:R-:W-:-:S04]  /*8840*/  IMAD.HI.U32 R22, R36, R53, RZ ;  /* 0x0000003524167227 */ /* 0x000fc800078e00ff */
[----:B------:R-:W-:-:S04]  /*8850*/  IMAD.MOV R15, RZ, RZ, -R22 ;  /* 0x000000ffff0f7224 */ /* 0x000fc800078e0a16 */
        /* <DEDUP_REMOVED lines=33> */
.L_x_57:
[----:B------:R-:W-:Y:S05]  /*8a70*/  BSYNC.RECONVERGENT B1 ;  /* 0x0000000000017941 */ /* 0x000fea0003800200 */
.L_x_56:
[----:B------:R-:W-:Y:S01]  /*8a80*/  BSSY.RECONVERGENT B1, `(.L_x_58) ;  /* 0x0000035000017945 */ /* 0x000fe20003800200 */
[----:B------:R-:W-:-:S03]  /*8a90*/  HFMA2 R15, -RZ, RZ, 0, 0 ;  /* 0x00000000ff0f7431 */ /* 0x000fc600000001ff */
        /* <DEDUP_REMOVED lines=51> */
.L_x_59:
[----:B------:R-:W-:Y:S05]  /*8dd0*/  BSYNC.RECONVERGENT B1 ;  /* 0x0000000000017941 */ /* 0x000fea0003800200 */
.L_x_58:
        /* <DEDUP_REMOVED lines=37> */
[----:B------:R-:W-:Y:S01]  /*9030*/  LOP3.LUT R32, R33, R32, RZ, 0x3c, !PT ;  /* 0x0000002021207212 */ /* 0x000fe200078e3cff */
        /* <DEDUP_REMOVED lines=12> */
.L_x_45:
[----:B01----:R-:W-:Y:S05]  /*9100*/  BSYNC.RECONVERGENT B0 ;  /* 0x0000000000007941 */ /* 0x003fea0003800200 */
.L_x_44:
[----:B------:R-:W0:Y:S01]  /*9110*/  S2UR UR4, SR_CgaCtaId ;  /* 0x00000000000479c3 */ /* 0x000e220000008800 */
[----:B------:R-:W-:Y:S01]  /*9120*/  HFMA2 R18, -RZ, RZ, 0, 4.76837158203125e-06 ;  /* 0x00000050ff127431 */ /* 0x000fe200000001ff */
[----:B------:R-:W-:Y:S01]  /*9130*/  UMOV UR7, 0x400 ;  /* 0x0000040000077882 */ /* 0x000fe20000000000 */
[----:B------:R-:W-:Y:S01]  /*9140*/  MOV R19, UR5 ;  /* 0x0000000500137c02 */ /* 0x000fe20008000f00 */
[----:B------:R-:W-:Y:S01]  /*9150*/  BSSY.RECONVERGENT B0, `(.L_x_43) ;  /* 0x0000086000007945 */ /* 0x000fe20003800200 */
[----:B------:R-:W-:Y:S01]  /*9160*/  ISETP.GT.U32.AND P0, PT, R7, 0x1ff, PT ;  /* 0x000001ff0700780c */ /* 0x000fe20003f04070 */
[----:B0-----:R-:W-:-:S06]  /*9170*/  ULEA UR7, UR4, UR7, 0x18 ;  /* 0x0000000704077291 */ /* 0x001fcc000f8ec0ff */
[----:B------:R-:W-:-:S05]  /*9180*/  IMAD R17, R17, R18, UR7 ;  /* 0x0000000711117e24 */ /* 0x000fca000f8e0212 */
[----:B------:R-:W-:-:S05]  /*9190*/  LEA R16, R16, R17, 0x1 ;  /* 0x0000001110107211 */ /* 0x000fca00078e08ff */
[----:B------:R-:W-:-:S05]  /*91a0*/  IMAD R16, R19, 0x5000, R16 ;  /* 0x0000500013107824 */ /* 0x000fca00078e0210 */
[----:B------:R0:W-:Y:S01]  /*91b0*/  STS.128 [R16], R12 ;  /* 0x0000000c10007388 */ /* 0x0001e20000000c00 */
[----:B------:R-:W-:Y:S05]  /*91c0*/  @P0 BRA `(.L_x_60) ;  /* 0x0000000400f80947 */ /* 0x000fea0003800000 */
[----:B------:R-:W1:Y:S01]  /*91d0*/  S2R R38, SR_CTAID.X ;  /* 0x0000000000267919 */ /* 0x000e620000002500 */
[----:B------:R-:W2:Y:S01]  /*91e0*/  LDC R39, c[0x0][0x3b0] ;  /* 0x0000ec00ff277b82 */ /* 0x000ea20000000800 */
[----:B0-----:R-:W-:Y:S01]  /*91f0*/  SHF.R.U32.HI R16, RZ, 0x4, R7 ;  /* 0x00000004ff107819 */ /* 0x001fe20000011607 */
[----:B------:R-:W-:Y:S01]  /*9200*/  BSSY.RECONVERGENT B1, `(.L_x_61) ;  /* 0x0000079000017945 */ /* 0x000fe20003800200 */
[----:B------:R-:W-:Y:S02]  /*9210*/  MOV R13, UR9 ;  /* 0x00000009000d7c02 */ /* 0x000fe40008000f00 */
[----:B------:R-:W-:Y:S02]  /*9220*/  MOV R15, 0x110 ;  /* 0x00000110000f7802 */ /* 0x000fe40000000f00 */
[----:B------:R-:W-:Y:S02]  /*9230*/  LEA R12, R13, R16, 0x5 ;  /* 0x000000100d0c7211 */ /* 0x000fe400078e28ff */
[----:B------:R-:W-:Y:S01]  /*9240*/  SHF.L.U32 R13, R7, 0x4, RZ ;  /* 0x00000004070d7819 */ /* 0x000fe200000006ff */
[----:B------:R-:W-:Y:S01]  /*9250*/  IMAD R7, R16, R15, UR7 ;  /* 0x0000000710077e24 */ /* 0x000fe2000f8e020f */
[----:B------:R-:W-:-:S02]  /*9260*/  IADD3 R12, PT, PT, R12, 0x20, RZ ;  /* 0x000000200c0c7810 */ /* 0x000fc40007ffe0ff */
[----:B------:R-:W-:Y:S02]  /*9270*/  LOP3.LUT R14, R13, 0xf0, RZ, 0xc0, !PT ;  /* 0x000000f00d0e7812 */ /* 0x000fe400078ec0ff */
[----:B------:R-:W-:Y:S02]  /*9280*/  ISETP.GE.AND P0, PT, R12, UR11, PT ;  /* 0x0000000b0c007c0c */ /* 0x000fe4000bf06270 */
[----:B------:R-:W-:Y:S02]  /*9290*/  IADD3 R7, PT, PT, R7, R14, RZ ;  /* 0x0000000e07077210 */ /* 0x000fe40007ffe0ff */
[----:B------:R-:W-:-:S05]  /*92a0*/  MOV R14, UR5 ;  /* 0x00000005000e7c02 */ /* 0x000fca0008000f00 */
[----:B------:R-:W-:Y:S01]  /*92b0*/  IMAD R7, R14, 0x2200, R7 ;  /* 0x000022000e077824 */ /* 0x000fe200078e0207 */
[----:B------:R-:W-:Y:S02]  /*92c0*/  CS2R R14, SRZ ;  /* 0x00000000000e7805 */ /* 0x000fe4000001ff00 */
[----:B-1----:R-:W-:-:S04]  /*92d0*/  SHF.L.U32 R40, R38, 0x7, RZ ;  /* 0x0000000726287819 */ /* 0x002fc800000006ff */
[----:B------:R-:W-:-:S04]  /*92e0*/  LOP3.LUT R12, R40, 0x78, R5, 0xf8, !PT ;  /* 0x00000078280c7812 */ /* 0x000fc800078ef805 */
[----:B--2---:R-:W-:Y:S02]  /*92f0*/  ISETP.GE.OR P0, PT, R12, R39, P0 ;  /* 0x000000270c00720c */ /* 0x004fe40000706670 */
[----:B------:R-:W-:-:S11]  /*9300*/  CS2R R12, SRZ ;  /* 0x00000000000c7805 */ /* 0x000fd6000001ff00 */
[----:B------:R-:W-:Y:S05]  /*9310*/  @P0 BRA `(.L_x_62) ;  /* 0x00000004009c0947 */ /* 0x000fea0003800000 */
[----:B------:R-:W-:Y:S01]  /*9320*/  LOP3.LUT R5, R5, 0x78, RZ, 0xc0, !PT ;  /* 0x0000007805057812 */ /* 0x000fe200078ec0ff */
[----:B------:R-:W-:Y:S01]  /*9330*/  USHF.L.U32 UR4, UR9, 0x5, URZ ;  /* 0x0000000509047899 */ /* 0x000fe200080006ff */
[----:B------:R-:W-:Y:S02]  /*9340*/  MOV R17, UR11 ;  /* 0x0000000b00117c02 */ /* 0x000fe40008000f00 */
[C---:B------:R-:W-:Y:S02]  /*9350*/  IADD3 R14, PT, PT, R5.reuse, R40, RZ ;  /* 0x00000028050e7210 */ /* 0x040fe40007ffe0ff */
[----:B------:R-:W-:Y:S02]  /*9360*/  IADD3 R18, PT, PT, R5, 0x2, R40 ;  /* 0x0000000205127810 */ /* 0x000fe40007ffe028 */
[----:B------:R-:W-:Y:S02]  /*9370*/  IADD3 R12, PT, PT, R14, 0x1, RZ ;  /* 0x000000010e0c7810 */ /* 0x000fe40007ffe0ff */
[-C--:B------:R-:W-:Y:S01]  /*9380*/  ISETP.GE.AND P5, PT, R18, R39.reuse, PT ;  /* 0x000000271200720c */ /* 0x080fe20003fa6270 */
[----:B------:R-:W-:Y:S01]  /*9390*/  IMAD R18, R14, UR11, RZ ;  /* 0x0000000b0e127c24 */ /* 0x000fe2000f8e02ff */
[----:B------:R-:W-:-:S02]  /*93a0*/  ISETP.GE.AND P6, PT, R12, R39, PT ;  /* 0x000000270c00720c */ /* 0x000fc40003fc6270 */
[--C-:B------:R-:W-:Y:S02]  /*93b0*/  IADD3 R12, PT, PT, R5, 0x3, R40.reuse ;  /* 0x00000003050c7810 */ /* 0x100fe40007ffe028 */
[----:B------:R-:W-:Y:S02]  /*93c0*/  IADD3 R13, P0, PT, R16, UR4, RZ ;  /* 0x00000004100d7c10 */ /* 0x000fe4000ff1e0ff */
[----:B------:R-:W-:Y:S02]  /*93d0*/  MOV R15, UR4 ;  /* 0x00000004000f7c02 */ /* 0x000fe40008000f00 */
[----:B------:R-:W-:Y:S02]  /*93e0*/  ISETP.GE.AND P4, PT, R12, R39, PT ;  /* 0x000000270c00720c */ /* 0x000fe40003f86270 */
[----:B------:R-:W-:Y:S02]  /*93f0*/  LEA.HI.X.SX32 R12, R15, RZ, 0x1, P0 ;  /* 0x000000ff0f0c7211 */ /* 0x000fe400000f0eff */
[----:B------:R-:W-:Y:S01]  /*9400*/  IADD3 R16, PT, PT, R5, 0x4, R40 ;  /* 0x0000000405107810 */ /* 0x000fe20007ffe028 */
[----:B------:R-:W-:Y:S01]  /*9410*/  @!P6 IMAD R22, R14, R17, UR11 ;  /* 0x0000000b0e16ee24 */ /* 0x000fe2000f8e0211 */
[----:B------:R-:W-:-:S02]  /*9420*/  IADD3 R15, P0, PT, R18, R13, RZ ;  /* 0x0000000d120f7210 */ /* 0x000fc40007f1e0ff */
[----:B------:R-:W-:Y:S02]  /*9430*/  MOV R21, UR11 ;  /* 0x0000000b00157c02 */ /* 0x000fe40008000f00 */
[----:B------:R-:W-:Y:S02]  /*9440*/  ISETP.GE.AND P3, PT, R16, R39, PT ;  /* 0x000000271000720c */ /* 0x000fe40003f66270 */
[-C--:B------:R-:W-:Y:S01]  /*9450*/  IADD3.X R20, PT, PT, RZ, R12.reuse, RZ, P0, !PT ;  /* 0x0000000cff147210 */ /* 0x080fe200007fe4ff */
[----:B------:R-:W-:Y:S01]  /*9460*/  @!P5 IMAD R21, R14, R21, UR11 ;  /* 0x0000000b0e15de24 */ /* 0x000fe2000f8e0215 */
[C---:B------:R-:W-:Y:S02]  /*9470*/  @!P6 IADD3 R19, P1, PT, R22.reuse, R13, RZ ;  /* 0x0000000d1613e210 */ /* 0x040fe40007f3e0ff */
[----:B------:R-:W-:Y:S02]  /*9480*/  LEA R16, P0, R15, UR16, 0x1 ;  /* 0x000000100f107c11 */ /* 0x000fe4000f8008ff */
[----:B------:R-:W-:-:S02]  /*9490*/  @!P6 LEA.HI.X.SX32 R22, R22, R12, 0x1, P1 ;  /* 0x0000000c1616e211 */ /* 0x000fc400008f0eff */
[----:B------:R-:W-:Y:S02]  /*94a0*/  LEA.HI.X R17, R15, UR17, R20, 0x1, P0 ;  /* 0x000000110f117c11 */ /* 0x000fe400080f0c14 */
[----:B------:R-:W-:Y:S02]  /*94b0*/  @!P6 LEA R18, P1, R19, UR16, 0x1 ;  /* 0x000000101312ec11 */ /* 0x000fe4000f8208ff */
[----:B------:R-:W-:Y:S01]  /*94c0*/  MOV R15, UR11 ;  /* 0x0000000b000f7c02 */ /* 0x000fe20008000f00 */
[----:B------:R-:W2:Y:S01]  /*94d0*/  LDG.E.U16.CONSTANT R16, desc[UR12][R16.64+0x40] ;  /* 0x0000400c10107981 */ /* 0x000ea2000c1e9500 */
[----:B------:R-:W-:Y:S02]  /*94e0*/  @!P5 IADD3 R21, PT, PT, R21, UR11, RZ ;  /* 0x0000000b1515dc10 */ /* 0x000fe4000fffe0ff */
[----:B------:R-:W-:Y:S01]  /*94f0*/  IADD3 R32, PT, PT, R5, 0x5, R40 ;  /* 0x0000000505207810 */ /* 0x000fe20007ffe028 */
[----:B------:R-:W-:Y:S01]  /*9500*/  @!P4 IMAD R20, R14, R15, UR11 ;  /* 0x0000000b0e14ce24 */ /* 0x000fe2000f8e020f */
[----:B------:R-:W-:-:S02]  /*9510*/  @!P6 LEA.HI.X R19, R19, UR17, R22, 0x1, P1 ;  /* 0x000000111313ec11 */ /* 0x000fc400088f0c16 */
[----:B------:R-:W-:Y:S02]  /*9520*/  IADD3 R22, PT, PT, R5, 0x6, R40 ;  /* 0x0000000605167810 */ /* 0x000fe40007ffe028 */
[----:B------:R-:W-:Y:S02]  /*9530*/  MOV R23, UR11 ;  /* 0x0000000b00177c02 */ /* 0x000fe40008000f00 */
[----:B------:R-:W-:Y:S02]  /*9540*/  @!P5 IADD3 R15, P0, PT, R21, R13, RZ ;  /* 0x0000000d150fd210 */ /* 0x000fe40007f1e0ff */
[-C--:B------:R-:W-:Y:S02]  /*9550*/  ISETP.GE.AND P2, PT, R32, R39.reuse, PT ;  /* 0x000000272000720c */ /* 0x080fe40003f46270 */
[----:B------:R-:W-:Y:S02]  /*9560*/  MOV R33, UR11 ;  /* 0x0000000b00217c02 */ /* 0x000fe40008000f00 */
[----:B------:R-:W-:-:S02]  /*9570*/  ISETP.GE.AND P1, PT, R22, R39, PT ;  /* 0x000000271600720c */ /* 0x000fc40003f26270 */
[----:B------:R-:W-:Y:S01]  /*9580*/  @!P4 IADD3 R32, PT, PT, R23, UR11, R20 ;  /* 0x0000000b1720cc10 */ /* 0x000fe2000fffe014 */
[----:B------:R-:W-:Y:S01]  /*9590*/  @!P3 IMAD R23, R14, R33, UR11 ;  /* 0x0000000b0e17be24 */ /* 0x000fe2000f8e0221 */
[----:B------:R-:W-:Y:S02]  /*95a0*/  @!P5 LEA.HI.X.SX32 R22, R21, R12, 0x1, P0 ;  /* 0x0000000c1516d211 */ /* 0x000fe400000f0eff */
[C---:B------:R-:W-:Y:S02]  /*95b0*/  @!P5 LEA R20, P0, R15.reuse, UR16, 0x1 ;  /* 0x000000100f14dc11 */ /* 0x040fe4000f8008ff */
[----:B------:R-:W-:Y:S02]  /*95c0*/  MOV R34, UR11 ;  /* 0x0000000b00227c02 */ /* 0x000fe40008000f00 */
[----:B------:R-:W-:Y:S02]  /*95d0*/  @!P5 LEA.HI.X R21, R15, UR17, R22, 0x1, P0 ;  /* 0x000000110f15dc11 */ /* 0x000fe400080f0c16 */
[----:B------:R-:W-:-:S02]  /*95e0*/  @!P4 IADD3 R15, P0, PT, R32, R13, RZ ;  /* 0x0000000d200fc210 */ /* 0x000fc40007f1e0ff */
[----:B------:R-:W-:Y:S01]  /*95f0*/  @!P3 IADD3 R23, PT, PT, R34, UR11, R23 ;  /* 0x0000000b2217bc10 */ /* 0x000fe2000fffe017 */
[----:B------:R-:W-:Y:S01]  /*9600*/  @!P2 IMAD R34, R14, R33, UR11 ;  /* 0x0000000b0e22ae24 */ /* 0x000fe2000f8e0221 */
[----:B------:R-:W-:Y:S01]  /*9610*/  MOV R35, UR11 ;  /* 0x0000000b00237c02 */ /* 0x000fe20008000f00 */
[----:B------:R-:W3:Y:S01]  /*9620*/  @!P5 LDG.E.U16.CONSTANT R20, desc[UR12][R20.64+0x40] ;  /* 0x0000400c1414d981 */ /* 0x000ee2000c1e9500 */
[----:B------:R-:W-:Y:S02]  /*9630*/  @!P4 LEA.HI.X.SX32 R32, R32, R12, 0x1, P0 ;  /* 0x0000000c2020c211 */ /* 0x000fe400000f0eff */
[----:B------:R-:W-:Y:S01]  /*9640*/  @!P4 LEA R22, P0, R15, UR16, 0x1 ;  /* 0x000000100f16cc11 */ /* 0x000fe2000f8008ff */
[----:B------:R-:W-:Y:S01]  /*9650*/  @!P1 IMAD R35, R14, R35, UR11 ;  /* 0x0000000b0e239e24 */ /* 0x000fe2000f8e0223 */
[----:B------:R-:W-:Y:S02]  /*9660*/  @!P3 IADD3 R33, PT, PT, R23, UR11, RZ ;  /* 0x0000000b1721bc10 */ /* 0x000fe4000fffe0ff */
[----:B------:R-:W-:-:S02]  /*9670*/  MOV R37, UR11 ;  /* 0x0000000b00257c02 */ /* 0x000fc40008000f00 */
[----:B------:R-:W-:Y:S02]  /*9680*/  @!P4 LEA.HI.X R23, R15, UR17, R32, 0x1, P0 ;  /* 0x000000110f17cc11 */ /* 0x000fe400080f0c20 */
[----:B------:R-:W-:Y:S02]  /*9690*/  @!P3 IADD3 R14, P0, PT, R33, R13, RZ ;  /* 0x0000000d210eb210 */ /* 0x000fe40007f1e0ff */
[----:B------:R-:W-:Y:S01]  /*96a0*/  @!P2 IADD3 R34, PT, PT, R37, UR11, R34 ;  /* 0x0000000b2522ac10 */ /* 0x000fe2000fffe022 */
[----:B------:R-:W4:Y:S01]  /*96b0*/  @!P4 LDG.E.U16.CONSTANT R22, desc[UR12][R22.64+0x40] ;  /* 0x0000400c1616c981 */ /* 0x000f22000c1e9500 */
[----:B------:R-:W-:Y:S02]  /*96c0*/  MOV R36, UR11 ;  /* 0x0000000b00247c02 */ /* 0x000fe40008000f00 */
[----:B------:R-:W-:Y:S02]  /*96d0*/  @!P3 LEA.HI.X.SX32 R15, R33, R12, 0x1, P0 ;  /* 0x0000000c210fb211 */ /* 0x000fe400000f0eff */
[----:B------:R-:W-:-:S02]  /*96e0*/  @!P3 LEA R32, P0, R14, UR16, 0x1 ;  /* 0x000000100e20bc11 */ /* 0x000fc4000f8008ff */
[----:B------:R-:W-:Y:S02]  /*96f0*/  @!P2 IADD3 R34, PT, PT, R37, UR11, R34 ;  /* 0x0000000b2522ac10 */ /* 0x000fe4000fffe022 */
[----:B------:R-:W-:Y:S02]  /*9700*/  @!P1 IADD3 R35, PT, PT, R36, UR11, R35 ;  /* 0x0000000b24239c10 */ /* 0x000fe4000fffe023 */
[----:B------:R-:W-:Y:S02]  /*9710*/  @!P3 LEA.HI.X R33, R14, UR17, R15, 0x1, P0 ;  /* 0x000000110e21bc11 */ /* 0x000fe400080f0c0f */
[----:B------:R-:W-:Y:S02]  /*9720*/  @!P2 IADD3 R14, P0, PT, R34, R13, RZ ;  /* 0x0000000d220ea210 */ /* 0x000fe40007f1e0ff */
[----:B------:R-:W-:Y:S01]  /*9730*/  @!P1 IADD3 R35, PT, PT, R36, UR11, R35 ;  /* 0x0000000b24239c10 */ /* 0x000fe2000fffe023 */
[----:B------:R-:W5:Y:S01]  /*9740*/  @!P3 LDG.E.U16.CONSTANT R32, desc[UR12][R32.64+0x40] ;  /* 0x0000400c2020b981 */ /* 0x000f62000c1e9500 */
[----:B------:R-:W-:-:S02]  /*9750*/  @!P2 LEA.HI.X.SX32 R15, R34, R12, 0x1, P0 ;  /* 0x0000000c220fa211 */ /* 0x000fc400000f0eff */
[C---:B------:R-:W-:Y:S02]  /*9760*/  @!P2 LEA R34, P0, R14.reuse, UR16, 0x1 ;  /* 0x000000100e22ac11 */ /* 0x040fe4000f8008ff */
[----:B------:R-:W-:Y:S02]  /*9770*/  @!P1 IADD3 R36, PT, PT, R35, UR11, RZ ;  /* 0x0000000b23249c10 */ /* 0x000fe4000fffe0ff */
[----:B------:R-:W-:Y:S02]  /*9780*/  @!P2 LEA.HI.X R35, R14, UR17, R15, 0x1, P0 ;  /* 0x000000110e23ac11 */ /* 0x000fe400080f0c0f */
[C---:B------:R-:W-:Y:S02]  /*9790*/  @!P1 IADD3 R14, P0, PT, R36.reuse, R13, RZ ;  /* 0x0000000d240e9210 */ /* 0x040fe40007f1e0ff */
[----:B------:R-:W-:Y:S02]  /*97a0*/  IADD3 R40, PT, PT, R5, 0x7, R40 ;  /* 0x0000000705287810 */ /* 0x000fe40007ffe028 */
[----:B------:R-:W-:Y:S01]  /*97b0*/  @!P1 LEA.HI.X.SX32 R15, R36, R12, 0x1, P0 ;  /* 0x0000000c240f9211 */ /* 0x000fe200000f0eff */
[----:B------:R-:W5:Y:S01]  /*97c0*/  @!P2 LDG.E.U16.CONSTANT R35, desc[UR12][R34.64+0x40] ;  /* 0x0000400c2223a981 */ /* 0x000f62000c1e9500 */
[----:B------:R-:W-:-:S02]  /*97d0*/  @!P1 LEA R36, P0, R14, UR16, 0x1 ;  /* 0x000000100e249c11 */ /* 0x000fc4000f8008ff */
[----:B------:R-:W-:Y:S02]  /*97e0*/  P2R R41, PR, RZ, 0x40 ;  /* 0x00000040ff297803 */ /* 0x000fe40000000000 */
        /* <DEDUP_REMOVED lines=10> */
[----:B------:R-:W-:Y:S02]  /*9890*/  @!P0 LEA.HI.X.SX32 R12, R5, R12, 0x1, P6 ;  /* 0x0000000c050c8211 */ /* 0x000fe400030f0eff */
[----:B------:R-:W-:-:S04]  /*98a0*/  @!P0 LEA R38, P6, R13, UR16, 0x1 ;  /* 0x000000100d268c11 */ /* 0x000fc8000f8c08ff */
[----:B------:R-:W-:Y:S02]  /*98b0*/  @!P0 LEA.HI.X R39, R13, UR17, R12, 0x1, P6 ;  /* 0x000000110d278c11 */ /* 0x000fe4000b0f0c0c */
[----:B------:R-:W-:-:S03]  /*98c0*/  ISETP.NE.AND P6, PT, R41, RZ, PT ;  /* 0x000000ff2900720c */ /* 0x000fc60003fc5270 */
[----:B------:R-:W5:Y:S10]  /*98d0*/  @!P0 LDG.E.U16.CONSTANT R38, desc[UR12][R38.64+0x40] ;  /* 0x0000400c26268981 */ /* 0x000f74000c1e9500 */
[----:B------:R-:W5:Y:S01]  /*98e0*/  @!P6 LDG.E.U16.CONSTANT R19, desc[UR12][R18.64+0x40] ;  /* 0x0000400c1213e981 */ /* 0x000f62000c1e9500 */
[----:B------:R-:W-:-:S02]  /*98f0*/  CS2R R14, SRZ ;  /* 0x00000000000e7805 */ /* 0x000fc4000001ff00 */
[----:B------:R-:W-:Y:S02]  /*9900*/  MOV R13, RZ ;  /* 0x000000ff000d7202 */ /* 0x000fe40000000f00 */
        /* <DEDUP_REMOVED lines=8> */
.L_x_62:
[----:B------:R-:W-:Y:S05]  /*9990*/  BSYNC.RECONVERGENT B1 ;  /* 0x0000000000017941 */ /* 0x000fea0003800200 */
.L_x_61:
[----:B------:R1:W-:Y:S02]  /*99a0*/  STS.128 [R7+0xf000], R12 ;  /* 0x00f0000c07007388 */ /* 0x0003e40000000c00 */
.L_x_60:
[----:B------:R-:W-:Y:S05]  /*99b0*/  BSYNC.RECONVERGENT B0 ;  /* 0x0000000000007941 */ /* 0x000fea0003800200 */
.L_x_43:
[----:B------:R-:W-:Y:S01]  /*99c0*/  UIMAD.WIDE.U32 UR4, UR9, -0x55555555, URZ ;  /* 0xaaaaaaab090478a5 */ /* 0x000fe2000f8e00ff */
[----:B------:R-:W-:Y:S01]  /*99d0*/  BAR.SYNC.DEFER_BLOCKING 0x0 ;  /* 0x0000000000007b1d */ /* 0x000fe20000010000 */
[----:B------:R-:W-:Y:S02]  /*99e0*/  UISETP.LT.AND UP0, UPT, UR10, 0x1, UPT ;  /* 0x000000010a00788c */ /* 0x000fe4000bf01270 */
[----:B------:R-:W-:-:S04]  /*99f0*/  USHF.R.U32.HI UR5, URZ, 0x1, UR5 ;  /* 0x00000001ff057899 */ /* 0x000fc80008011605 */
[----:B------:R-:W-:-:S03]  /*9a00*/  UIMAD UR5, UR5, -0x3, UR9 ;  /* 0xfffffffd050578a4 */ /* 0x000fc6000f8e0209 */
[----:B------:R-:W-:Y:S01]  /*9a10*/  UMOV UR9, UR8 ;  /* 0x0000000800097c82 */ /* 0x000fe20008000000 */
[----:B------:R-:W-:Y:S02]  /*9a20*/  UIMAD UR4, UR5, 0x5000, UR7 ;  /* 0x00005000050478a4 */ /* 0x000fe4000f8e0207 */
[----:B------:R-:W-:-:S04]  /*9a30*/  MOV R5, UR5 ;  /* 0x0000000500057c02 */ /* 0x000fc80008000f00 */
[----:B-1----:R-:W-:Y:S01]  /*9a40*/  MOV R7, UR4 ;  /* 0x0000000400077c02 */ /* 0x002fe20008000f00 */
[----:B------:R-:W-:Y:S01]  /*9a50*/  IMAD R5, R5, 0x2200, R0 ;  /* 0x0000220005057824 */ /* 0x000fe200078e0200 */
[----:B------:R-:W-:-:S03]  /*9a60*/  USEL UR4, UR10, 0x1, !UP0 ;  /* 0x000000010a047887 */ /* 0x000fc6000c000000 */
[----:B------:R-:W-:Y:S01]  /*9a70*/  IMAD R7, R4, 0x50, R7 ;  /* 0x0000005004077824 */ /* 0x000fe200078e0207 */
[----:B------:R-:W-:Y:S01]  /*9a80*/  UISETP.NE.AND UP0, UPT, UR8, UR4, UPT ;  /* 0x000000040800728c */ /* 0x000fe2000bf05270 */
[----:B------:R-:W-:Y:S04]  /*9a90*/  LDS.128 R20, [R5+0xf000] ;  /* 0x00f0000005147984 */ /* 0x000fe80000000c00 */
[----:B0-----:R-:W0:Y:S04]  /*9aa0*/  LDS.128 R12, [R7] ;  /* 0x00000000070c7984 */ /* 0x001e280000000c00 */
[----:B------:R-:W1:Y:S04]  /*9ab0*/  LDS.128 R40, [R7+0x50] ;  /* 0x0000500007287984 */ /* 0x000e680000000c00 */
[----:B------:R-:W2:Y:S04]  /*9ac0*/  LDS.128 R32, [R7+0xa0] ;  /* 0x0000a00007207984 */ /* 0x000ea80000000c00 */
[----:B------:R-:W3:Y:S04]  /*9ad0*/  LDS.128 R36, [R7+0xf0] ;  /* 0x0000f00007247984 */ /* 0x000ee80000000c00 */
[----:B------:R-:W4:Y:S01]  /*9ae0*/  LDS.128 R16, [R5+0xf110] ;  /* 0x00f1100005107984 */ /* 0x000f220000000c00 */
[----:B0-----:R-:W-:-:S02]  /*9af0*/  HFMA2 R50, R12.H0_H0, R20, R9 ;  /* 0x000000140c327231 */ /* 0x001fc40000000809 */
[----:B------:R-:W-:Y:S02]  /*9b00*/  HFMA2 R25, R12.H0_H0, R22, R25 ;  /* 0x000000160c197231 */ /* 0x000fe40000000819 */
[-C--:B-1----:R-:W-:Y:S02]  /*9b10*/  HFMA2 R44, R40.H0_H0, R20.reuse, R11 ;  /* 0x00000014282c7231 */ /* 0x082fe4000000080b */
[----:B------:R-:W-:Y:S02]  /*9b20*/  HFMA2 R24, R12.H0_H0, R23, R24 ;  /* 0x000000170c187231 */ /* 0x000fe40000000818 */
[-C--:B--2---:R-:W-:Y:S02]  /*9b30*/  HFMA2 R29, R32.H0_H0, R20.reuse, R29 ;  /* 0x00000014201d7231 */ /* 0x084fe4000000081d */
[----:B------:R-:W-:Y:S02]  /*9b40*/  HFMA2 R46, R40.H0_H0, R21, R10 ;  /* 0x00000015282e7231 */ /* 0x000fe4000000080a */
[----:B---3--:R-:W-:-:S02]  /*9b50*/  HFMA2 R20, R36.H0_H0, R20, R51 ;  /* 0x0000001424147231 */ /* 0x008fc40000000833 */
[-C--:B------:R-:W-:Y:S02]  /*9b60*/  HFMA2 R51, R12.H0_H0, R21.reuse, R8 ;  /* 0x000000150c337231 */ /* 0x080fe40000000808 */
[-C--:B------:R-:W-:Y:S01]  /*9b70*/  HFMA2 R48, R32.H0_H0, R21.reuse, R26 ;  /* 0x0000001520307231 */ /* 0x080fe2000000081a */
[----:B------:R-:W0:Y:S01]  /*9b80*/  LDS.128 R8, [R5+0xf220] ;  /* 0x00f2200005087984 */ /* 0x000e220000000c00 */
[----:B------:R-:W-:Y:S02]  /*9b90*/  HFMA2 R21, R36.H0_H0, R21, R28 ;  /* 0x0000001524157231 */ /* 0x000fe4000000081c */
[-C--:B------:R-:W-:Y:S02]  /*9ba0*/  HFMA2 R28, R40.H0_H0, R22.reuse, R27 ;  /* 0x00000016281c7231 */ /* 0x080fe4000000081b */
[-C--:B------:R-:W-:Y:S02]  /*9bb0*/  HFMA2 R45, R32.H0_H0, R22.reuse, R45 ;  /* 0x00000016202d7231 */ /* 0x080fe4000000082d */
[----:B------:R-:W-:-:S02]  /*9bc0*/  HFMA2 R49, R36.H0_H0, R22, R49 ;  /* 0x0000001624317231 */ /* 0x000fc40000000831 */
[-C--:B------:R-:W-:Y:S02]  /*9bd0*/  HFMA2 R47, R40.H0_H0, R23.reuse, R47 ;  /* 0x00000017282f7231 */ /* 0x080fe4000000082f */
[-C--:B------:R-:W-:Y:S02]  /*9be0*/  HFMA2 R30, R32.H0_H0, R23.reuse, R30 ;  /* 0x00000017201e7231 */ /* 0x080fe4000000081e */
[----:B------:R-:W-:Y:S02]  /*9bf0*/  HFMA2 R31, R36.H0_H0, R23, R31 ;  /* 0x00000017241f7231 */ /* 0x000fe4000000081f */
[C---:B----4-:R-:W-:Y:S02]  /*9c00*/  HFMA2 R50, R12.reuse.H1_H1, R16, R50 ;  /* 0x000000100c327231 */ /* 0x050fe40000000c32 */
[C---:B------:R-:W-:Y:S02]  /*9c10*/  HFMA2 R23, R12.reuse.H1_H1, R17, R51 ;  /* 0x000000110c177231 */ /* 0x040fe40000000c33 */
[----:B------:R-:W-:-:S02]  /*9c20*/  HFMA2 R22, R12.H1_H1, R18, R25 ;  /* 0x000000120c167231 */ /* 0x000fc40000000c19 */
[----:B------:R-:W-:Y:S02]  /*9c30*/  HFMA2 R12, R12.H1_H1, R19, R24 ;  /* 0x000000130c0c7231 */ /* 0x000fe40000000c18 */
[----:B------:R-:W1:Y:S01]  /*9c40*/  LDS.128 R24, [R5+0xf330] ;  /* 0x00f3300005187984 */ /* 0x000e620000000c00 */
[C---:B------:R-:W-:Y:S02]  /*9c50*/  HFMA2 R44, R40.reuse.H1_H1, R16, R44 ;  /* 0x00000010282c7231 */ /* 0x040fe40000000c2c */
[CC--:B------:R-:W-:Y:S02]  /*9c60*/  HFMA2 R46, R40.reuse.H1_H1, R17.reuse, R46 ;  /* 0x00000011282e7231 */ /* 0x0c0fe40000000c2e */
[----:B------:R-:W-:Y:S02]  /*9c70*/  HFMA2 R28, R40.H1_H1, R18, R28 ;  /* 0x00000012281c7231 */ /* 0x000fe40000000c1c */
[C---:B------:R-:W-:Y:S02]  /*9c80*/  HFMA2 R20, R36.reuse.H1_H1, R16, R20 ;  /* 0x0000001024147231 */ /* 0x040fe40000000c14 */
[----:B------:R-:W-:-:S02]  /*9c90*/  HFMA2 R21, R36.H1_H1, R17, R21 ;  /* 0x0000001124157231 */ /* 0x000fc40000000c15 */
[----:B------:R-:W-:Y:S02]  /*9ca0*/  HFMA2 R49, R36.H1_H1, R18, R49 ;  /* 0x0000001224317231 */ /* 0x000fe40000000c31 */
[----:B------:R-:W-:Y:S02]  /*9cb0*/  HFMA2 R40, R40.H1_H1, R19, R47 ;  /* 0x0000001328287231 */ /* 0x000fe40000000c2f */
[C---:B------:R-:W-:Y:S02]  /*9cc0*/  HFMA2 R29, R32.reuse.H1_H1, R16, R29 ;  /* 0x00000010201d7231 */ /* 0x040fe40000000c1d */
[C---:B------:R-:W-:Y:S02]  /*9cd0*/  HFMA2 R48, R32.reuse.H1_H1, R17, R48 ;  /* 0x0000001120307231 */ /* 0x040fe40000000c30 */
[C---:B------:R-:W-:Y:S02]  /*9ce0*/  HFMA2 R45, R32.reuse.H1_H1, R18, R45 ;  /* 0x00000012202d7231 */ /* 0x040fe40000000c2d */
[----:B------:R-:W-:-:S02]  /*9cf0*/  HFMA2 R30, R32.H1_H1, R19, R30 ;  /* 0x00000013201e7231 */ /* 0x000fc40000000c1e */
[----:B------:R-:W-:Y:S02]  /*9d00*/  HFMA2 R36, R36.H1_H1, R19, R31 ;  /* 0x0000001324247231 */ /* 0x000fe40000000c1f */
[----:B------:R-:W2:Y:S01]  /*9d10*/  LDS.128 R16, [R5+0xf440] ;  /* 0x00f4400005107984 */ /* 0x000ea20000000c00 */
[----:B0-----:R-:W-:Y:S02]  /*9d20*/  HFMA2 R32, R13.H0_H0, R9, R23 ;  /* 0x000000090d207231 */ /* 0x001fe40000000817 */
[----:B------:R-:W-:Y:S02]  /*9d30*/  HFMA2 R51, R41.H0_H0, R10, R28 ;  /* 0x0000000a29337231 */ /* 0x000fe4000000081c */
[-C--:B------:R-:W-:Y:S02]  /*9d40*/  HFMA2 R50, R13.H0_H0, R8.reuse, R50 ;  /* 0x000000080d327231 */ /* 0x080fe40000000832 */
[-C--:B------:R-:W-:Y:S02]  /*9d50*/  HFMA2 R44, R41.H0_H0, R8.reuse, R44 ;  /* 0x00000008292c7231 */ /* 0x080fe4000000082c */
[----:B------:R-:W-:-:S02]  /*9d60*/  HFMA2 R29, R33.H0_H0, R8, R29 ;  /* 0x00000008211d7231 */ /* 0x000fc4000000081d */
[-C--:B------:R-:W-:Y:S02]  /*9d70*/  HFMA2 R46, R41.H0_H0, R9.reuse, R46 ;  /* 0x00000009292e7231 */ /* 0x080fe4000000082e */
[----:B------:R-:W-:Y:S02]  /*9d80*/  HFMA2 R48, R33.H0_H0, R9, R48 ;  /* 0x0000000921307231 */ /* 0x000fe40000000830 */
[-C--:B------:R-:W-:Y:S02]  /*9d90*/  HFMA2 R47, R13.H0_H0, R10.reuse, R22 ;  /* 0x0000000a0d2f7231 */ /* 0x080fe40000000816 */
[-C--:B------:R-:W-:Y:S02]  /*9da0*/  HFMA2 R28, R33.H0_H0, R10.reuse, R45 ;  /* 0x0000000a211c7231 */ /* 0x080fe4000000082d */
[C---:B------:R-:W-:Y:S02]  /*9db0*/  HFMA2 R49, R37.reuse.H0_H0, R10, R49 ;  /* 0x0000000a25317231 */ /* 0x040fe40000000831 */
[----:B------:R-:W-:-:S02]  /*9dc0*/  HFMA2 R8, R37.H0_H0, R8, R20 ;  /* 0x0000000825087231 */ /* 0x000fc40000000814 */
[----:B------:R-:W-:Y:S02]  /*9dd0*/  HFMA2 R9, R37.H0_H0, R9, R21 ;  /* 0x0000000925097231 */ /* 0x000fe40000000815 */
[-C--:B------:R-:W-:Y:S01]  /*9de0*/  HFMA2 R10, R13.H0_H0, R11.reuse, R12 ;  /* 0x0000000b0d0a7231 */ /* 0x080fe2000000080c */
[----:B------:R-:W0:Y:S01]  /*9df0*/  LDS.128 R20, [R5+0xf550] ;  /* 0x00f5500005147984 */ /* 0x000e220000000c00 */
[-C--:B------:R-:W-:Y:S02]  /*9e00*/  HFMA2 R40, R41.H0_H0, R11.reuse, R40 ;  /* 0x0000000b29287231 */ /* 0x080fe40000000828 */
[----:B------:R-:W-:Y:S02]  /*9e10*/  HFMA2 R31, R33.H0_H0, R11, R30 ;  /* 0x0000000b211f7231 */ /* 0x000fe4000000081e */
[----:B-1----:R-:W-:Y:S02]  /*9e20*/  HFMA2 R30, R13.H1_H1, R25, R32 ;  /* 0x000000190d1e7231 */ /* 0x002fe40000000c20 */
[----:B------:R-:W-:-:S02]  /*9e30*/  HFMA2 R44, R41.H1_H1, R24, R44 ;  /* 0x00000018292c7231 */ /* 0x000fc40000000c2c */
[C---:B------:R-:W-:Y:S02]  /*9e40*/  HFMA2 R46, R41.reuse.H1_H1, R25, R46 ;  /* 0x00000019292e7231 */ /* 0x040fe40000000c2e */
[----:B------:R-:W-:Y:S02]  /*9e50*/  HFMA2 R32, R41.H1_H1, R26, R51 ;  /* 0x0000001a29207231 */ /* 0x000fe40000000c33 */
[C---:B------:R-:W-:Y:S02]  /*9e60*/  HFMA2 R50, R13.reuse.H1_H1, R24, R50 ;  /* 0x000000180d327231 */ /* 0x040fe40000000c32 */
[----:B------:R-:W-:Y:S02]  /*9e70*/  HFMA2 R12, R13.H1_H1, R26, R47 ;  /* 0x0000001a0d0c7231 */ /* 0x000fe40000000c2f */
[----:B------:R-:W-:Y:S02]  /*9e80*/  HFMA2 R41, R41.H1_H1, R27, R40 ;  /* 0x0000001b29297231 */ /* 0x000fe40000000c28 */
[----:B------:R-:W-:-:S02]  /*9e90*/  HFMA2 R36, R37.H0_H0, R11, R36 ;  /* 0x0000000b25247231 */ /* 0x000fc40000000824 */
[----:B------:R-:W-:Y:S02]  /*9ea0*/  HFMA2 R13, R13.H1_H1, R27, R10 ;  /* 0x0000001b0d0d7231 */ /* 0x000fe40000000c0a */
[-C--:B------:R-:W-:Y:S02]  /*9eb0*/  HFMA2 R29, R33.H1_H1, R24.reuse, R29 ;  /* 0x00000018211d7231 */ /* 0x080fe40000000c1d */
[C---:B------:R-:W-:Y:S02]  /*9ec0*/  HFMA2 R40, R37.reuse.H1_H1, R24, R8 ;  /* 0x0000001825287231 */ /* 0x040fe40000000c08 */
[-C--:B------:R-:W-:Y:S02]  /*9ed0*/  HFMA2 R45, R37.H1_H1, R25.reuse, R9 ;  /* 0x00000019252d7231 */ /* 0x080fe40000000c09 */
[----:B------:R-:W1:Y:S01]  /*9ee0*/  LDS.128 R8, [R5+0xf660] ;  /* 0x00f6600005087984 */ /* 0x000e620000000c00 */
[C---:B------:R-:W-:Y:S02]  /*9ef0*/  HFMA2 R48, R33.reuse.H1_H1, R25, R48 ;  /* 0x0000001921307231 */ /* 0x040fe40000000c30 */
[----:B------:R-:W-:-:S02]  /*9f00*/  HFMA2 R24, R33.H1_H1, R26, R28 ;  /* 0x0000001a21187231 */ /* 0x000fc40000000c1c */
[-C--:B------:R-:W-:Y:S02]  /*9f10*/  HFMA2 R33, R33.H1_H1, R27.reuse, R31 ;  /* 0x0000001b21217231 */ /* 0x080fe40000000c1f */
[----:B------:R-:W-:Y:S02]  /*9f20*/  HFMA2 R36, R37.H1_H1, R27, R36 ;  /* 0x0000001b25247231 */ /* 0x000fe40000000c24 */
[-C--:B--2---:R-:W-:Y:S02]  /*9f30*/  HFMA2 R25, R34.H0_H0, R16.reuse, R29 ;  /* 0x0000001022197231 */ /* 0x084fe4000000081d */
[C---:B------:R-:W-:Y:S02]  /*9f40*/  HFMA2 R27, R14.reuse.H0_H0, R17, R30 ;  /* 0x000000110e1b7231 */ /* 0x040fe4000000081e */
[----:B------:R-:W2:Y:S01]  /*9f50*/  LDS.128 R28, [R5+0xf770] ;  /* 0x00f77000051c7984 */ /* 0x000ea20000000c00 */
[C---:B------:R-:W-:Y:S02]  /*9f60*/  HFMA2 R50, R14.reuse.H0_H0, R16, R50 ;  /* 0x000000100e327231 */ /* 0x040fe40000000832 */
[----:B------:R-:W-:-:S02]  /*9f70*/  HFMA2 R12, R14.H0_H0, R18, R12 ;  /* 0x000000120e0c7231 */ /* 0x000fc4000000080c */
[----:B------:R-:W-:Y:S02]  /*9f80*/  HFMA2 R49, R37.H1_H1, R26, R49 ;  /* 0x0000001a25317231 */ /* 0x000fe40000000c31 */
[----:B------:R-:W-:Y:S02]  /*9f90*/  HFMA2 R13, R14.H0_H0, R19, R13 ;  /* 0x000000130e0d7231 */ /* 0x000fe4000000080d */
[C---:B------:R-:W-:Y:S02]  /*9fa0*/  HFMA2 R44, R42.reuse.H0_H0, R16, R44 ;  /* 0x000000102a2c7231 */ /* 0x040fe4000000082c */
[-C--:B------:R-:W-:Y:S02]  /*9fb0*/  HFMA2 R46, R42.H0_H0, R17.reuse, R46 ;  /* 0x000000112a2e7231 */ /* 0x080fe4000000082e */
[----:B------:R-:W-:Y:S02]  /*9fc0*/  HFMA2 R26, R34.H0_H0, R17, R48 ;  /* 0x00000011221a7231 */ /* 0x000fe40000000830 */
[----:B------:R-:W-:-:S02]  /*9fd0*/  HFMA2 R32, R42.H0_H0, R18, R32 ;  /* 0x000000122a207231 */ /* 0x000fc40000000820 */
[----:B------:R-:W-:Y:S02]  /*9fe0*/  HFMA2 R24, R34.H0_H0, R18, R24 ;  /* 0x0000001222187231 */ /* 0x000fe40000000818 */
[-C--:B------:R-:W-:Y:S02]  /*9ff0*/  HFMA2 R41, R42.H0_H0, R19.reuse, R41 ;  /* 0x000000132a297231 */ /* 0x080fe40000000829 */
[----:B------:R-:W-:Y:S02]  /*a000*/  HFMA2 R33, R34.H0_H0, R19, R33 ;  /* 0x0000001322217231 */ /* 0x000fe40000000821 */
[C---:B0-----:R-:W-:Y:S02]  /*a010*/  HFMA2 R50, R14.reuse.H1_H1, R20, R50 ;  /* 0x000000140e327231 */ /* 0x041fe40000000c32 */
[C---:B------:R-:W-:Y:S02]  /*a020*/  HFMA2 R27, R14.reuse.H1_H1, R21, R27 ;  /* 0x000000150e1b7231 */ /* 0x040fe40000000c1b */
[----:B------:R-:W-:-:S02]  /*a030*/  HFMA2 R12, R14.H1_H1, R22, R12 ;  /* 0x000000160e0c7231 */ /* 0x000fc40000000c0c */
[C---:B------:R-:W-:Y:S02]  /*a040*/  HFMA2 R16, R38.reuse.H0_H0, R16, R40 ;  /* 0x0000001026107231 */ /* 0x040fe40000000828 */
[C---:B------:R-:W-:Y:S02]  /*a050*/  HFMA2 R17, R38.reuse.H0_H0, R17, R45 ;  /* 0x0000001126117231 */ /* 0x040fe4000000082d */
[C---:B------:R-:W-:Y:S02]  /*a060*/  HFMA2 R49, R38.reuse.H0_H0, R18, R49 ;  /* 0x0000001226317231 */ /* 0x040fe40000000831 */
[----:B------:R-:W-:Y:S02]  /*a070*/  HFMA2 R19, R38.H0_H0, R19, R36 ;  /* 0x0000001326137231 */ /* 0x000fe40000000824 */
[----:B------:R-:W-:Y:S02]  /*a080*/  HFMA2 R14, R14.H1_H1, R23, R13 ;  /* 0x000000170e0e7231 */ /* 0x000fe40000000c0d */
[----:B------:R-:W-:-:S02]  /*a090*/  HFMA2 R44, R42.H1_H1, R20, R44 ;  /* 0x000000142a2c7231 */ /* 0x000fc40000000c2c */
[CC--:B------:R-:W-:Y:S02]  /*a0a0*/  HFMA2 R46, R42.reuse.H1_H1, R21.reuse, R46 ;  /* 0x000000152a2e7231 */ /* 0x0c0fe40000000c2e */
[----:B------:R-:W-:Y:S02]  /*a0b0*/  HFMA2 R32, R42.H1_H1, R22, R32 ;  /* 0x000000162a207231 */ /* 0x000fe40000000c20 */
[C---:B------:R-:W-:Y:S02]  /*a0c0*/  HFMA2 R25, R34.reuse.H1_H1, R20, R25 ;  /* 0x0000001422197231 */ /* 0x040fe40000000c19 */
[C---:B------:R-:W-:Y:S02]  /*a0d0*/  HFMA2 R26, R34.reuse.H1_H1, R21, R26 ;  /* 0x00000015221a7231 */ /* 0x040fe40000000c1a */
[----:B------:R-:W-:Y:S02]  /*a0e0*/  HFMA2 R24, R34.H1_H1, R22, R24 ;  /* 0x0000001622187231 */ /* 0x000fe40000000c18 */
[----:B-1----:R-:W-:-:S02]  /*a0f0*/  HFMA2 R27, R15.H0_H0, R9, R27 ;  /* 0x000000090f1b7231 */ /* 0x002fc4000000081b */
[----:B------:R-:W-:Y:S02]  /*a100*/  HFMA2 R13, R42.H1_H1, R23, R41 ;  /* 0x000000172a0d7231 */ /* 0x000fe40000000c29 */
[C---:B------:R-:W-:Y:S02]  /*a110*/  HFMA2 R16, R38.reuse.H1_H1, R20, R16 ;  /* 0x0000001426107231 */ /* 0x040fe40000000c10 */
[C---:B------:R-:W-:Y:S02]  /*a120*/  HFMA2 R17, R38.reuse.H1_H1, R21, R17 ;  /* 0x0000001526117231 */ /* 0x040fe40000000c11 */
[----:B------:R-:W-:Y:S02]  /*a130*/  HFMA2 R22, R38.H1_H1, R22, R49 ;  /* 0x0000001626167231 */ /* 0x000fe40000000c31 */
[-C--:B------:R-:W-:Y:S02]  /*a140*/  HFMA2 R33, R34.H1_H1, R23.reuse, R33 ;  /* 0x0000001722217231 */ /* 0x080fe40000000c21 */
[----:B------:R-:W-:-:S02]  /*a150*/  HFMA2 R19, R38.H1_H1, R23, R19 ;  /* 0x0000001726137231 */ /* 0x000fc40000000c13 */
[C---:B------:R-:W-:Y:S02]  /*a160*/  HFMA2 R12, R15.reuse.H0_H0, R10, R12 ;  /* 0x0000000a0f0c7231 */ /* 0x040fe4000000080c */
[C---:B------:R-:W-:Y:S02]  /*a170*/  HFMA2 R14, R15.reuse.H0_H0, R11, R14 ;  /* 0x0000000b0f0e7231 */ /* 0x040fe4000000080e */
[-C--:B------:R-:W-:Y:S02]  /*a180*/  HFMA2 R38, R15.H0_H0, R8.reuse, R50 ;  /* 0x000000080f267231 */ /* 0x080fe40000000832 */
[CC--:B------:R-:W-:Y:S02]  /*a190*/  HFMA2 R49, R43.reuse.H0_H0, R8.reuse, R44 ;  /* 0x000000082b317231 */ /* 0x0c0fe4000000082c */
[----:B------:R-:W-:Y:S02]  /*a1a0*/  HFMA2 R47, R43.H0_H0, R9, R46 ;  /* 0x000000092b2f7231 */ /* 0x000fe4000000082e */
[----:B------:R-:W-:-:S02]  /*a1b0*/  HFMA2 R37, R35.H0_H0, R8, R25 ;  /* 0x0000000823257231 */ /* 0x000fc40000000819 */
[----:B------:R-:W-:Y:S02]  /*a1c0*/  HFMA2 R40, R39.H0_H0, R8, R16 ;  /* 0x0000000827287231 */ /* 0x000fe40000000810 */
[-C--:B------:R-:W-:Y:S02]  /*a1d0*/  HFMA2 R41, R35.H0_H0, R9.reuse, R26 ;  /* 0x0000000923297231 */ /* 0x080fe4000000081a */
[----:B------:R-:W-:Y:S02]  /*a1e0*/  HFMA2 R42, R39.H0_H0, R9, R17 ;  /* 0x00000009272a7231 */ /* 0x000fe40000000811 */
[-C--:B------:R-:W-:Y:S02]  /*a1f0*/  HFMA2 R34, R43.H0_H0, R10.reuse, R32 ;  /* 0x0000000a2b227231 */ /* 0x080fe40000000820 */
[-C--:B------:R-:W-:Y:S02]  /*a200*/  HFMA2 R44, R35.H0_H0, R10.reuse, R24 ;  /* 0x0000000a232c7231 */ /* 0x080fe40000000818 */
[----:B------:R-:W-:-:S02]  /*a210*/  HFMA2 R50, R39.H0_H0, R10, R22 ;  /* 0x0000000a27327231 */ /* 0x000fc40000000816 */
[-C--:B------:R-:W-:Y:S01]  /*a220*/  HFMA2 R36, R43.H0_H0, R11.reuse, R13 ;  /* 0x0000000b2b247231 */ /* 0x080fe2000000080d */
[----:B------:R-:W-:Y:S01]  /*a230*/  LDS.128 R20, [R7+0x100] ;  /* 0x0001000007147984 */ /* 0x000fe20000000c00 */
[-C--:B------:R-:W-:Y:S02]  /*a240*/  HFMA2 R46, R35.H0_H0, R11.reuse, R33 ;  /* 0x0000000b232e7231 */ /* 0x080fe40000000821 */
[----:B------:R-:W-:Y:S02]  /*a250*/  HFMA2 R48, R39.H0_H0, R11, R19 ;  /* 0x0000000b27307231 */ /* 0x000fe40000000813 */
[C---:B--2---:R-:W-:Y:S01]  /*a260*/  HFMA2 R45, R15.reuse.H1_H1, R29, R27 ;  /* 0x0000001d0f2d7231 */ /* 0x044fe20000000c1b */
[----:B------:R-:W0:Y:S01]  /*a270*/  LDS.128 R8, [R5+0xf880] ;  /* 0x00f8800005087984 */ /* 0x000e220000000c00 */
[C---:B------:R-:W-:Y:S02]  /*a280*/  HFMA2 R38, R15.reuse.H1_H1, R28, R38 ;  /* 0x0000001c0f267231 */ /* 0x040fe40000000c26 */
[C---:B------:R-:W-:Y:S01]  /*a290*/  HFMA2 R32, R15.reuse.H1_H1, R30, R12 ;  /* 0x0000001e0f207231 */ /* 0x040fe20000000c0c */
[----:B------:R-:W1:Y:S01]  /*a2a0*/  LDS.128 R24, [R7+0x10] ;  /* 0x0000100007187984 */ /* 0x000e620000000c00 */
[----:B------:R-:W-:-:S02]  /*a2b0*/  HFMA2 R33, R15.H1_H1, R31, R14 ;  /* 0x0000001f0f217231 */ /* 0x000fc40000000c0e */
[-C--:B------:R-:W-:Y:S01]  /*a2c0*/  HFMA2 R49, R43.H1_H1, R28.reuse, R49 ;  /* 0x0000001c2b317231 */ /* 0x080fe20000000c31 */
[----:B------:R-:W2:Y:S01]  /*a2d0*/  LDS.128 R12, [R7+0x60] ;  /* 0x00006000070c7984 */ /* 0x000ea20000000c00 */
[-C--:B------:R-:W-:Y:S02]  /*a2e0*/  HFMA2 R52, R35.H1_H1, R28.reuse, R37 ;  /* 0x0000001c23347231 */ /* 0x080fe40000000c25 */
[----:B------:R-:W-:Y:S01]  /*a2f0*/  HFMA2 R53, R39.H1_H1, R28, R40 ;  /* 0x0000001c27357231 */ /* 0x000fe20000000c28 */
[----:B------:R-:W3:Y:S01]  /*a300*/  LDS.128 R16, [R7+0xb0] ;  /* 0x0000b00007107984 */ /* 0x000ee20000000c00 */
[-C--:B------:R-:W-:Y:S02]  /*a310*/  HFMA2 R47, R43.H1_H1, R29.reuse, R47 ;  /* 0x0000001d2b2f7231 */ /* 0x080fe40000000c2f */
[----:B------:R-:W-:Y:S02]  /*a320*/  HFMA2 R28, R35.H1_H1, R29, R41 ;  /* 0x0000001d231c7231 */ /* 0x000fe40000000c29 */
[----:B------:R-:W-:-:S02]  /*a330*/  HFMA2 R34, R43.H1_H1, R30, R34 ;  /* 0x0000001e2b227231 */ /* 0x000fc40000000c22 */
[----:B------:R-:W-:Y:S02]  /*a340*/  HFMA2 R36, R43.H1_H1, R31, R36 ;  /* 0x0000001f2b247231 */ /* 0x000fe40000000c24 */
[C---:B------:R-:W-:Y:S02]  /*a350*/  HFMA2 R29, R39.reuse.H1_H1, R29, R42 ;  /* 0x0000001d271d7231 */ /* 0x040fe40000000c2a */
[----:B------:R-:W4:Y:S01]  /*a360*/  LDS.128 R40, [R5+0xf990] ;  /* 0x00f9900005287984 */ /* 0x000f220000000c00 */
[CC--:B------:R-:W-:Y:S02]  /*a370*/  HFMA2 R37, R39.reuse.H1_H1, R30.reuse, R50 ;  /* 0x0000001e27257231 */ /* 0x0c0fe40000000c32 */
[-C--:B------:R-:W-:Y:S02]  /*a380*/  HFMA2 R51, R39.H1_H1, R31.reuse, R48 ;  /* 0x0000001f27337231 */ /* 0x080fe40000000c30 */
[C---:B------:R-:W-:Y:S02]  /*a390*/  HFMA2 R44, R35.reuse.H1_H1, R30, R44 ;  /* 0x0000001e232c7231 */ /* 0x040fe40000000c2c */
[----:B------:R-:W-:-:S02]  /*a3a0*/  HFMA2 R50, R35.H1_H1, R31, R46 ;  /* 0x0000001f23327231 */ /* 0x000fc40000000c2e */
[CC--:B0-----:R-:W-:Y:S02]  /*a3b0*/  HFMA2 R39, R20.reuse.H0_H0, R8.reuse, R53 ;  /* 0x0000000814277231 */ /* 0x0c1fe40000000835 */
[----:B------:R-:W-:Y:S02]  /*a3c0*/  HFMA2 R46, R20.H0_H0, R9, R29 ;  /* 0x00000009142e7231 */ /* 0x000fe4000000081d */
[CC--:B-1----:R-:W-:Y:S02]  /*a3d0*/  HFMA2 R48, R24.reuse.H0_H0, R8.reuse, R38 ;  /* 0x0000000818307231 */ /* 0x0c2fe40000000826 */
[----:B------:R-:W-:Y:S02]  /*a3e0*/  HFMA2 R33, R24.H0_H0, R11, R33 ;  /* 0x0000000b18217231 */ /* 0x000fe40000000821 */
[C---:B--2---:R-:W-:Y:S02]  /*a3f0*/  HFMA2 R38, R12.reuse.H0_H0, R8, R49 ;  /* 0x000000080c267231 */ /* 0x044fe40000000831 */
[----:B------:R-:W-:-:S02]  /*a400*/  HFMA2 R47, R12.H0_H0, R9, R47 ;  /* 0x000000090c2f7231 */ /* 0x000fc4000000082f */
[----:B---3--:R-:W-:Y:S02]  /*a410*/  HFMA2 R35, R16.H0_H0, R8, R52 ;  /* 0x0000000810237231 */ /* 0x008fe40000000834 */
[-C--:B------:R-:W-:Y:S02]  /*a420*/  HFMA2 R8, R24.H0_H0, R9.reuse, R45 ;  /* 0x0000000918087231 */ /* 0x080fe4000000082d */
[----:B------:R-:W-:Y:S02]  /*a430*/  HFMA2 R45, R16.H0_H0, R9, R28 ;  /* 0x00000009102d7231 */ /* 0x000fe4000000081c */
[-C--:B------:R-:W-:Y:S01]  /*a440*/  HFMA2 R9, R24.H0_H0, R10.reuse, R32 ;  /* 0x0000000a18097231 */ /* 0x080fe20000000820 */
[----:B------:R-:W0:Y:S01]  /*a450*/  LDS.128 R28, [R5+0xfaa0] ;  /* 0x00faa000051c7984 */ /* 0x000e220000000c00 */
[----:B------:R-:W-:Y:S02]  /*a460*/  HFMA2 R32, R20.H0_H0, R10, R37 ;  /* 0x0000000a14207231 */ /* 0x000fe40000000825 */
[----:B------:R-:W-:-:S02]  /*a470*/  HFMA2 R52, R12.H0_H0, R11, R36 ;  /* 0x0000000b0c347231 */ /* 0x000fc40000000824 */
[-C--:B------:R-:W-:Y:S02]  /*a480*/  HFMA2 R34, R12.H0_H0, R10.reuse, R34 ;  /* 0x0000000a0c227231 */ /* 0x080fe40000000822 */
[C---:B------:R-:W-:Y:S02]  /*a490*/  HFMA2 R44, R16.reuse.H0_H0, R10, R44 ;  /* 0x0000000a102c7231 */ /* 0x040fe4000000082c */
[-C--:B------:R-:W-:Y:S02]  /*a4a0*/  HFMA2 R50, R16.H0_H0, R11.reuse, R50 ;  /* 0x0000000b10327231 */ /* 0x080fe40000000832 */
[----:B------:R-:W-:Y:S02]  /*a4b0*/  HFMA2 R51, R20.H0_H0, R11, R51 ;  /* 0x0000000b14337231 */ /* 0x000fe40000000833 */
[C---:B----4-:R-:W-:Y:S02]  /*a4c0*/  HFMA2 R37, R24.reuse.H1_H1, R41, R8 ;  /* 0x0000002918257231 */ /* 0x050fe40000000c08 */
[----:B------:R-:W-:-:S02]  /*a4d0*/  HFMA2 R36, R24.H1_H1, R42, R9 ;  /* 0x0000002a18247231 */ /* 0x000fc40000000c09 */
[----:B------:R-:W1:Y:S01]  /*a4e0*/  LDS.128 R8, [R5+0xfbb0] ;  /* 0x00fbb00005087984 */ /* 0x000e620000000c00 */
[C---:B------:R-:W-:Y:S02]  /*a4f0*/  HFMA2 R49, R12.reuse.H1_H1, R40, R38 ;  /* 0x000000280c317231 */ /* 0x040fe40000000c26 */
[C---:B------:R-:W-:Y:S02]  /*a500*/  HFMA2 R47, R12.reuse.H1_H1, R41, R47 ;  /* 0x000000290c2f7231 */ /* 0x040fe40000000c2f */
[C---:B------:R-:W-:Y:S02]  /*a510*/  HFMA2 R38, R12.reuse.H1_H1, R42, R34 ;  /* 0x0000002a0c267231 */ /* 0x040fe40000000c22 */
[----:B------:R-:W-:Y:S02]  /*a520*/  HFMA2 R12, R12.H1_H1, R43, R52 ;  /* 0x0000002b0c0c7231 */ /* 0x000fe40000000c34 */
[-C--:B------:R-:W-:Y:S02]  /*a530*/  HFMA2 R48, R24.H1_H1, R40.reuse, R48 ;  /* 0x0000002818307231 */ /* 0x080fe40000000c30 */
[----:B------:R-:W-:-:S02]  /*a540*/  HFMA2 R52, R16.H1_H1, R40, R35 ;  /* 0x0000002810347231 */ /* 0x000fc40000000c23 */
[----:B------:R-:W-:Y:S02]  /*a550*/  HFMA2 R39, R20.H1_H1, R40, R39 ;  /* 0x0000002814277231 */ /* 0x000fe40000000c27 */
[----:B------:R-:W-:Y:S02]  /*a560*/  HFMA2 R24, R24.H1_H1, R43, R33 ;  /* 0x0000002b18187231 */ /* 0x000fe40000000c21 */
[CC--:B------:R-:W-:Y:S02]  /*a570*/  HFMA2 R40, R16.reuse.H1_H1, R42.reuse, R44 ;  /* 0x0000002a10287231 */ /* 0x0c0fe40000000c2c */
[-C--:B------:R-:W-:Y:S02]  /*a580*/  HFMA2 R45, R16.H1_H1, R41.reuse, R45 ;  /* 0x00000029102d7231 */ /* 0x080fe40000000c2d */
[C---:B------:R-:W-:Y:S02]  /*a590*/  HFMA2 R46, R20.reuse.H1_H1, R41, R46 ;  /* 0x00000029142e7231 */ /* 0x040fe40000000c2e */
[----:B------:R-:W-:-:S02]  /*a5a0*/  HFMA2 R42, R20.H1_H1, R42, R32 ;  /* 0x0000002a142a7231 */ /* 0x000fc40000000c20 */
[-C--:B------:R-:W-:Y:S01]  /*a5b0*/  HFMA2 R50, R16.H1_H1, R43.reuse, R50 ;  /* 0x0000002b10327231 */ /* 0x080fe20000000c32 */
[----:B------:R-:W2:Y:S01]  /*a5c0*/  LDS.128 R32, [R5+0xfcc0] ;  /* 0x00fcc00005207984 */ /* 0x000ea20000000c00 */
[----:B------:R-:W-:Y:S02]  /*a5d0*/  HFMA2 R51, R20.H1_H1, R43, R51 ;  /* 0x0000002b14337231 */ /* 0x000fe40000000c33 */
[C---:B0-----:R-:W-:Y:S02]  /*a5e0*/  HFMA2 R48, R25.reuse.H0_H0, R28, R48 ;  /* 0x0000001c19307231 */ /* 0x041fe40000000830 */
[C---:B------:R-:W-:Y:S02]  /*a5f0*/  HFMA2 R37, R25.reuse.H0_H0, R29, R37 ;  /* 0x0000001d19257231 */ /* 0x040fe40000000825 */
        /* <DEDUP_REMOVED lines=8> */
[-C--:B------:R-:W-:Y:S02]  /*a680*/  HFMA2 R38, R13.H0_H0, R30.reuse, R38 ;  /* 0x0000001e0d267231 */ /* 0x080fe40000000826 */
[-C--:B------:R-:W-:Y:S02]  /*a690*/  HFMA2 R40, R17.H0_H0, R30.reuse, R40 ;  /* 0x0000001e11287231 */ /* 0x080fe40000000828 */
[----:B------:R-:W-:Y:S02]  /*a6a0*/  HFMA2 R42, R21.H0_H0, R30, R42 ;  /* 0x0000001e152a7231 */ /* 0x000fe4000000082a */
[-C--:B------:R-:W-:Y:S02]  /*a6b0*/  HFMA2 R39, R13.H0_H0, R31.reuse, R12 ;  /* 0x0000001f0d277231 */ /* 0x080fe4000000080c */
[-C--:B------:R-:W-:Y:S02]  /*a6c0*/  HFMA2 R50, R17.H0_H0, R31.reuse, R50 ;  /* 0x0000001f11327231 */ /* 0x080fe40000000832 */
[----:B------:R-:W-:-:S02]  /*a6d0*/  HFMA2 R51, R21.H0_H0, R31, R51 ;  /* 0x0000001f15337231 */ /* 0x000fc40000000833 */
[----:B------:R-:W0:Y:S01]  /*a6e0*/  LDS.128 R28, [R5+0xfdd0] ;  /* 0x00fdd000051c7984 */ /* 0x000e220000000c00 */
[C---:B-1----:R-:W-:Y:S02]  /*a6f0*/  HFMA2 R48, R25.reuse.H1_H1, R8, R48 ;  /* 0x0000000819307231 */ /* 0x042fe40000000c30 */
[C---:B------:R-:W-:Y:S02]  /*a700*/  HFMA2 R41, R25.reuse.H1_H1, R9, R37 ;  /* 0x0000000919297231 */ /* 0x040fe40000000c25 */
[C---:B------:R-:W-:Y:S02]  /*a710*/  HFMA2 R12, R25.reuse.H1_H1, R10, R36 ;  /* 0x0000000a190c7231 */ /* 0x040fe40000000c24 */
[----:B------:R-:W-:Y:S02]  /*a720*/  HFMA2 R25, R25.H1_H1, R11, R24 ;  /* 0x0000000b19197231 */ /* 0x000fe40000000c18 */
[C---:B------:R-:W-:Y:S02]  /*a730*/  HFMA2 R49, R13.reuse.H1_H1, R8, R49 ;  /* 0x000000080d317231 */ /* 0x040fe40000000c31 */
[----:B------:R-:W-:-:S02]  /*a740*/  HFMA2 R47, R13.H1_H1, R9, R47 ;  /* 0x000000090d2f7231 */ /* 0x000fc40000000c2f */
[C---:B------:R-:W-:Y:S02]  /*a750*/  HFMA2 R24, R13.reuse.H1_H1, R10, R38 ;  /* 0x0000000a0d187231 */ /* 0x040fe40000000c26 */
[----:B------:R-:W-:Y:S02]  /*a760*/  HFMA2 R13, R13.H1_H1, R11, R39 ;  /* 0x0000000b0d0d7231 */ /* 0x000fe40000000c27 */
[----:B------:R-:W1:Y:S01]  /*a770*/  LDS.128 R36, [R5+0xfee0] ;  /* 0x00fee00005247984 */ /* 0x000e620000000c00 */
[-C--:B------:R-:W-:Y:S02]  /*a780*/  HFMA2 R16, R17.H1_H1, R8.reuse, R16 ;  /* 0x0000000811107231 */ /* 0x080fe40000000c10 */
[----:B------:R-:W-:Y:S02]  /*a790*/  HFMA2 R20, R21.H1_H1, R8, R20 ;  /* 0x0000000815147231 */ /* 0x000fe40000000c14 */
[-C--:B------:R-:W-:Y:S02]  /*a7a0*/  HFMA2 R45, R17.H1_H1, R9.reuse, R45 ;  /* 0x00000009112d7231 */ /* 0x080fe40000000c2d */
[----:B------:R-:W-:-:S02]  /*a7b0*/  HFMA2 R46, R21.H1_H1, R9, R46 ;  /* 0x00000009152e7231 */ /* 0x000fc40000000c2e */
[-C--:B------:R-:W-:Y:S02]  /*a7c0*/  HFMA2 R40, R17.H1_H1, R10.reuse, R40 ;  /* 0x0000000a11287231 */ /* 0x080fe40000000c28 */
[----:B------:R-:W-:Y:S02]  /*a7d0*/  HFMA2 R42, R21.H1_H1, R10, R42 ;  /* 0x0000000a152a7231 */ /* 0x000fe40000000c2a */
[-C--:B------:R-:W-:Y:S02]  /*a7e0*/  HFMA2 R50, R17.H1_H1, R11.reuse, R50 ;  /* 0x0000000b11327231 */ /* 0x080fe40000000c32 */
[----:B------:R-:W-:Y:S02]  /*a7f0*/  HFMA2 R51, R21.H1_H1, R11, R51 ;  /* 0x0000000b15337231 */ /* 0x000fe40000000c33 */
[----:B------:R-:W3:Y:S01]  /*a800*/  LDS.128 R8, [R5+0xfff0] ;  /* 0x00fff00005087984 */ /* 0x000ee20000000c00 */
[C---:B--2---:R-:W-:Y:S02]  /*a810*/  HFMA2 R48, R26.reuse.H0_H0, R32, R48 ;  /* 0x000000201a307231 */ /* 0x044fe40000000830 */
[----:B------:R-:W-:-:S02]  /*a820*/  HFMA2 R41, R26.H0_H0, R33, R41 ;  /* 0x000000211a297231 */ /* 0x000fc40000000829 */
[C---:B------:R-:W-:Y:S02]  /*a830*/  HFMA2 R12, R26.reuse.H0_H0, R34, R12 ;  /* 0x000000221a0c7231 */ /* 0x040fe4000000080c */
[----:B------:R-:W-:Y:S02]  /*a840*/  HFMA2 R25, R26.H0_H0, R35, R25 ;  /* 0x000000231a197231 */ /* 0x000fe40000000819 */
[-C--:B------:R-:W-:Y:S02]  /*a850*/  HFMA2 R49, R14.H0_H0, R32.reuse, R49 ;  /* 0x000000200e317231 */ /* 0x080fe40000000831 */
[-C--:B------:R-:W-:Y:S02]  /*a860*/  HFMA2 R16, R18.H0_H0, R32.reuse, R16 ;  /* 0x0000002012107231 */ /* 0x080fe40000000810 */
[----:B------:R-:W-:Y:S02]  /*a870*/  HFMA2 R32, R22.H0_H0, R32, R20 ;  /* 0x0000002016207231 */ /* 0x000fe40000000814 */
[----:B------:R-:W-:-:S02]  /*a880*/  HFMA2 R17, R18.H0_H0, R33, R45 ;  /* 0x0000002112117231 */ /* 0x000fc4000000082d */
[----:B------:R-:W-:Y:S02]  /*a890*/  HFMA2 R40, R18.H0_H0, R34, R40 ;  /* 0x0000002212287231 */ /* 0x000fe40000000828 */
[----:B------:R-:W-:Y:S02]  /*a8a0*/  HFMA2 R13, R14.H0_H0, R35, R13 ;  /* 0x000000230e0d7231 */ /* 0x000fe4000000080d */
[C---:B0-----:R-:W-:Y:S02]  /*a8b0*/  HFMA2 R48, R26.reuse.H1_H1, R28, R48 ;  /* 0x0000001c1a307231 */ /* 0x041fe40000000c30 */
[C---:B------:R-:W-:Y:S02]  /*a8c0*/  HFMA2 R41, R26.reuse.H1_H1, R29, R41 ;  /* 0x0000001d1a297231 */ /* 0x040fe40000000c29 */
[----:B------:R-:W-:Y:S02]  /*a8d0*/  HFMA2 R20, R26.H1_H1, R30, R12 ;  /* 0x0000001e1a147231 */ /* 0x000fe40000000c0c */
[----:B------:R-:W-:-:S02]  /*a8e0*/  HFMA2 R47, R14.H0_H0, R33, R47 ;  /* 0x000000210e2f7231 */ /* 0x000fc4000000082f */
[-C--:B------:R-:W-:Y:S02]  /*a8f0*/  HFMA2 R24, R14.H0_H0, R34.reuse, R24 ;  /* 0x000000220e187231 */ /* 0x080fe40000000818 */
[----:B------:R-:W-:Y:S02]  /*a900*/  HFMA2 R42, R22.H0_H0, R34, R42 ;  /* 0x00000022162a7231 */ /* 0x000fe4000000082a */
[----:B------:R-:W-:Y:S02]  /*a910*/  HFMA2 R50, R18.H0_H0, R35, R50 ;  /* 0x0000002312327231 */ /* 0x000fe40000000832 */
[----:B------:R-:W-:Y:S02]  /*a920*/  HFMA2 R26, R26.H1_H1, R31, R25 ;  /* 0x0000001f1a1a7231 */ /* 0x000fe40000000c19 */
[C---:B------:R-:W-:Y:S02]  /*a930*/  HFMA2 R33, R22.reuse.H0_H0, R33, R46 ;  /* 0x0000002116217231 */ /* 0x040fe4000000082e */
[----:B------:R-:W-:-:S02]  /*a940*/  HFMA2 R51, R22.H0_H0, R35, R51 ;  /* 0x0000002316337231 */ /* 0x000fc40000000833 */
[CC--:B------:R-:W-:Y:S02]  /*a950*/  HFMA2 R49, R14.reuse.H1_H1, R28.reuse, R49 ;  /* 0x0000001c0e317231 */ /* 0x0c0fe40000000c31 */
[----:B------:R-:W-:Y:S02]  /*a960*/  HFMA2 R21, R14.H1_H1, R31, R13 ;  /* 0x0000001f0e157231 */ /* 0x000fe40000000c0d */
[C---:B------:R-:W-:Y:S02]  /*a970*/  HFMA2 R12, R18.reuse.H1_H1, R28, R16 ;  /* 0x0000001c120c7231 */ /* 0x040fe40000000c10 */
[CC--:B------:R-:W-:Y:S02]  /*a980*/  HFMA2 R17, R18.reuse.H1_H1, R29.reuse, R17 ;  /* 0x0000001d12117231 */ /* 0x0c0fe40000000c11 */
[----:B------:R-:W-:Y:S02]  /*a990*/  HFMA2 R40, R18.H1_H1, R30, R40 ;  /* 0x0000001e12287231 */ /* 0x000fe40000000c28 */
[----:B------:R-:W-:-:S02]  /*a9a0*/  HFMA2 R46, R14.H1_H1, R29, R47 ;  /* 0x0000001d0e2e7231 */ /* 0x000fc40000000c2f */
[-C--:B------:R-:W-:Y:S02]  /*a9b0*/  HFMA2 R24, R14.H1_H1, R30.reuse, R24 ;  /* 0x0000001e0e187231 */ /* 0x080fe40000000c18 */
[----:B------:R-:W-:Y:S02]  /*a9c0*/  HFMA2 R42, R22.H1_H1, R30, R42 ;  /* 0x0000001e162a7231 */ /* 0x000fe40000000c2a */
[----:B------:R-:W-:Y:S02]  /*a9d0*/  HFMA2 R18, R18.H1_H1, R31, R50 ;  /* 0x0000001f12127231 */ /* 0x000fe40000000c32 */
[C---:B-1----:R-:W-:Y:S02]  /*a9e0*/  HFMA2 R16, R27.reuse.H0_H0, R36, R48 ;  /* 0x000000241b107231 */ /* 0x042fe40000000830 */
[C---:B------:R-:W-:Y:S02]  /*a9f0*/  HFMA2 R41, R27.reuse.H0_H0, R37, R41 ;  /* 0x000000251b297231 */ /* 0x040fe40000000829 */
[----:B------:R-:W-:-:S02]  /*aa00*/  HFMA2 R25, R27.H0_H0, R38, R20 ;  /* 0x000000261b197231 */ /* 0x000fc40000000814 */
[----:B------:R-:W-:Y:S02]  /*aa10*/  HFMA2 R26, R27.H0_H0, R39, R26 ;  /* 0x000000271b1a7231 */ /* 0x000fe4000000081a */
[C---:B------:R-:W-:Y:S02]  /*aa20*/  HFMA2 R13, R22.reuse.H1_H1, R28, R32 ;  /* 0x0000001c160d7231 */ /* 0x040fe40000000c20 */
[C---:B------:R-:W-:Y:S02]  /*aa30*/  HFMA2 R14, R22.reuse.H1_H1, R29, R33 ;  /* 0x0000001d160e7231 */ /* 0x040fe40000000c21 */
[----:B------:R-:W-:Y:S01]  /*aa40*/  HFMA2 R47, R22.H1_H1, R31, R51 ;  /* 0x0000001f162f7231 */ /* 0x000fe20000000c33 */
[----:B------:R-:W-:Y:S01]  /*aa50*/  LDS.128 R32, [R7+0x70] ;  /* 0x0000700007207984 */ /* 0x000fe20000000c00 */
[C---:B------:R-:W-:Y:S02]  /*aa60*/  HFMA2 R48, R15.reuse.H0_H0, R36, R49 ;  /* 0x000000240f307231 */ /* 0x040fe40000000831 */
[----:B------:R-:W-:Y:S01]  /*aa70*/  HFMA2 R44, R15.H0_H0, R39, R21 ;  /* 0x000000270f2c7231 */ /* 0x000fe20000000815 */
[----:B------:R-:W-:Y:S01]  /*aa80*/  LDS.128 R28, [R7+0x110] ;  /* 0x00011000071c7984 */ /* 0x000fe20000000c00 */
[----:B------:R-:W-:-:S02]  /*aa90*/  HFMA2 R49, R19.H0_H0, R37, R17 ;  /* 0x0000002513317231 */ /* 0x000fc40000000811 */
[----:B------:R-:W-:Y:S02]  /*aaa0*/  HFMA2 R22, R19.H0_H0, R39, R18 ;  /* 0x0000002713167231 */ /* 0x000fe40000000812 */
[----:B---3--:R-:W-:Y:S02]  /*aab0*/  HFMA2 R21, R27.H1_H1, R8, R16 ;  /* 0x000000081b157231 */ /* 0x008fe40000000c10 */
[-C--:B------:R-:W-:Y:S02]  /*aac0*/  HFMA2 R12, R19.H0_H0, R36.reuse, R12 ;  /* 0x00000024130c7231 */ /* 0x080fe4000000080c */
[C---:B------:R-:W-:Y:S02]  /*aad0*/  HFMA2 R13, R23.reuse.H0_H0, R36, R13 ;  /* 0x00000024170d7231 */ /* 0x040fe4000000080d */
[----:B------:R-:W-:Y:S02]  /*aae0*/  HFMA2 R14, R23.H0_H0, R37, R14 ;  /* 0x00000025170e7231 */ /* 0x000fe4000000080e */
[----:B------:R-:W-:-:S02]  /*aaf0*/  HFMA2 R17, R15.H0_H0, R38, R24 ;  /* 0x000000260f117231 */ /* 0x000fc40000000818 */
[-C--:B------:R-:W-:Y:S02]  /*ab00*/  HFMA2 R45, R19.H0_H0, R38.reuse, R40 ;  /* 0x00000026132d7231 */ /* 0x080fe40000000828 */
[----:B------:R-:W-:Y:S02]  /*ab10*/  HFMA2 R50, R23.H0_H0, R38, R42 ;  /* 0x0000002617327231 */ /* 0x000fe4000000082a */
[C---:B------:R-:W-:Y:S02]  /*ab20*/  HFMA2 R20, R27.reuse.H1_H1, R9, R41 ;  /* 0x000000091b147231 */ /* 0x040fe40000000c29 */
[C---:B------:R-:W-:Y:S01]  /*ab30*/  HFMA2 R18, R27.reuse.H1_H1, R10, R25 ;  /* 0x0000000a1b127231 */ /* 0x040fe20000000c19 */
[----:B------:R-:W0:Y:S01]  /*ab40*/  LDS.128 R40, [R5+0x10100] ;  /* 0x0101000005287984 */ /* 0x000e220000000c00 */
[----:B------:R-:W-:Y:S02]  /*ab50*/  HFMA2 R16, R27.H1_H1, R11, R26 ;  /* 0x0000000b1b107231 */ /* 0x000fe40000000c1a */
[----:B------:R-:W-:Y:S01]  /*ab60*/  HFMA2 R46, R15.H0_H0, R37, R46 ;  /* 0x000000250f2e7231 */ /* 0x000fe2000000082e */
[----:B------:R-:W1:Y:S01]  /*ab70*/  LDS.128 R24, [R7+0xc0] ;  /* 0x0000c00007187984 */ /* 0x000e620000000c00 */
[----:B------:R-:W-:-:S02]  /*ab80*/  HFMA2 R47, R23.H0_H0, R39, R47 ;  /* 0x00000027172f7231 */ /* 0x000fc4000000082f */
[C---:B------:R-:W-:Y:S01]  /*ab90*/  HFMA2 R48, R15.reuse.H1_H1, R8, R48 ;  /* 0x000000080f307231 */ /* 0x040fe20000000c30 */
[----:B------:R-:W2:Y:S01]  /*aba0*/  LDS.128 R36, [R7+0x20] ;  /* 0x0000200007247984 */ /* 0x000ea20000000c00 */
[C---:B------:R-:W-:Y:S02]  /*abb0*/  HFMA2 R46, R15.reuse.H1_H1, R9, R46 ;  /* 0x000000090f2e7231 */ /* 0x040fe40000000c2e */
[C---:B------:R-:W-:Y:S02]  /*abc0*/  HFMA2 R17, R15.reuse.H1_H1, R10, R17 ;  /* 0x0000000a0f117231 */ /* 0x040fe40000000c11 */
[----:B------:R-:W-:Y:S02]  /*abd0*/  HFMA2 R44, R15.H1_H1, R11, R44 ;  /* 0x0000000b0f2c7231 */ /* 0x000fe40000000c2c */
[-C--:B------:R-:W-:Y:S02]  /*abe0*/  HFMA2 R51, R19.H1_H1, R8.reuse, R12 ;  /* 0x0000000813337231 */ /* 0x080fe40000000c0c */
[----:B------:R-:W-:-:S02]  /*abf0*/  HFMA2 R53, R23.H1_H1, R8, R13 ;  /* 0x0000000817357231 */ /* 0x000fc40000000c0d */
[-C--:B------:R-:W-:Y:S02]  /*ac00*/  HFMA2 R52, R23.H1_H1, R9.reuse, R14 ;  /* 0x0000000917347231 */ /* 0x080fe40000000c0e */
[----:B------:R-:W3:Y:S01]  /*ac10*/  LDS.128 R12, [R5+0x10210] ;  /* 0x01021000050c7984 */ /* 0x000ee20000000c00 */
[C---:B------:R-:W-:Y:S02]  /*ac20*/  HFMA2 R49, R19.reuse.H1_H1, R9, R49 ;  /* 0x0000000913317231 */ /* 0x040fe40000000c31 */
[-C--:B------:R-:W-:Y:S02]  /*ac30*/  HFMA2 R45, R19.H1_H1, R10.reuse, R45 ;  /* 0x0000000a132d7231 */ /* 0x080fe40000000c2d */
[----:B------:R-:W-:Y:S02]  /*ac40*/  HFMA2 R10, R23.H1_H1, R10, R50 ;  /* 0x0000000a170a7231 */ /* 0x000fe40000000c32 */
[-C--:B------:R-:W-:Y:S02]  /*ac50*/  HFMA2 R19, R19.H1_H1, R11.reuse, R22 ;  /* 0x0000000b13137231 */ /* 0x080fe40000000c16 */
[----:B------:R-:W-:-:S02]  /*ac60*/  HFMA2 R50, R23.H1_H1, R11, R47 ;  /* 0x0000000b17327231 */ /* 0x000fc40000000c2f */
[CC--:B0-----:R-:W-:Y:S02]  /*ac70*/  HFMA2 R46, R32.reuse.H0_H0, R41.reuse, R46 ;  /* 0x00000029202e7231 */ /* 0x0c1fe4000000082e */
[-C--:B------:R-:W-:Y:S02]  /*ac80*/  HFMA2 R8, R32.H0_H0, R40.reuse, R48 ;  /* 0x0000002820087231 */ /* 0x080fe40000000830 */
[CC--:B-1----:R-:W-:Y:S02]  /*ac90*/  HFMA2 R9, R24.reuse.H0_H0, R40.reuse, R51 ;  /* 0x0000002818097231 */ /* 0x0c2fe40000000833 */
[-C--:B------:R-:W-:Y:S02]  /*aca0*/  HFMA2 R11, R24.H0_H0, R41.reuse, R49 ;  /* 0x00000029180b7231 */ /* 0x080fe40000000831 */
[C---:B--2---:R-:W-:Y:S02]  /*acb0*/  HFMA2 R47, R36.reuse.H0_H0, R40, R21 ;  /* 0x00000028242f7231 */ /* 0x044fe40000000815 */
[----:B------:R-:W-:-:S02]  /*acc0*/  HFMA2 R51, R36.H0_H0, R41, R20 ;  /* 0x0000002924337231 */ /* 0x000fc40000000814 */
[CC--:B------:R-:W-:Y:S01]  /*acd0*/  HFMA2 R18, R36.reuse.H0_H0, R42.reuse, R18 ;  /* 0x0000002a24127231 */ /* 0x0c0fe20000000812 */
[----:B------:R-:W0:Y:S01]  /*ace0*/  LDS.128 R20, [R5+0x10320] ;  /* 0x0103200005147984 */ /* 0x000e220000000c00 */
[----:B------:R-:W-:Y:S02]  /*acf0*/  HFMA2 R16, R36.H0_H0, R43, R16 ;  /* 0x0000002b24107231 */ /* 0x000fe40000000810 */
[----:B------:R-:W-:Y:S02]  /*ad00*/  HFMA2 R41, R28.H0_H0, R41, R52 ;  /* 0x000000291c297231 */ /* 0x000fe40000000834 */
[C---:B------:R-:W-:Y:S02]  /*ad10*/  HFMA2 R52, R32.reuse.H0_H0, R43, R44 ;  /* 0x0000002b20347231 */ /* 0x040fe4000000082c */
[-C--:B------:R-:W-:Y:S02]  /*ad20*/  HFMA2 R48, R32.H0_H0, R42.reuse, R17 ;  /* 0x0000002a20307231 */ /* 0x080fe40000000811 */
[----:B------:R-:W-:-:S02]  /*ad30*/  HFMA2 R45, R24.H0_H0, R42, R45 ;  /* 0x0000002a182d7231 */ /* 0x000fc4000000082d */
[----:B------:R-:W-:Y:S02]  /*ad40*/  HFMA2 R10, R28.H0_H0, R42, R10 ;  /* 0x0000002a1c0a7231 */ /* 0x000fe4000000080a */
[-C--:B------:R-:W-:Y:S02]  /*ad50*/  HFMA2 R44, R24.H0_H0, R43.reuse, R19 ;  /* 0x0000002b182c7231 */ /* 0x080fe40000000813 */
[----:B------:R-:W-:Y:S02]  /*ad60*/  HFMA2 R50, R28.H0_H0, R43, R50 ;  /* 0x0000002b1c327231 */ /* 0x000fe40000000832 */
[C---:B---3--:R-:W-:Y:S02]  /*ad70*/  HFMA2 R47, R36.reuse.H1_H1, R12, R47 ;  /* 0x0000000c242f7231 */ /* 0x048fe40000000c2f */
[C---:B------:R-:W-:Y:S02]  /*ad80*/  HFMA2 R43, R36.reuse.H1_H1, R13, R51 ;  /* 0x0000000d242b7231 */ /* 0x040fe40000000c33 */
[----:B------:R-:W-:-:S02]  /*ad90*/  HFMA2 R42, R36.H1_H1, R14, R18 ;  /* 0x0000000e242a7231 */ /* 0x000fc40000000c12 */
[----:B------:R-:W-:Y:S02]  /*ada0*/  HFMA2 R36, R36.H1_H1, R15, R16 ;  /* 0x0000000f24247231 */ /* 0x000fe40000000c10 */
[----:B------:R-:W1:Y:S01]  /*adb0*/  LDS.128 R16, [R5+0x10430] ;  /* 0x0104300005107984 */ /* 0x000e620000000c00 */
[----:B------:R-:W-:Y:S02]  /*adc0*/  HFMA2 R40, R28.H0_H0, R40, R53 ;  /* 0x000000281c287231 */ /* 0x000fe40000000835 */
[C---:B------:R-:W-:Y:S02]  /*add0*/  HFMA2 R49, R32.reuse.H1_H1, R12, R8 ;  /* 0x0000000c20317231 */ /* 0x040fe40000000c08 */
[----:B------:R-:W-:Y:S02]  /*ade0*/  HFMA2 R48, R32.H1_H1, R14, R48 ;  /* 0x0000000e20307231 */ /* 0x000fe40000000c30 */
[-C--:B------:R-:W-:Y:S02]  /*adf0*/  HFMA2 R51, R24.H1_H1, R12.reuse, R9 ;  /* 0x0000000c18337231 */ /* 0x080fe40000000c09 */
[----:B------:R-:W-:-:S02]  /*ae00*/  HFMA2 R40, R28.H1_H1, R12, R40 ;  /* 0x0000000c1c287231 */ /* 0x000fc40000000c28 */
[CC--:B------:R-:W-:Y:S02]  /*ae10*/  HFMA2 R45, R24.reuse.H1_H1, R14.reuse, R45 ;  /* 0x0000000e182d7231 */ /* 0x0c0fe40000000c2d */
[-C--:B------:R-:W-:Y:S02]  /*ae20*/  HFMA2 R12, R24.H1_H1, R13.reuse, R11 ;  /* 0x0000000d180c7231 */ /* 0x080fe40000000c0b */
[----:B------:R-:W-:Y:S02]  /*ae30*/  HFMA2 R14, R28.H1_H1, R14, R10 ;  /* 0x0000000e1c0e7231 */ /* 0x000fe40000000c0a */
[----:B------:R-:W2:Y:S01]  /*ae40*/  LDS.128 R8, [R5+0x10540] ;  /* 0x0105400005087984 */ /* 0x000ea20000000c00 */
[-C--:B------:R-:W-:Y:S02]  /*ae50*/  HFMA2 R46, R32.H1_H1, R13.reuse, R46 ;  /* 0x0000000d202e7231 */ /* 0x080fe40000000c2e */
[----:B------:R-:W-:Y:S02]  /*ae60*/  HFMA2 R41, R28.H1_H1, R13, R41 ;  /* 0x0000000d1c297231 */ /* 0x000fe40000000c29 */
[----:B------:R-:W-:-:S02]  /*ae70*/  HFMA2 R32, R32.H1_H1, R15, R52 ;  /* 0x0000000f20207231 */ /* 0x000fc40000000c34 */
[-C--:B------:R-:W-:Y:S02]  /*ae80*/  HFMA2 R50, R28.H1_H1, R15.reuse, R50 ;  /* 0x0000000f1c327231 */ /* 0x080fe40000000c32 */
[----:B------:R-:W-:Y:S02]  /*ae90*/  HFMA2 R44, R24.H1_H1, R15, R44 ;  /* 0x0000000f182c7231 */ /* 0x000fe40000000c2c */
[-C--:B0-----:R-:W-:Y:S02]  /*aea0*/  HFMA2 R43, R37.H0_H0, R21.reuse, R43 ;  /* 0x00000015252b7231 */ /* 0x081fe4000000082b */
        /* <DEDUP_REMOVED lines=9> */
[C---:B------:R-:W-:Y:S02]  /*af40*/  HFMA2 R20, R29.reuse.H0_H0, R20, R40 ;  /* 0x000000141d147231 */ /* 0x040fe40000000828 */
[----:B------:R-:W-:Y:S02]  /*af50*/  HFMA2 R22, R29.H0_H0, R22, R14 ;  /* 0x000000161d167231 */ /* 0x000fe4000000080e */
[-C--:B------:R-:W-:Y:S01]  /*af60*/  HFMA2 R36, R37.H0_H0, R23.reuse, R36 ;  /* 0x0000001725247231 */ /* 0x080fe20000000824 */
[----:B------:R-:W0:Y:S01]  /*af70*/  LDS.128 R12, [R5+0x10650] ;  /* 0x01065000050c7984 */ /* 0x000e220000000c00 */
[-C--:B------:R-:W-:Y:S02]  /*af80*/  HFMA2 R40, R33.H0_H0, R23.reuse, R32 ;  /* 0x0000001721287231 */ /* 0x080fe40000000820 */
[-C--:B------:R-:W-:Y:S02]  /*af90*/  HFMA2 R44, R25.H0_H0, R23.reuse, R44 ;  /* 0x00000017192c7231 */ /* 0x080fe4000000082c */
[----:B------:R-:W-:-:S02]  /*afa0*/  HFMA2 R50, R29.H0_H0, R23, R50 ;  /* 0x000000171d327231 */ /* 0x000fc40000000832 */
        /* <DEDUP_REMOVED lines=8> */
[-C--:B------:R-:W-:Y:S02]  /*b030*/  HFMA2 R24, R25.H1_H1, R16.reuse, R24 ;  /* 0x0000001019187231 */ /* 0x080fe40000000c18 */
[C---:B------:R-:W-:Y:S02]  /*b040*/  HFMA2 R20, R29.reuse.H1_H1, R16, R20 ;  /* 0x000000101d147231 */ /* 0x040fe40000000c14 */
[----:B------:R-:W-:Y:S02]  /*b050*/  HFMA2 R45, R29.H1_H1, R17, R41 ;  /* 0x000000111d2d7231 */ /* 0x000fe40000000c29 */
[-C--:B------:R-:W-:Y:S01]  /*b060*/  HFMA2 R21, R25.H1_H1, R18.reuse, R21 ;  /* 0x0000001219157231 */ /* 0x080fe20000000c15 */
[----:B------:R-:W1:Y:S01]  /*b070*/  LDS.128 R40, [R5+0x10760] ;  /* 0x0107600005287984 */ /* 0x000e620000000c00 */
[----:B------:R-:W-:-:S02]  /*b080*/  HFMA2 R22, R29.H1_H1, R18, R22 ;  /* 0x000000121d167231 */ /* 0x000fc40000000c16 */
[C---:B------:R-:W-:Y:S02]  /*b090*/  HFMA2 R28, R25.reuse.H1_H1, R17, R28 ;  /* 0x00000011191c7231 */ /* 0x040fe40000000c1c */
[-C--:B------:R-:W-:Y:S02]  /*b0a0*/  HFMA2 R44, R25.H1_H1, R19.reuse, R44 ;  /* 0x00000013192c7231 */ /* 0x080fe40000000c2c */
[----:B------:R-:W-:Y:S02]  /*b0b0*/  HFMA2 R50, R29.H1_H1, R19, R50 ;  /* 0x000000131d327231 */ /* 0x000fe40000000c32 */
[-C--:B--2---:R-:W-:Y:S02]  /*b0c0*/  HFMA2 R19, R38.H0_H0, R8.reuse, R47 ;  /* 0x0000000826137231 */ /* 0x084fe4000000082f */
[-C--:B------:R-:W-:Y:S02]  /*b0d0*/  HFMA2 R17, R34.H0_H0, R8.reuse, R49 ;  /* 0x0000000822117231 */ /* 0x080fe40000000831 */
[----:B------:R-:W-:-:S02]  /*b0e0*/  HFMA2 R16, R26.H0_H0, R8, R24 ;  /* 0x000000081a107231 */ /* 0x000fc40000000818 */
[-C--:B------:R-:W-:Y:S02]  /*b0f0*/  HFMA2 R18, R38.H0_H0, R10.reuse, R23 ;  /* 0x0000000a26127231 */ /* 0x080fe40000000817 */
[-C--:B------:R-:W-:Y:S02]  /*b100*/  HFMA2 R36, R34.H0_H0, R10.reuse, R36 ;  /* 0x0000000a22247231 */ /* 0x080fe40000000824 */
[----:B------:R-:W-:Y:S02]  /*b110*/  HFMA2 R25, R26.H0_H0, R10, R21 ;  /* 0x0000000a1a197231 */ /* 0x000fe40000000815 */
[C---:B------:R-:W-:Y:S02]  /*b120*/  HFMA2 R8, R30.reuse.H0_H0, R8, R20 ;  /* 0x000000081e087231 */ /* 0x040fe40000000814 */
[----:B------:R-:W-:Y:S02]  /*b130*/  HFMA2 R10, R30.H0_H0, R10, R22 ;  /* 0x0000000a1e0a7231 */ /* 0x000fe40000000816 */
[----:B------:R-:W2:Y:S01]  /*b140*/  LDS.128 R20, [R5+0x10870] ;  /* 0x0108700005147984 */ /* 0x000ea20000000c00 */
[----:B------:R-:W-:-:S02]  /*b150*/  HFMA2 R32, R38.H0_H0, R9, R32 ;  /* 0x0000000926207231 */ /* 0x000fc40000000820 */
[-C--:B------:R-:W-:Y:S02]  /*b160*/  HFMA2 R46, R34.H0_H0, R9.reuse, R46 ;  /* 0x00000009222e7231 */ /* 0x080fe4000000082e */
[-C--:B------:R-:W-:Y:S02]  /*b170*/  HFMA2 R24, R26.H0_H0, R9.reuse, R28 ;  /* 0x000000091a187231 */ /* 0x080fe4000000081c */
[----:B------:R-:W-:Y:S02]  /*b180*/  HFMA2 R9, R30.H0_H0, R9, R45 ;  /* 0x000000091e097231 */ /* 0x000fe4000000082d */
[-C--:B------:R-:W-:Y:S02]  /*b190*/  HFMA2 R37, R38.H0_H0, R11.reuse, R37 ;  /* 0x0000000b26257231 */ /* 0x080fe40000000825 */
[-C--:B------:R-:W-:Y:S02]  /*b1a0*/  HFMA2 R33, R34.H0_H0, R11.reuse, R33 ;  /* 0x0000000b22217231 */ /* 0x080fe40000000821 */
[----:B------:R-:W-:-:S02]  /*b1b0*/  HFMA2 R44, R26.H0_H0, R11, R44 ;  /* 0x0000000b1a2c7231 */ /* 0x000fc4000000082c */
[----:B------:R-:W-:Y:S02]  /*b1c0*/  HFMA2 R50, R30.H0_H0, R11, R50 ;  /* 0x0000000b1e327231 */ /* 0x000fe40000000832 */
[-C--:B0-----:R-:W-:Y:S02]  /*b1d0*/  HFMA2 R19, R38.H1_H1, R12.reuse, R19 ;  /* 0x0000000c26137231 */ /* 0x081fe40000000c13 */
[-C--:B------:R-:W-:Y:S02]  /*b1e0*/  HFMA2 R11, R34.H1_H1, R12.reuse, R17 ;  /* 0x0000000c220b7231 */ /* 0x080fe40000000c11 */
[-C--:B------:R-:W-:Y:S02]  /*b1f0*/  HFMA2 R16, R26.H1_H1, R12.reuse, R16 ;  /* 0x0000000c1a107231 */ /* 0x080fe40000000c10 */
[----:B------:R-:W-:Y:S02]  /*b200*/  HFMA2 R8, R30.H1_H1, R12, R8 ;  /* 0x0000000c1e087231 */ /* 0x000fe40000000c08 */
[----:B------:R-:W-:-:S02]  /*b210*/  HFMA2 R12, R26.H1_H1, R13, R24 ;  /* 0x0000000d1a0c7231 */ /* 0x000fc40000000c18 */
[-C--:B------:R-:W-:Y:S02]  /*b220*/  HFMA2 R9, R30.H1_H1, R13.reuse, R9 ;  /* 0x0000000d1e097231 */ /* 0x080fe40000000c09 */
[C---:B------:R-:W-:Y:S02]  /*b230*/  HFMA2 R46, R34.reuse.H1_H1, R13, R46 ;  /* 0x0000000d222e7231 */ /* 0x040fe40000000c2e */
[CC--:B------:R-:W-:Y:S02]  /*b240*/  HFMA2 R17, R34.reuse.H1_H1, R14.reuse, R36 ;  /* 0x0000000e22117231 */ /* 0x0c0fe40000000c24 */
[----:B------:R-:W-:Y:S02]  /*b250*/  HFMA2 R34, R34.H1_H1, R15, R33 ;  /* 0x0000000f22227231 */ /* 0x000fe40000000c21 */
[C---:B------:R-:W-:Y:S02]  /*b260*/  HFMA2 R49, R38.reuse.H1_H1, R13, R32 ;  /* 0x0000000d26317231 */ /* 0x040fe40000000c20 */
[----:B------:R-:W-:-:S02]  /*b270*/  HFMA2 R18, R38.H1_H1, R14, R18 ;  /* 0x0000000e26127231 */ /* 0x000fc40000000c12 */
[CC--:B------:R-:W-:Y:S02]  /*b280*/  HFMA2 R36, R30.reuse.H1_H1, R14.reuse, R10 ;  /* 0x0000000e1e247231 */ /* 0x0c0fe40000000c0a */
[-C--:B------:R-:W-:Y:S02]  /*b290*/  HFMA2 R51, R30.H1_H1, R15.reuse, R50 ;  /* 0x0000000f1e337231 */ /* 0x080fe40000000c32 */
[-C--:B------:R-:W-:Y:S02]  /*b2a0*/  HFMA2 R38, R38.H1_H1, R15.reuse, R37 ;  /* 0x0000000f26267231 */ /* 0x080fe40000000c25 */
[C---:B------:R-:W-:Y:S02]  /*b2b0*/  HFMA2 R33, R26.reuse.H1_H1, R14, R25 ;  /* 0x0000000e1a217231 */ /* 0x040fe40000000c19 */
[----:B------:R-:W-:Y:S02]  /*b2c0*/  HFMA2 R47, R26.H1_H1, R15, R44 ;  /* 0x0000000f1a2f7231 */ /* 0x000fe40000000c2c */
[----:B-1----:R-:W-:-:S02]  /*b2d0*/  HFMA2 R24, R35.H0_H0, R40, R11 ;  /* 0x0000002823187231 */ /* 0x002fc4000000080b */
[-C--:B------:R-:W-:Y:S02]  /*b2e0*/  HFMA2 R32, R31.H0_H0, R40.reuse, R8 ;  /* 0x000000281f207231 */ /* 0x080fe40000000808 */
[-C--:B------:R-:W-:Y:S02]  /*b2f0*/  HFMA2 R30, R27.H0_H0, R41.reuse, R12 ;  /* 0x000000291b1e7231 */ /* 0x080fe4000000080c */
[----:B------:R-:W-:Y:S01]  /*b300*/  HFMA2 R28, R31.H0_H0, R41, R9 ;  /* 0x000000291f1c7231 */ /* 0x000fe20000000809 */
[----:B------:R-:W-:Y:S01]  /*b310*/  LDS.128 R12, [R5+0x10980] ;  /* 0x01098000050c7984 */ /* 0x000fe20000000c00 */
[-C--:B------:R-:W-:Y:S02]  /*b320*/  HFMA2 R48, R39.H0_H0, R40.reuse, R19 ;  /* 0x0000002827307231 */ /* 0x080fe40000000813 */
[----:B------:R-:W-:Y:S01]  /*b330*/  HFMA2 R29, R27.H0_H0, R40, R16 ;  /* 0x000000281b1d7231 */ /* 0x000fe20000000810 */
[----:B------:R-:W0:Y:S01]  /*b340*/  LDS.128 R8, [R7+0x30] ;  /* 0x0000300007087984 */ /* 0x000e220000000c00 */
[----:B------:R-:W-:-:S02]  /*b350*/  HFMA2 R34, R35.H0_H0, R43, R34 ;  /* 0x0000002b23227231 */ /* 0x000fc40000000822 */
[CC--:B------:R-:W-:Y:S02]  /*b360*/  HFMA2 R25, R35.reuse.H0_H0, R41.reuse, R46 ;  /* 0x0000002923197231 */ /* 0x0c0fe4000000082e */
[-C--:B------:R-:W-:Y:S02]  /*b370*/  HFMA2 R26, R35.H0_H0, R42.reuse, R17 ;  /* 0x0000002a231a7231 */ /* 0x080fe40000000811 */
[C---:B------:R-:W-:Y:S02]  /*b380*/  HFMA2 R49, R39.reuse.H0_H0, R41, R49 ;  /* 0x0000002927317231 */ /* 0x040fe40000000831 */
[-C--:B------:R-:W-:Y:S02]  /*b390*/  HFMA2 R50, R39.H0_H0, R42.reuse, R18 ;  /* 0x0000002a27327231 */ /* 0x080fe40000000812 */
[-C--:B------:R-:W-:Y:S01]  /*b3a0*/  HFMA2 R44, R27.H0_H0, R42.reuse, R33 ;  /* 0x0000002a1b2c7231 */ /* 0x080fe20000000821 */
[----:B------:R-:W1:Y:S01]  /*b3b0*/  LDS.128 R16, [R5+0x10a90] ;  /* 0x010a900005107984 */ /* 0x000e620000000c00 */
[----:B------:R-:W-:-:S02]  /*b3c0*/  HFMA2 R46, R31.H0_H0, R42, R36 ;  /* 0x0000002a1f2e7231 */ /* 0x000fc40000000824 */
[-C--:B------:R-:W-:Y:S02]  /*b3d0*/  HFMA2 R38, R39.H0_H0, R43.reuse, R38 ;  /* 0x0000002b27267231 */ /* 0x080fe40000000826 */
[-C--:B------:R-:W-:Y:S02]  /*b3e0*/  HFMA2 R47, R27.H0_H0, R43.reuse, R47 ;  /* 0x0000002b1b2f7231 */ /* 0x080fe4000000082f */
[----:B------:R-:W-:Y:S02]  /*b3f0*/  HFMA2 R51, R31.H0_H0, R43, R51 ;  /* 0x0000002b1f337231 */ /* 0x000fe40000000833 */
[----:B------:R-:W3:Y:S01]  /*b400*/  LDS.128 R40, [R7+0x80] ;  /* 0x0000800007287984 */ /* 0x000ee20000000c00 */
[-C--:B--2---:R-:W-:Y:S02]  /*b410*/  HFMA2 R48, R39.H1_H1, R20.reuse, R48 ;  /* 0x0000001427307231 */ /* 0x084fe40000000c30 */
[-C--:B------:R-:W-:Y:S02]  /*b420*/  HFMA2 R24, R35.H1_H1, R20.reuse, R24 ;  /* 0x0000001423187231 */ /* 0x080fe40000000c18 */
[----:B------:R-:W-:-:S02]  /*b430*/  HFMA2 R29, R27.H1_H1, R20, R29 ;  /* 0x000000141b1d7231 */ /* 0x000fc40000000c1d */
[C---:B------:R-:W-:Y:S02]  /*b440*/  HFMA2 R25, R35.reuse.H1_H1, R21, R25 ;  /* 0x0000001523197231 */ /* 0x040fe40000000c19 */
[C---:B------:R-:W-:Y:S02]  /*b450*/  HFMA2 R26, R35.reuse.H1_H1, R22, R26 ;  /* 0x00000016231a7231 */ /* 0x040fe40000000c1a */
[----:B------:R-:W-:Y:S02]  /*b460*/  HFMA2 R45, R35.H1_H1, R23, R34 ;  /* 0x00000017232d7231 */ /* 0x000fe40000000c22 */
[----:B------:R-:W-:Y:S02]  /*b470*/  HFMA2 R20, R31.H1_H1, R20, R32 ;  /* 0x000000141f147231 */ /* 0x000fe40000000c20 */
[----:B------:R-:W2:Y:S01]  /*b480*/  LDS.128 R32, [R7+0xd0] ;  /* 0x0000d00007207984 */ /* 0x000ea20000000c00 */
[C---:B------:R-:W-:Y:S02]  /*b490*/  HFMA2 R49, R39.reuse.H1_H1, R21, R49 ;  /* 0x0000001527317231 */ /* 0x040fe40000000c31 */
[----:B------:R-:W-:-:S02]  /*b4a0*/  HFMA2 R50, R39.H1_H1, R22, R50 ;  /* 0x0000001627327231 */ /* 0x000fc40000000c32 */
[----:B------:R-:W-:Y:S02]  /*b4b0*/  HFMA2 R52, R39.H1_H1, R23, R38 ;  /* 0x0000001727347231 */ /* 0x000fe40000000c26 */
[----:B------:R1:W4:Y:S01]  /*b4c0*/  LDS.128 R36, [R7+0x120] ;  /* 0x0001200007247984 */ /* 0x0003220000000c00 */
[-C--:B------:R-:W-:Y:S02]  /*b4d0*/  HFMA2 R30, R27.H1_H1, R21.reuse, R30 ;  /* 0x000000151b1e7231 */ /* 0x080fe40000000c1e */
[----:B------:R-:W-:Y:S02]  /*b4e0*/  HFMA2 R28, R31.H1_H1, R21, R28 ;  /* 0x000000151f1c7231 */ /* 0x000fe40000000c1c */
[-C--:B------:R-:W-:Y:S02]  /*b4f0*/  HFMA2 R21, R27.H1_H1, R22.reuse, R44 ;  /* 0x000000161b157231 */ /* 0x080fe40000000c2c */
[----:B------:R-:W-:Y:S02]  /*b500*/  HFMA2 R44, R31.H1_H1, R22, R46 ;  /* 0x000000161f2c7231 */ /* 0x000fe40000000c2e */
[----:B0-----:R-:W-:-:S02]  /*b510*/  HFMA2 R50, R8.H0_H0, R14, R50 ;  /* 0x0000000e08327231 */ /* 0x001fc40000000832 */
[-C--:B------:R-:W-:Y:S02]  /*b520*/  HFMA2 R22, R27.H1_H1, R23.reuse, R47 ;  /* 0x000000171b167231 */ /* 0x080fe40000000c2f */
[----:B------:R-:W-:Y:S02]  /*b530*/  HFMA2 R47, R31.H1_H1, R23, R51 ;  /* 0x000000171f2f7231 */ /* 0x000fe40000000c33 */
[C---:B------:R-:W-:Y:S02]  /*b540*/  HFMA2 R46, R8.reuse.H0_H0, R12, R48 ;  /* 0x0000000c082e7231 */ /* 0x040fe40000000830 */
[C---:B------:R-:W-:Y:S02]  /*b550*/  HFMA2 R31, R8.reuse.H0_H0, R13, R49 ;  /* 0x0000000d081f7231 */ /* 0x040fe40000000831 */
[----:B-1----:R-:W-:Y:S02]  /*b560*/  HFMA2 R7, R8.H1_H1, R18, R50 ;  /* 0x0000001208077231 */ /* 0x002fe40000000c32 */
[----:B---3--:R-:W-:-:S02]  /*b570*/  HFMA2 R49, R40.H0_H0, R12, R24 ;  /* 0x0000000c28317231 */ /* 0x008fc40000000818 */
[C---:B------:R-:W-:Y:S02]  /*b580*/  HFMA2 R48, R40.reuse.H0_H0, R13, R25 ;  /* 0x0000000d28307231 */ /* 0x040fe40000000819 */
[C---:B------:R-:W-:Y:S02]  /*b590*/  HFMA2 R23, R40.reuse.H0_H0, R14, R26 ;  /* 0x0000000e28177231 */ /* 0x040fe4000000081a */
[C---:B------:R-:W-:Y:S01]  /*b5a0*/  HFMA2 R50, R40.reuse.H0_H0, R15, R45 ;  /* 0x0000000f28327231 */ /* 0x040fe2000000082d */
[----:B------:R-:W0:Y:S01]  /*b5b0*/  LDS.128 R24, [R5+0x10ba0] ;  /* 0x010ba00005187984 */ /* 0x000e220000000c00 */
[C---:B------:R-:W-:Y:S02]  /*b5c0*/  HFMA2 R49, R40.reuse.H1_H1, R16, R49 ;  /* 0x0000001028317231 */ /* 0x040fe40000000c31 */
[----:B------:R-:W-:Y:S02]  /*b5d0*/  HFMA2 R48, R40.H1_H1, R17, R48 ;  /* 0x0000001128307231 */ /* 0x000fe40000000c30 */
[----:B--2---:R-:W-:-:S02]  /*b5e0*/  HFMA2 R29, R32.H0_H0, R12, R29 ;  /* 0x0000000c201d7231 */ /* 0x004fc4000000081d */
[C---:B------:R-:W-:Y:S02]  /*b5f0*/  HFMA2 R30, R32.reuse.H0_H0, R13, R30 ;  /* 0x0000000d201e7231 */ /* 0x040fe4000000081e */
[C---:B------:R-:W-:Y:S02]  /*b600*/  HFMA2 R21, R32.reuse.H0_H0, R14, R21 ;  /* 0x0000000e20157231 */ /* 0x040fe40000000815 */
[----:B------:R-:W-:Y:S02]  /*b610*/  HFMA2 R22, R32.H0_H0, R15, R22 ;  /* 0x0000000f20167231 */ /* 0x000fe40000000816 */
[C---:B------:R-:W-:Y:S02]  /*b620*/  HFMA2 R45, R40.reuse.H1_H1, R18, R23 ;  /* 0x00000012282d7231 */ /* 0x040fe40000000c17 */
[----:B------:R-:W-:Y:S02]  /*b630*/  HFMA2 R40, R40.H1_H1, R19, R50 ;  /* 0x0000001328287231 */ /* 0x000fe40000000c32 */
[----:B------:R-:W-:-:S02]  /*b640*/  HFMA2 R50, R32.H1_H1, R16, R29 ;  /* 0x0000001020327231 */ /* 0x000fc40000000c1d */
[C---:B------:R-:W-:Y:S02]  /*b650*/  HFMA2 R30, R32.reuse.H1_H1, R17, R30 ;  /* 0x00000011201e7231 */ /* 0x040fe40000000c1e */
[C---:B------:R-:W-:Y:S02]  /*b660*/  HFMA2 R29, R32.reuse.H1_H1, R18, R21 ;  /* 0x00000012201d7231 */ /* 0x040fe40000000c15 */
[----:B------:R-:W-:Y:S02]  /*b670*/  HFMA2 R32, R32.H1_H1, R19, R22 ;  /* 0x0000001320207231 */ /* 0x000fe40000000c16 */
[----:B----4-:R-:W-:Y:S02]  /*b680*/  HFMA2 R12, R36.H0_H0, R12, R20 ;  /* 0x0000000c240c7231 */ /* 0x010fe40000000814 */
[----:B------:R-:W1:Y:S01]  /*b690*/  LDS.128 R20, [R5+0x10cb0] ;  /* 0x010cb00005147984 */ /* 0x000e620000000c00 */
[C---:B------:R-:W-:Y:S02]  /*b6a0*/  HFMA2 R46, R8.reuse.H1_H1, R16, R46 ;  /* 0x00000010082e7231 */ /* 0x040fe40000000c2e */
[----:B------:R-:W-:-:S02]  /*b6b0*/  HFMA2 R52, R8.H0_H0, R15, R52 ;  /* 0x0000000f08347231 */ /* 0x000fc40000000834 */
[C---:B------:R-:W-:Y:S02]  /*b6c0*/  HFMA2 R28, R36.reuse.H0_H0, R13, R28 ;  /* 0x0000000d241c7231 */ /* 0x040fe4000000081c */
[C---:B------:R-:W-:Y:S02]  /*b6d0*/  HFMA2 R44, R36.reuse.H0_H0, R14, R44 ;  /* 0x0000000e242c7231 */ /* 0x040fe4000000082c */
[C---:B------:R-:W-:Y:S02]  /*b6e0*/  HFMA2 R47, R36.reuse.H0_H0, R15, R47 ;  /* 0x0000000f242f7231 */ /* 0x040fe4000000082f */
[----:B------:R-:W-:Y:S02]  /*b6f0*/  HFMA2 R16, R36.H1_H1, R16, R12 ;  /* 0x0000001024107231 */ /* 0x000fe40000000c0c */
[----:B------:R-:W2:Y:S01]  /*b700*/  LDS.128 R12, [R5+0x10dc0] ;  /* 0x010dc000050c7984 */ /* 0x000ea20000000c00 */
[-C--:B------:R-:W-:Y:S02]  /*b710*/  HFMA2 R31, R8.H1_H1, R17.reuse, R31 ;  /* 0x00000011081f7231 */ /* 0x080fe40000000c1f */
[----:B------:R-:W-:-:S02]  /*b720*/  HFMA2 R17, R36.H1_H1, R17, R28 ;  /* 0x0000001124117231 */ /* 0x000fc40000000c1c */
[----:B------:R-:W-:Y:S02]  /*b730*/  HFMA2 R44, R36.H1_H1, R18, R44 ;  /* 0x00000012242c7231 */ /* 0x000fe40000000c2c */
[-C--:B------:R-:W-:Y:S02]  /*b740*/  HFMA2 R8, R8.H1_H1, R19.reuse, R52 ;  /* 0x0000001308087231 */ /* 0x080fe40000000c34 */
[----:B------:R-:W-:Y:S02]  /*b750*/  HFMA2 R36, R36.H1_H1, R19, R47 ;  /* 0x0000001324247231 */ /* 0x000fe40000000c2f */
[----:B0-----:R-:W-:Y:S02]  /*b760*/  HFMA2 R47, R9.H0_H0, R25, R31 ;  /* 0x00000019092f7231 */ /* 0x001fe4000000081f */
[----:B------:R-:W-:Y:S02]  /*b770*/  HFMA2 R45, R41.H0_H0, R26, R45 ;  /* 0x0000001a292d7231 */ /* 0x000fe4000000082d */
[----:B------:R-:W-:-:S02]  /*b780*/  HFMA2 R46, R9.H0_H0, R24, R46 ;  /* 0x00000018092e7231 */ /* 0x000fc4000000082e */
[-C--:B------:R-:W-:Y:S02]  /*b790*/  HFMA2 R49, R41.H0_H0, R24.reuse, R49 ;  /* 0x0000001829317231 */ /* 0x080fe40000000831 */
[----:B------:R-:W-:Y:S02]  /*b7a0*/  HFMA2 R28, R33.H0_H0, R24, R50 ;  /* 0x00000018211c7231 */ /* 0x000fe40000000832 */
[-C--:B------:R-:W-:Y:S02]  /*b7b0*/  HFMA2 R48, R41.H0_H0, R25.reuse, R48 ;  /* 0x0000001929307231 */ /* 0x080fe40000000830 */
[-C--:B------:R-:W-:Y:S02]  /*b7c0*/  HFMA2 R30, R33.H0_H0, R25.reuse, R30 ;  /* 0x00000019211e7231 */ /* 0x080fe4000000081e */
[----:B------:R-:W-:Y:S02]  /*b7d0*/  HFMA2 R31, R37.H0_H0, R25, R17 ;  /* 0x00000019251f7231 */ /* 0x000fe40000000811 */
[----:B------:R-:W-:-:S02]  /*b7e0*/  HFMA2 R7, R9.H0_H0, R26, R7 ;  /* 0x0000001a09077231 */ /* 0x000fc40000000807 */
[-C--:B------:R-:W-:Y:S02]  /*b7f0*/  HFMA2 R29, R33.H0_H0, R26.reuse, R29 ;  /* 0x0000001a211d7231 */ /* 0x080fe4000000081d */
[C---:B------:R-:W-:Y:S02]  /*b800*/  HFMA2 R44, R37.reuse.H0_H0, R26, R44 ;  /* 0x0000001a252c7231 */ /* 0x040fe4000000082c */
[----:B------:R-:W-:Y:S02]  /*b810*/  HFMA2 R24, R37.H0_H0, R24, R16 ;  /* 0x0000001825187231 */ /* 0x000fe40000000810 */
[-C--:B------:R-:W-:Y:S01]  /*b820*/  HFMA2 R25, R9.H0_H0, R27.reuse, R8 ;  /* 0x0000001b09197231 */ /* 0x080fe20000000808 */
[----:B------:R-:W0:Y:S01]  /*b830*/  LDS.128 R16, [R5+0x10ed0] ;  /* 0x010ed00005107984 */ /* 0x000e220000000c00 */
[-C--:B------:R-:W-:Y:S02]  /*b840*/  HFMA2 R26, R41.H0_H0, R27.reuse, R40 ;  /* 0x0000001b291a7231 */ /* 0x080fe40000000828 */
[----:B------:R-:W-:-:S02]  /*b850*/  HFMA2 R40, R37.H0_H0, R27, R36 ;  /* 0x0000001b25287231 */ /* 0x000fc40000000824 */
[----:B-1----:R-:W-:Y:S02]  /*b860*/  HFMA2 R36, R41.H1_H1, R22, R45 ;  /* 0x0000001629247231 */ /* 0x002fe40000000c2d */
[-C--:B------:R-:W-:Y:S02]  /*b870*/  HFMA2 R46, R9.H1_H1, R20.reuse, R46 ;  /* 0x00000014092e7231 */ /* 0x080fe40000000c2e */
[-C--:B------:R-:W-:Y:S02]  /*b880*/  HFMA2 R49, R41.H1_H1, R20.reuse, R49 ;  /* 0x0000001429317231 */ /* 0x080fe40000000c31 */
[----:B------:R-:W-:Y:S02]  /*b890*/  HFMA2 R45, R33.H1_H1, R20, R28 ;  /* 0x00000014212d7231 */ /* 0x000fe40000000c1c */
[C---:B------:R-:W-:Y:S02]  /*b8a0*/  HFMA2 R8, R9.reuse.H1_H1, R21, R47 ;  /* 0x0000001509087231 */ /* 0x040fe40000000c2f */
[----:B------:R-:W-:-:S02]  /*b8b0*/  HFMA2 R7, R9.H1_H1, R22, R7 ;  /* 0x0000001609077231 */ /* 0x000fc40000000c07 */
[----:B------:R-:W-:Y:S02]  /*b8c0*/  HFMA2 R48, R41.H1_H1, R21, R48 ;  /* 0x0000001529307231 */ /* 0x000fe40000000c30 */
[----:B------:R-:W-:Y:S02]  /*b8d0*/  HFMA2 R20, R37.H1_H1, R20, R24 ;  /* 0x0000001425147231 */ /* 0x000fe40000000c18 */
[----:B------:R-:W-:Y:S02]  /*b8e0*/  HFMA2 R32, R33.H0_H0, R27, R32 ;  /* 0x0000001b21207231 */ /* 0x000fe40000000820 */
[-C--:B------:R-:W-:Y:S02]  /*b8f0*/  HFMA2 R9, R9.H1_H1, R23.reuse, R25 ;  /* 0x0000001709097231 */ /* 0x080fe40000000c19 */
[----:B------:R-:W-:Y:S02]  /*b900*/  HFMA2 R41, R41.H1_H1, R23, R26 ;  /* 0x0000001729297231 */ /* 0x000fe40000000c1a */
[----:B------:R-:W1:Y:S01]  /*b910*/  LDS.128 R24, [R5+0x10fe0] ;  /* 0x010fe00005187984 */ /* 0x000e620000000c00 */
[----:B------:R-:W-:-:S02]  /*b920*/  HFMA2 R47, R33.H1_H1, R21, R30 ;  /* 0x00000015212f7231 */ /* 0x000fc40000000c1e */
[-C--:B--2---:R-:W-:Y:S02]  /*b930*/  HFMA2 R46, R10.H0_H0, R12.reuse, R46 ;  /* 0x0000000c0a2e7231 */ /* 0x084fe4000000082e */
[-C--:B------:R-:W-:Y:S02]  /*b940*/  HFMA2 R28, R42.H0_H0, R12.reuse, R49 ;  /* 0x0000000c2a1c7231 */ /* 0x080fe40000000831 */
[----:B------:R-:W-:Y:S02]  /*b950*/  HFMA2 R30, R34.H0_H0, R12, R45 ;  /* 0x0000000c221e7231 */ /* 0x000fe4000000082d */
[----:B------:R-:W-:Y:S02]  /*b960*/  HFMA2 R31, R37.H1_H1, R21, R31 ;  /* 0x00000015251f7231 */ /* 0x000fe40000000c1f */
[-C--:B------:R-:W-:Y:S02]  /*b970*/  HFMA2 R29, R33.H1_H1, R22.reuse, R29 ;  /* 0x00000016211d7231 */ /* 0x080fe40000000c1d */
[----:B------:R-:W-:-:S02]  /*b980*/  HFMA2 R44, R37.H1_H1, R22, R44 ;  /* 0x00000016252c7231 */ /* 0x000fc40000000c2c */
[-C--:B------:R-:W-:Y:S02]  /*b990*/  HFMA2 R32, R33.H1_H1, R23.reuse, R32 ;  /* 0x0000001721207231 */ /* 0x080fe40000000c20 */
[----:B------:R-:W-:Y:S02]  /*b9a0*/  HFMA2 R40, R37.H1_H1, R23, R40 ;  /* 0x0000001725287231 */ /* 0x000fe40000000c28 */
[----:B------:R-:W-:Y:S02]  /*b9b0*/  HFMA2 R12, R38.H0_H0, R12, R20 ;  /* 0x0000000c260c7231 */ /* 0x000fe40000000814 */
[----:B------:R2:W3:Y:S01]  /*b9c0*/  LDS.128 R20, [R5+0x110f0] ;  /* 0x0110f00005147984 */ /* 0x0004e20000000c00 */
[C---:B------:R-:W-:Y:S02]  /*b9d0*/  HFMA2 R33, R10.reuse.H0_H0, R13, R8 ;  /* 0x0000000d0a217231 */ /* 0x040fe40000000808 */
[C---:B------:R-:W-:Y:S02]  /*b9e0*/  HFMA2 R7, R10.reuse.H0_H0, R14, R7 ;  /* 0x0000000e0a077231 */ /* 0x040fe40000000807 */
[----:B------:R-:W-:-:S02]  /*b9f0*/  HFMA2 R9, R10.H0_H0, R15, R9 ;  /* 0x0000000f0a097231 */ /* 0x000fc40000000809 */
[-C--:B------:R-:W-:Y:S02]  /*ba00*/  HFMA2 R48, R42.H0_H0, R13.reuse, R48 ;  /* 0x0000000d2a307231 */ /* 0x080fe40000000830 */
        /* <DEDUP_REMOVED lines=8> */
[C---:B0-----:R-:W-:Y:S02]  /*ba90*/  HFMA2 R46, R10.reuse.H1_H1, R16, R46 ;  /* 0x000000100a2e7231 */ /* 0x041fe40000000c2e */
[C---:B------:R-:W-:Y:S02]  /*baa0*/  HFMA2 R33, R10.reuse.H1_H1, R17, R33 ;  /* 0x000000110a217231 */ /* 0x040fe40000000c21 */
[----:B--2---:R-:W-:-:S02]  /*bab0*/  HFMA2 R5, R10.H1_H1, R18, R7 ;  /* 0x000000120a057231 */ /* 0x004fc40000000c07 */
[----:B------:R-:W-:Y:S02]  /*bac0*/  HFMA2 R10, R10.H1_H1, R19, R9 ;  /* 0x000000130a0a7231 */ /* 0x000fe40000000c09 */
[-C--:B------:R-:W-:Y:S02]  /*bad0*/  HFMA2 R28, R42.H1_H1, R16.reuse, R28 ;  /* 0x000000102a1c7231 */ /* 0x080fe40000000c1c */
[----:B------:R-:W-:Y:S02]  /*bae0*/  HFMA2 R30, R34.H1_H1, R16, R30 ;  /* 0x00000010221e7231 */ /* 0x000fe40000000c1e */
[C---:B------:R-:W-:Y:S02]  /*baf0*/  HFMA2 R48, R42.reuse.H1_H1, R17, R48 ;  /* 0x000000112a307231 */ /* 0x040fe40000000c30 */
[C---:B------:R-:W-:Y:S02]  /*bb00*/  HFMA2 R36, R42.reuse.H1_H1, R18, R36 ;  /* 0x000000122a247231 */ /* 0x040fe40000000c24 */
[----:B------:R-:W-:-:S02]  /*bb10*/  HFMA2 R41, R42.H1_H1, R19, R41 ;  /* 0x000000132a297231 */ /* 0x000fc40000000c29 */
[----:B------:R-:W-:Y:S02]  /*bb20*/  HFMA2 R12, R38.H1_H1, R16, R12 ;  /* 0x00000010260c7231 */ /* 0x000fe40000000c0c */
[-C--:B------:R-:W-:Y:S02]  /*bb30*/  HFMA2 R8, R34.H1_H1, R17.reuse, R8 ;  /* 0x0000001122087231 */ /* 0x080fe40000000c08 */
[----:B------:R-:W-:Y:S02]  /*bb40*/  HFMA2 R13, R38.H1_H1, R17, R13 ;  /* 0x00000011260d7231 */ /* 0x000fe40000000c0d */
[-C--:B------:R-:W-:Y:S02]  /*bb50*/  HFMA2 R29, R34.H1_H1, R18.reuse, R29 ;  /* 0x00000012221d7231 */ /* 0x080fe40000000c1d */
[----:B------:R-:W-:Y:S02]  /*bb60*/  HFMA2 R44, R38.H1_H1, R18, R44 ;  /* 0x00000012262c7231 */ /* 0x000fe40000000c2c */
[----:B------:R-:W-:-:S02]  /*bb70*/  HFMA2 R32, R34.H1_H1, R19, R32 ;  /* 0x0000001322207231 */ /* 0x000fc40000000c20 */
[----:B------:R-:W-:Y:S02]  /*bb80*/  HFMA2 R40, R38.H1_H1, R19, R40 ;  /* 0x0000001326287231 */ /* 0x000fe40000000c28 */
[C---:B-1----:R-:W-:Y:S02]  /*bb90*/  HFMA2 R9, R11.reuse.H0_H0, R24, R46 ;  /* 0x000000180b097231 */ /* 0x042fe4000000082e */
[C---:B------:R-:W-:Y:S02]  /*bba0*/  HFMA2 R33, R11.reuse.H0_H0, R25, R33 ;  /* 0x000000190b217231 */ /* 0x040fe40000000821 */
[C---:B------:R-:W-:Y:S02]  /*bbb0*/  HFMA2 R5, R11.reuse.H0_H0, R26, R5 ;  /* 0x0000001a0b057231 */ /* 0x040fe40000000805 */
        /* <DEDUP_REMOVED lines=9> */
[----:B------:R-:W-:Y:S02]  /*bc50*/  HFMA2 R44, R39.H0_H0, R26, R44 ;  /* 0x0000001a272c7231 */ /* 0x000fe4000000082c */
[-C--:B------:R-:W-:Y:S02]  /*bc60*/  HFMA2 R41, R43.H0_H0, R27.reuse, R41 ;  /* 0x0000001b2b297231 */ /* 0x080fe40000000829 */
[-C--:B------:R-:W-:Y:S02]  /*bc70*/  HFMA2 R32, R35.H0_H0, R27.reuse, R32 ;  /* 0x0000001b23207231 */ /* 0x080fe40000000820 */
[----:B------:R-:W-:Y:S02]  /*bc80*/  HFMA2 R31, R39.H0_H0, R27, R40 ;  /* 0x0000001b271f7231 */ /* 0x000fe40000000828 */
[----:B---3--:R-:W-:-:S02]  /*bc90*/  HFMA2 R9, R11.H1_H1, R20, R9 ;  /* 0x000000140b097231 */ /* 0x008fc40000000c09 */
[C---:B------:R-:W-:Y:S02]  /*bca0*/  HFMA2 R8, R11.reuse.H1_H1, R21, R33 ;  /* 0x000000150b087231 */ /* 0x040fe40000000c21 */
[C---:B------:R-:W-:Y:S02]  /*bcb0*/  HFMA2 R25, R11.reuse.H1_H1, R22, R5 ;  /* 0x000000160b197231 */ /* 0x040fe40000000c05 */
[----:B------:R-:W-:Y:S02]  /*bcc0*/  HFMA2 R24, R11.H1_H1, R23, R10 ;  /* 0x000000170b187231 */ /* 0x000fe40000000c0a */
[-C--:B------:R-:W-:Y:S02]  /*bcd0*/  HFMA2 R11, R43.H1_H1, R20.reuse, R28 ;  /* 0x000000142b0b7231 */ /* 0x080fe40000000c1c */
[----:B------:R-:W-:Y:S02]  /*bce0*/  HFMA2 R29, R35.H1_H1, R20, R30 ;  /* 0x00000014231d7231 */ /* 0x000fe40000000c1e */
[----:B------:R-:W-:-:S02]  /*bcf0*/  HFMA2 R10, R43.H1_H1, R21, R48 ;  /* 0x000000152b0a7231 */ /* 0x000fc40000000c30 */
[C---:B------:R-:W-:Y:S02]  /*bd00*/  HFMA2 R27, R43.reuse.H1_H1, R22, R36 ;  /* 0x000000162b1b7231 */ /* 0x040fe40000000c24 */
[----:B------:R-:W-:Y:S02]  /*bd10*/  HFMA2 R47, R43.H1_H1, R23, R41 ;  /* 0x000000172b2f7231 */ /* 0x000fe40000000c29 */
[----:B------:R-:W-:Y:S02]  /*bd20*/  HFMA2 R51, R39.H1_H1, R20, R12 ;  /* 0x0000001427337231 */ /* 0x000fe40000000c0c */
[-C--:B------:R-:W-:Y:S02]  /*bd30*/  HFMA2 R26, R35.H1_H1, R21.reuse, R7 ;  /* 0x00000015231a7231 */ /* 0x080fe40000000c07 */
[----:B------:R-:W-:Y:S02]  /*bd40*/  HFMA2 R28, R39.H1_H1, R21, R13 ;  /* 0x00000015271c7231 */ /* 0x000fe40000000c0d */
[----:B------:R-:W-:-:S02]  /*bd50*/  HFMA2 R45, R35.H1_H1, R22, R45 ;  /* 0x00000016232d7231 */ /* 0x000fc40000000c2d */
[----:B------:R-:W-:Y:S02]  /*bd60*/  HFMA2 R49, R39.H1_H1, R22, R44 ;  /* 0x0000001627317231 */ /* 0x000fe40000000c2c */
[-C--:B------:R-:W-:Y:S02]  /*bd70*/  HFMA2 R30, R35.H1_H1, R23.reuse, R32 ;  /* 0x00000017231e7231 */ /* 0x080fe40000000c20 */
[----:B------:R-:W-:Y:S01]  /*bd80*/  HFMA2 R31, R39.H1_H1, R23, R31 ;  /* 0x00000017271f7231 */ /* 0x000fe20000000c1f */
[----:B------:R-:W-:Y:S06]  /*bd90*/  BAR.SYNC.DEFER_BLOCKING 0x0 ;  /* 0x0000000000007b1d */ /* 0x000fec0000010000 */
[----:B------:R-:W-:Y:S05]  /*bda0*/  BRA.U UP0, `(.L_x_63) ;  /* 0xffffffb5003c7547 */ /* 0x000fea000b83ffff */
.L_x_2:
[----:B------:R-:W0:Y:S01]  /*bdb0*/  S2R R3, SR_TID.X ;  /* 0x0000000000037919 */ /* 0x000e220000002100 */
[----:B------:R-:W1:Y:S01]  /*bdc0*/  LDCU.64 UR4, c[0x0][0x390] ;  /* 0x00007200ff0477ac */ /* 0x000e620008000a00 */
[----:B------:R-:W2:Y:S01]  /*bdd0*/  LDC R5, c[0x0][0x3c0] ;  /* 0x0000f000ff057b82 */ /* 0x000ea20000000800 */
[----:B------:R-:W3:Y:S01]  /*bde0*/  S2R R2, SR_CTAID.Y ;  /* 0x0000000000027919 */ /* 0x000ee20000002600 */
[----:B------:R-:W2:Y:S01]  /*bdf0*/  LDCU UR8, c[0x0][0x3bc] ;  /* 0x00007780ff0877ac */ /* 0x000ea20008000800 */
[----:B------:R-:W4:Y:S01]  /*be00*/  S2R R6, SR_CTAID.X ;  /* 0x0000000000067919 */ /* 0x000f220000002500 */
[----:B------:R-:W5:Y:S01]  /*be10*/  LDCU UR7, c[0x0][0x3b0] ;  /* 0x00007600ff0777ac */ /* 0x000f620008000800 */
[----:B-1----:R-:W-:-:S04]  /*be20*/  UISETP.NE.U32.AND UP0, UPT, UR4, URZ, UPT ;  /* 0x000000ff0400728c */ /* 0x002fc8000bf05070 */
[----:B------:R-:W-:Y:S01]  /*be30*/  UISETP.NE.AND.EX UP0, UPT, UR5, URZ, UPT, UP0 ;  /* 0x000000ff0500728c */ /* 0x000fe2000bf05300 */
[--C-:B0-----:R-:W-:Y:S02]  /*be40*/  SHF.R.U32.HI R0, RZ, 0x2, R3.reuse ;  /* 0x00000002ff007819 */ /* 0x101fe40000011603 */
[----:B------:R-:W-:Y:S02]  /*be50*/  SHF.L.U32 R4, R3, 0x3, RZ ;  /* 0x0000000303047819 */ /* 0x000fe400000006ff */
[----:B------:R-:W-:Y:S02]  /*be60*/  LOP3.LUT R0, R0, 0xe0, RZ, 0xc0, !PT ;  /* 0x000000e000007812 */ /* 0x000fe400078ec0ff */
[----:B------:R-:W-:Y:S02]  /*be70*/  LOP3.LUT R4, R4, 0x18, RZ, 0xc0, !PT ;  /* 0x0000001804047812 */ /* 0x000fe400078ec0ff */
[--C-:B------:R-:W-:Y:S01]  /*be80*/  LOP3.LUT R33, R0, 0x1c, R3.reuse, 0xf8, !PT ;  /* 0x0000001c00217812 */ /* 0x100fe200078ef803 */
[----:B--2---:R-:W-:Y:S01]  /*be90*/  IMAD R0, R5, UR8, RZ ;  /* 0x0000000805007c24 */ /* 0x004fe2000f8e02ff */
[----:B------:R-:W-:-:S02]  /*bea0*/  LOP3.LUT R3, R4, 0x60, R3, 0xf8, !PT ;  /* 0x0000006004037812 */ /* 0x000fc400078ef803 */
[----:B---3--:R-:W-:Y:S01]  /*beb0*/  LEA R33, R2, R33, 0x8 ;  /* 0x0000002102217211 */ /* 0x008fe200078e40ff */
[----:B-----5:R-:W-:Y:S01]  /*bec0*/  IMAD R2, R0, UR7, RZ ;  /* 0x0000000700027c24 */ /* 0x020fe2000f8e02ff */
[----:B----4-:R-:W-:Y:S01]  /*bed0*/  LEA R3, R6, R3, 0x7 ;  /* 0x0000000306037211 */ /* 0x010fe200078e38ff */
[----:B------:R-:W-:Y:S06]  /*bee0*/  BRA.U UP0, `(.L_x_64) ;  /* 0x0000001500307547 */ /* 0x000fec000b800000 */
[C---:B------:R-:W-:Y:S01]  /*bef0*/  ISETP.GE.AND P3, PT, R33.reuse, UR6, PT ;  /* 0x0000000621007c0c */ /* 0x040fe2000bf66270 */
[----:B------:R-:W-:Y:S01]  /*bf00*/  BSSY.RECONVERGENT B0, `(.L_x_65) ;  /* 0x0000056000007945 */ /* 0x000fe20003800200 */
[C---:B------:R-:W-:Y:S02]  /*bf10*/  IADD3 R15, PT, PT, R33.reuse, 0x1, RZ ;  /* 0x00000001210f7810 */ /* 0x040fe40007ffe0ff */
[C---:B------:R-:W-:Y:S02]  /*bf20*/  IADD3 R7, PT, PT, R33.reuse, 0x2, RZ ;  /* 0x0000000221077810 */ /* 0x040fe40007ffe0ff */
[----:B------:R-:W-:Y:S02]  /*bf30*/  IADD3 R5, PT, PT, R33, 0x3, RZ ;  /* 0x0000000321057810 */ /* 0x000fe40007ffe0ff */
[----:B------:R-:W-:Y:S02]  /*bf40*/  ISETP.GE.AND P2, PT, R15, UR6, PT ;  /* 0x000000060f007c0c */ /* 0x000fe4000bf46270 */
[----:B------:R-:W-:-:S02]  /*bf50*/  ISETP.GE.AND P0, PT, R7, UR6, PT ;  /* 0x0000000607007c0c */ /* 0x000fc4000bf06270 */
[----:B------:R-:W-:Y:S01]  /*bf60*/  ISETP.GE.AND P1, PT, R5, UR6, PT ;  /* 0x0000000605007c0c */ /* 0x000fe2000bf26270 */
[----:B------:R-:W-:-:S12]  /*bf70*/  @P3 BRA `(.L_x_66) ;  /* 0x0000000400383947 */ /* 0x000fd80003800000 */
[-C--:B------:R-:W-:Y:S02]  /*bf80*/  IABS R19, R0.reuse ;  /* 0x0000000000137213 */ /* 0x080fe40000000000 */
[----:B------:R-:W-:Y:S02]  /*bf90*/  IABS R17, R33 ;  /* 0x0000002100117213 */ /* 0x000fe40000000000 */
[----:B------:R-:W0:Y:S01]  /*bfa0*/  I2F.RP R4, R19 ;  /* 0x0000001300047306 */ /* 0x000e220000209400 */
[----:B------:R-:W-:Y:S02]  /*bfb0*/  IABS R14, R0 ;  /* 0x00000000000e7213 */ /* 0x000fe40000000000 */
[----:B------:R-:W-:Y:S02]  /*bfc0*/  ISETP.NE.AND P6, PT, R0, RZ, PT ;  /* 0x000000ff0000720c */ /* 0x000fe40003fc5270 */
[----:B------:R-:W-:Y:S02]  /*bfd0*/  IADD3 R22, PT, PT, R3, 0x3, RZ ;  /* 0x0000000303167810 */ /* 0x000fe40007ffe0ff */
[----:B------:R-:W-:Y:S01]  /*bfe0*/  PRMT R34, R9, 0x7632, R34 ;  /* 0x0000763209227816 */ /* 0x000fe20000000022 */
[----:B0-----:R-:W0:Y:S02]  /*bff0*/  MUFU.RCP R4, R4 ;  /* 0x0000000400047308 */ /* 0x001e240000001000 */
[----:B0-----:R-:W-:-:S06]  /*c000*/  IADD3 R12, PT, PT, R4, 0xffffffe, RZ ;  /* 0x0ffffffe040c7810 */ /* 0x001fcc0007ffe0ff */
[----:B------:R0:W1:Y:S02]  /*c010*/  F2I.FTZ.U32.TRUNC.NTZ R13, R12 ;  /* 0x0000000c000d7305 */ /* 0x000064000021f000 */
[----:B0-----:R-:W-:Y:S01]  /*c020*/  HFMA2 R12, -RZ, RZ, 0, 0 ;  /* 0x00000000ff0c7431 */ /* 0x001fe200000001ff */
[----:B-1----:R-:W-:-:S05]  /*c030*/  IADD3 R6, PT, PT, RZ, -R13, RZ ;  /* 0x8000000dff067210 */ /* 0x002fca0007ffe0ff */
[----:B------:R-:W-:-:S04]  /*c040*/  IMAD R21, R6, R19, RZ ;  /* 0x0000001306157224 */ /* 0x000fc800078e02ff */
[----:B------:R-:W-:Y:S01]  /*c050*/  IMAD.HI.U32 R6, R13, R21, R12 ;  /* 0x000000150d067227 */ /* 0x000fe200078e000c */
[----:B------:R-:W-:Y:S02]  /*c060*/  IADD3 R13, PT, PT, RZ, -R14, RZ ;  /* 0x8000000eff0d7210 */ /* 0x000fe40007ffe0ff */
[----:B------:R-:W-:-:S03]  /*c070*/  IADD3 R14, PT, PT, R3, 0x2, RZ ;  /* 0x00000002030e7810 */ /* 0x000fc60007ffe0ff */
[----:B------:R-:W-:-:S04]  /*c080*/  IMAD.HI.U32 R4, R6, R17, RZ ;  /* 0x0000001106047227 */ /* 0x000fc800078e00ff */
[----:B------:R-:W-:-:S05]  /*c090*/  IMAD R6, R4, R13, R17 ;  /* 0x0000000d04067224 */ /* 0x000fca00078e0211 */
[----:B------:R-:W-:-:S13]  /*c0a0*/  ISETP.GT.U32.AND P5, PT, R19, R6, PT ;  /* 0x000000061300720c */ /* 0x000fda0003fa4070 */
[-C--:B------:R-:W-:Y:S02]  /*c0b0*/  @!P5 IADD3 R6, PT, PT, R6, -R19.reuse, RZ ;  /* 0x800000130606d210 */ /* 0x080fe40007ffe0ff */
[----:B------:R-:W-:Y:S02]  /*c0c0*/  @!P5 IADD3 R4, PT, PT, R4, 0x1, RZ ;  /* 0x000000010404d810 */ /* 0x000fe40007ffe0ff */
[----:B------:R-:W-:Y:S02]  /*c0d0*/  ISETP.GE.U32.AND P4, PT, R6, R19, PT ;  /* 0x000000130600720c */ /* 0x000fe40003f86070 */
[----:B------:R-:W-:Y:S02]  /*c0e0*/  LOP3.LUT R6, R33, R0, RZ, 0x3c, !PT ;  /* 0x0000000021067212 */ /* 0x000fe400078e3cff */
[----:B------:R-:W-:Y:S02]  /*c0f0*/  ISETP.GE.AND P5, PT, R3, UR7, PT ;  /* 0x0000000703007c0c */ /* 0x000fe4000bfa6270 */
[----:B------:R-:W-:-:S02]  /*c100*/  ISETP.GE.AND P3, PT, R6, RZ, PT ;  /* 0x000000ff0600720c */ /* 0x000fc40003f66270 */
[----:B------:R-:W-:-:S05]  /*c110*/  IADD3 R6, PT, PT, R3, 0x1, RZ ;  /* 0x0000000103067810 */ /* 0x000fca0007ffe0ff */
[----:B------:R-:W-:Y:S02]  /*c120*/  @P4 IADD3 R4, PT, PT, R4, 0x1, RZ ;  /* 0x0000000104044810 */ /* 0x000fe40007ffe0ff */
[----:B------:R-:W-:Y:S02]  /*c130*/  ISETP.GE.AND P4, PT, R6, UR7, PT ;  /* 0x0000000706007c0c */ /* 0x000fe4000bf86270 */
[----:B------:R-:W0:Y:S02]  /*c140*/  @!P5 LDC.64 R20, c[0x0][0x398] ;  /* 0x0000e600ff14db82 */ /* 0x000e240000000a00 */
[----:B------:R-:W-:Y:S02]  /*c150*/  @!P3 IADD3 R4, PT, PT, -R4, RZ, RZ ;  /* 0x000000ff0404b210 */ /* 0x000fe40007ffe1ff */
[----:B------:R-:W-:Y:S02]  /*c160*/  ISETP.GE.AND P3, PT, R14, UR7, PT ;  /* 0x000000070e007c0c */ /* 0x000fe4000bf66270 */
[----:B------:R-:W-:-:S02]  /*c170*/  @!P6 LOP3.LUT R4, RZ, R0, RZ, 0x33, !PT ;  /* 0x00000000ff04e212 */ /* 0x000fc400078e33ff */
[----:B------:R-:W-:Y:S02]  /*c180*/  ISETP.GE.AND P6, PT, R22, UR7, PT ;  /* 0x0000000716007c0c */ /* 0x000fe4000bfc6270 */
[----:B------:R-:W-:Y:S01]  /*c190*/  IADD3 R23, PT, PT, -R4, RZ, RZ ;  /* 0x000000ff04177210 */ /* 0x000fe20007ffe1ff */
[----:B------:R-:W1:Y:S04]  /*c1a0*/  @!P4 LDC.64 R18, c[0x0][0x398] ;  /* 0x0000e600ff12cb82 */ /* 0x000e680000000a00 */
[----:B------:R-:W-:-:S04]  /*c1b0*/  IMAD R23, R0, R23, R33 ;  /* 0x0000001700177224 */ /* 0x000fc800078e0221 */
[----:B------:R-:W2:Y:S01]  /*c1c0*/  @!P3 LDC.64 R16, c[0x0][0x398] ;  /* 0x0000e600ff10bb82 */ /* 0x000ea20000000a00 */
[----:B------:R-:W-:Y:S01]  /*c1d0*/  IMAD R23, R2, R4, R23 ;  /* 0x0000000402177224 */ /* 0x000fe200078e0217 */
[----:B------:R-:W-:-:S03]  /*c1e0*/  IADD3 R4, PT, PT, R3, 0x4, RZ ;  /* 0x0000000403047810 */ /* 0x000fc60007ffe0ff */
[C-C-:B------:R-:W-:Y:S02]  /*c1f0*/  @!P5 IMAD R33, R0.reuse, R3, R23.reuse ;  /* 0x000000030021d224 */ /* 0x140fe400078e0217 */
[----:B------:R-:W-:Y:S01]  /*c200*/  @!P4 IMAD R35, R0, R6, R23 ;  /* 0x000000060023c224 */ /* 0x000fe200078e0217 */
[----:B------:R-:W3:Y:S01]  /*c210*/  @!P6 LDC.64 R12, c[0x0][0x398] ;  /* 0x0000e600ff0ceb82 */ /* 0x000ee20000000a00 */
[----:B0-----:R-:W-:Y:S01]  /*c220*/  @!P5 IMAD.WIDE R20, R33, 0x2, R20 ;  /* 0x000000022114d825 */ /* 0x001fe200078e0214 */
[----:B------:R-:W-:-:S03]  /*c230*/  IADD3 R6, PT, PT, R3, 0x5, RZ ;  /* 0x0000000503067810 */ /* 0x000fc60007ffe0ff */
[----:B------:R-:W-:Y:S01]  /*c240*/  @!P3 IMAD R33, R0, R14, R23 ;  /* 0x0000000e0021b224 */ /* 0x000fe200078e0217 */
[----:B------:R-:W-:Y:S01]  /*c250*/  IADD3 R14, PT, PT, R3, 0x6, RZ ;  /* 0x00000006030e7810 */ /* 0x000fe20007ffe0ff */
[----:B------:R0:W-:Y:S01]  /*c260*/  @!P5 STG.E.U16 desc[UR12][R20.64], R9 ;  /* 0x000000091400d986 */ /* 0x0001e2000c10150c */
[----:B-1----:R-:W-:Y:S01]  /*c270*/  @!P4 IMAD.WIDE R18, R35, 0x2, R18 ;  /* 0x000000022312c825 */ /* 0x002fe200078e0212 */
[----:B------:R-:W-:-:S03]  /*c280*/  ISETP.GE.AND P5, PT, R4, UR7, PT ;  /* 0x0000000704007c0c */ /* 0x000fc6000bfa6270 */
[----:B------:R-:W-:Y:S01]  /*c290*/  @!P6 IMAD R35, R0, R22, R23 ;  /* 0x000000160023e224 */ /* 0x000fe200078e0217 */
[----:B------:R-:W-:Y:S01]  /*c2a0*/  IADD3 R22, PT, PT, R3, 0x7, RZ ;  /* 0x0000000703167810 */ /* 0x000fe20007ffe0ff */
[----:B------:R1:W-:Y:S01]  /*c2b0*/  @!P4 STG.E.U16 desc[UR12][R18.64], R34 ;  /* 0x000000221200c986 */ /* 0x0003e2000c10150c */
[----:B------:R-:W-:Y:S01]  /*c2c0*/  ISETP.GE.AND P4, PT, R6, UR7, PT ;  /* 0x0000000706007c0c */ /* 0x000fe2000bf86270 */
[----:B--2---:R-:W-:-:S05]  /*c2d0*/  @!P3 IMAD.WIDE R16, R33, 0x2, R16 ;  /* 0x000000022110b825 */ /* 0x004fca00078e0210 */
[----:B------:R2:W-:Y:S01]  /*c2e0*/  @!P3 STG.E.U16 desc[UR12][R16.64], R8 ;  /* 0x000000081000b986 */ /* 0x0005e2000c10150c */
[----:B------:R-:W-:Y:S01]  /*c2f0*/  ISETP.GE.AND P3, PT, R14, UR7, PT ;  /* 0x000000070e007c0c */ /* 0x000fe2000bf66270 */
[----:B0-----:R-:W-:Y:S01]  /*c300*/  @!P5 IMAD R21, R0, R4, R23 ;  /* 0x000000040015d224 */ /* 0x001fe200078e0217 */
[----:B------:R-:W-:Y:S01]  /*c310*/  PRMT R4, R25, 0x7632, R4 ;  /* 0x0000763219047816 */ /* 0x000fe20000000004 */
[----:B---3--:R-:W-:Y:S01]  /*c320*/  @!P6 IMAD.WIDE R32, R35, 0x2, R12 ;  /* 0x000000022320e825 */ /* 0x008fe200078e020c */
[----:B------:R-:W-:Y:S01]  /*c330*/  PRMT R13, R8, 0x7632, R13 ;  /* 0x00007632080d7816 */ /* 0x000fe2000000000d */
[----:B-1----:R-:W0:Y:S02]  /*c340*/  @!P5 LDC.64 R18, c[0x0][0x398] ;  /* 0x0000e600ff12db82 */ /* 0x002e240000000a00 */
[----:B------:R-:W-:Y:S01]  /*c350*/  @!P4 IMAD R35, R0, R6, R23 ;  /* 0x000000060023c224 */ /* 0x000fe200078e0217 */
[----:B------:R-:W-:Y:S01]  /*c360*/  PRMT R6, R24, 0x7632, R6 ;  /* 0x0000763218067816 */ /* 0x000fe20000000006 */
[----:B------:R1:W-:Y:S01]  /*c370*/  @!P6 STG.E.U16 desc[UR12][R32.64], R13 ;  /* 0x0000000d2000e986 */ /* 0x0003e2000c10150c */
[----:B------:R-:W-:-:S03]  /*c380*/  ISETP.GE.AND P6, PT, R22, UR7, PT ;  /* 0x0000000716007c0c */ /* 0x000fc6000bfc6270 */
[----:B--2---:R-:W2:Y:S01]  /*c390*/  @!P4 LDC.64 R16, c[0x0][0x398] ;  /* 0x0000e600ff10cb82 */ /* 0x004ea20000000a00 */
[----:B------:R-:W-:-:S07]  /*c3a0*/  @!P3 IMAD R37, R0, R14, R23 ;  /* 0x0000000e0025b224 */ /* 0x000fce00078e0217 */
[----:B-1----:R-:W1:Y:S02]  /*c3b0*/  @!P3 LDC.64 R12, c[0x0][0x398] ;  /* 0x0000e600ff0cbb82 */ /* 0x002e640000000a00 */
[----:B------:R-:W-:-:S06]  /*c3c0*/  @!P6 IMAD R23, R0, R22, R23 ;  /* 0x000000160017e224 */ /* 0x000fcc00078e0217 */
[----:B------:R-:W3:Y:S01]  /*c3d0*/  @!P6 LDC.64 R8, c[0x0][0x398] ;  /* 0x0000e600ff08eb82 */ /* 0x000ee20000000a00 */
[----:B0-----:R-:W-:-:S05]  /*c3e0*/  @!P5 IMAD.WIDE R18, R21, 0x2, R18 ;  /* 0x000000021512d825 */ /* 0x001fca00078e0212 */
[----:B------:R0:W-:Y:S01]  /*c3f0*/  @!P5 STG.E.U16 desc[UR12][R18.64], R25 ;  /* 0x000000191200d986 */ /* 0x0001e2000c10150c */
[----:B--2---:R-:W-:-:S05]  /*c400*/  @!P4 IMAD.WIDE R16, R35, 0x2, R16 ;  /* 0x000000022310c825 */ /* 0x004fca00078e0210 */
[----:B------:R0:W-:Y:S01]  /*c410*/  @!P4 STG.E.U16 desc[UR12][R16.64], R4 ;  /* 0x000000041000c986 */ /* 0x0001e2000c10150c */
[----:B-1----:R-:W-:-:S05]  /*c420*/  @!P3 IMAD.WIDE R12, R37, 0x2, R12 ;  /* 0x00000002250cb825 */ /* 0x002fca00078e020c */
[----:B------:R0:W-:Y:S01]  /*c430*/  @!P3 STG.E.U16 desc[UR12][R12.64], R24 ;  /* 0x000000180c00b986 */ /* 0x0001e2000c10150c */
[----:B---3--:R-:W-:-:S05]  /*c440*/  @!P6 IMAD.WIDE R8, R23, 0x2, R8 ;  /* 0x000000021708e825 */ /* 0x008fca00078e0208 */
[----:B------:R0:W-:Y:S02]  /*c450*/  @!P6 STG.E.U16 desc[UR12][R8.64], R6 ;  /* 0x000000060800e986 */ /* 0x0001e4000c10150c */
.L_x_66:
[----:B------:R-:W-:Y:S05]  /*c460*/  BSYNC.RECONVERGENT B0 ;  /* 0x0000000000007941 */ /* 0x000fea0003800200 */
.L_x_65:
[----:B------:R-:W-:Y:S04]  /*c470*/  BSSY.RECONVERGENT B0, `(.L_x_67) ;  /* 0x0000050000007945 */ /* 0x000fe80003800200 */
[----:B------:R-:W-:Y:S05]  /*c480*/  @P2 BRA `(.L_x_68) ;  /* 0x0000000400382947 */ /* 0x000fea0003800000 */
[-C--:B0-----:R-:W-:Y:S02]  /*c490*/  IABS R17, R0.reuse ;  /* 0x0000000000117213 */ /* 0x081fe40000000000 */
[----:B------:R-:W-:Y:S02]  /*c4a0*/  IABS R13, R15 ;  /* 0x0000000f000d7213 */ /* 0x000fe40000000000 */
[----:B------:R-:W0:Y:S01]  /*c4b0*/  I2F.RP R4, R17 ;  /* 0x0000001100047306 */ /* 0x000e220000209400 */
[----:B------:R-:W-:Y:S02]  /*c4c0*/  IABS R12, R0 ;  /* 0x00000000000c7213 */ /* 0x000fe40000000000 */
[C---:B------:R-:W-:Y:S02]  /*c4d0*/  IADD3 R23, PT, PT, R3.reuse, 0x2, RZ ;  /* 0x0000000203177810 */ /* 0x040fe40007ffe0ff */
[C---:B------:R-:W-:Y:S02]  /*c4e0*/  IADD3 R21, PT, PT, R3.reuse, 0x1, RZ ;  /* 0x0000000103157810 */ /* 0x040fe40007ffe0ff */
[----:B------:R-:W-:-:S02]  /*c4f0*/  ISETP.GE.AND P4, PT, R3, UR7, PT ;  /* 0x0000000703007c0c */ /* 0x000fc4000bf86270 */
[----:B------:R-:W-:Y:S02]  /*c500*/  ISETP.NE.AND P6, PT, R0, RZ, PT ;  /* 0x000000ff0000720c */ /* 0x000fe40003fc5270 */
[C---:B------:R-:W-:Y:S02]  /*c510*/  IADD3 R25, PT, PT, R3.reuse, 0x4, RZ ;  /* 0x0000000403197810 */ /* 0x040fe40007ffe0ff */
[C---:B------:R-:W-:Y:S01]  /*c520*/  IADD3 R33, PT, PT, R3.reuse, 0x6, RZ ;  /* 0x0000000603217810 */ /* 0x040fe20007ffe0ff */
[----:B0-----:R-:W0:Y:S01]  /*c530*/  MUFU.RCP R4, R4 ;  /* 0x0000000400047308 */ /* 0x001e220000001000 */
[----:B------:R-:W-:Y:S02]  /*c540*/  IADD3 R24, PT, PT, R3, 0x7, RZ ;  /* 0x0000000703187810 */ /* 0x000fe40007ffe0ff */
[----:B0-----:R-:W-:-:S05]  /*c550*/  IADD3 R8, PT, PT, R4, 0xffffffe, RZ ;  /* 0x0ffffffe04087810 */ /* 0x001fca0007ffe0ff */
[----:B------:R0:W1:Y:S02]  /*c560*/  F2I.FTZ.U32.TRUNC.NTZ R9, R8 ;  /* 0x0000000800097305 */ /* 0x000064000021f000 */
[----:B0-----:R-:W-:Y:S02]  /*c570*/  MOV R8, RZ ;  /* 0x000000ff00087202 */ /* 0x001fe40000000f00 */
[----:B-1----:R-:W-:-:S05]  /*c580*/  IADD3 R6, PT, PT, RZ, -R9, RZ ;  /* 0x80000009ff067210 */ /* 0x002fca0007ffe0ff */
[----:B------:R-:W-:-:S04]  /*c590*/  IMAD R19, R6, R17, RZ ;  /* 0x0000001106137224 */ /* 0x000fc800078e02ff */
[----:B------:R-:W-:Y:S01]  /*c5a0*/  IMAD.HI.U32 R6, R9, R19, R8 ;  /* 0x0000001309067227 */ /* 0x000fe200078e0008 */
[----:B------:R-:W-:-:S05]  /*c5b0*/  IADD3 R9, PT, PT, RZ, -R12, RZ ;  /* 0x8000000cff097210 */ /* 0x000fca0007ffe0ff */
[----:B------:R-:W-:-:S04]  /*c5c0*/  IMAD.HI.U32 R4, R6, R13, RZ ;  /* 0x0000000d06047227 */ /* 0x000fc800078e00ff */
[----:B------:R-:W-:-:S05]  /*c5d0*/  IMAD R6, R4, R9, R13 ;  /* 0x0000000904067224 */ /* 0x000fca00078e020d */
[----:B------:R-:W-:-:S13]  /*c5e0*/  ISETP.GT.U32.AND P3, PT, R17, R6, PT ;  /* 0x000000061100720c */ /* 0x000fda0003f64070 */
[-C--:B------:R-:W-:Y:S02]  /*c5f0*/  @!P3 IADD3 R6, PT, PT, R6, -R17.reuse, RZ ;  /* 0x800000110606b210 */ /* 0x080fe40007ffe0ff */
[----:B------:R-:W-:Y:S02]  /*c600*/  @!P3 IADD3 R4, PT, PT, R4, 0x1, RZ ;  /* 0x000000010404b810 */ /* 0x000fe40007ffe0ff */
[----:B------:R-:W-:Y:S02]  /*c610*/  ISETP.GE.U32.AND P2, PT, R6, R17, PT ;  /* 0x000000110600720c */ /* 0x000fe40003f46070 */
[----:B------:R-:W-:Y:S01]  /*c620*/  LOP3.LUT R6, R15, R0, RZ, 0x3c, !PT ;  /* 0x000000000f067212 */ /* 0x000fe200078e3cff */
[----:B------:R-:W0:Y:S01]  /*c630*/  @!P4 LDC.64 R16, c[0x0][0x398] ;  /* 0x0000e600ff10cb82 */ /* 0x000e220000000a00 */
[----:B------:R-:W-:Y:S02]  /*c640*/  ISETP.GE.AND P3, PT, R23, UR7, PT ;  /* 0x0000000717007c0c */ /* 0x000fe4000bf66270 */
[----:B------:R-:W-:-:S07]  /*c650*/  ISETP.GE.AND P5, PT, R6, RZ, PT ;  /* 0x000000ff0600720c */ /* 0x000fce0003fa6270 */
[----:B------:R-:W-:Y:S02]  /*c660*/  @P2 IADD3 R4, PT, PT, R4, 0x1, RZ ;  /* 0x0000000104042810 */ /* 0x000fe40007ffe0ff */
[----:B------:R-:W-:Y:S02]  /*c670*/  ISETP.GE.AND P2, PT, R21, UR7, PT ;  /* 0x0000000715007c0c */ /* 0x000fe4000bf46270 */
[----:B------:R-:W1:Y:S02]  /*c680*/  @!P3 LDC.64 R8, c[0x0][0x398] ;  /* 0x0000e600ff08bb82 */ /* 0x000e640000000a00 */
[----:B------:R-:W-:Y:S02]  /*c690*/  @!P5 IADD3 R4, PT, PT, -R4, RZ, RZ ;  /* 0x000000ff0404d210 */ /* 0x000fe40007ffe1ff */
[----:B------:R-:W-:Y:S02]  /*c6a0*/  @!P6 LOP3.LUT R4, RZ, R0, RZ, 0x33, !PT ;  /* 0x00000000ff04e212 */ /* 0x000fe400078e33ff */
[----:B------:R-:W-:-:S02]  /*c6b0*/  ISETP.GE.AND P6, PT, R25, UR7, PT ;  /* 0x0000000719007c0c */ /* 0x000fc4000bfc6270 */
[----:B------:R-:W-:-:S03]  /*c6c0*/  IADD3 R6, PT, PT, -R4, RZ, RZ ;  /* 0x000000ff04067210 */ /* 0x000fc60007ffe1ff */
[----:B------:R-:W2:Y:S02]  /*c6d0*/  @!P2 LDC.64 R12, c[0x0][0x398] ;  /* 0x0000e600ff0cab82 */ /* 0x000ea40000000a00 */
[----:B------:R-:W-:Y:S02]  /*c6e0*/  IMAD R15, R0, R6, R15 ;  /* 0x00000006000f7224 */ /* 0x000fe400078e020f */
[C---:B------:R-:W-:Y:S02]  /*c6f0*/  VIADD R6, R3.reuse, 0x5 ;  /* 0x0000000503067836 */ /* 0x040fe40000000000 */
[----:B------:R-:W-:Y:S01]  /*c700*/  IMAD R35, R2, R4, R15 ;  /* 0x0000000402237224 */ /* 0x000fe200078e020f */
[----:B------:R-:W-:Y:S02]  /*c710*/  IADD3 R4, PT, PT, R3, 0x3, RZ ;  /* 0x0000000303047810 */ /* 0x000fe40007ffe0ff */
[----:B------:R-:W-:Y:S01]  /*c720*/  ISETP.GE.AND P5, PT, R6, UR7, PT ;  /* 0x0000000706007c0c */ /* 0x000fe2000bfa6270 */
[----:B------:R-:W-:-:S02]  /*c730*/  @!P4 IMAD R15, R0, R3, R35 ;  /* 0x00000003000fc224 */ /* 0x000fc400078e0223 */
[C-C-:B------:R-:W-:Y:S02]  /*c740*/  @!P3 IMAD R23, R0.reuse, R23, R35.reuse ;  /* 0x000000170017b224 */ /* 0x140fe400078e0223 */
[----:B------:R-:W-:Y:S02]  /*c750*/  @!P2 IMAD R21, R0, R21, R35 ;  /* 0x000000150015a224 */ /* 0x000fe400078e0223 */
[----:B0-----:R-:W-:Y:S02]  /*c760*/  @!P4 IMAD.WIDE R14, R15, 0x2, R16 ;  /* 0x000000020f0ec825 */ /* 0x001fe400078e0210 */
[----:B------:R-:W0:Y:S02]  /*c770*/  @!P6 LDC.64 R16, c[0x0][0x398] ;  /* 0x0000e600ff10eb82 */ /* 0x000e240000000a00 */
[----:B-1----:R-:W-:Y:S01]  /*c780*/  @!P3 IMAD.WIDE R22, R23, 0x2, R8 ;  /* 0x000000021716b825 */ /* 0x002fe200078e0208 */
[----:B------:R-:W-:Y:S01]  /*c790*/  PRMT R9, R11, 0x7632, R9 ;  /* 0x000076320b097816 */ /* 0x000fe20000000009 */
[----:B------:R1:W-:Y:S01]  /*c7a0*/  @!P4 STG.E.U16 desc[UR12][R14.64], R11 ;  /* 0x0000000b0e00c986 */ /* 0x0003e2000c10150c */
[----:B------:R-:W-:Y:S01]  /*c7b0*/  ISETP.GE.AND P4, PT, R4, UR7, PT ;  /* 0x0000000704007c0c */ /* 0x000fe2000bf86270 */
[----:B--2---:R-:W-:-:S04]  /*c7c0*/  @!P2 IMAD.WIDE R20, R21, 0x2, R12 ;  /* 0x000000021514a825 */ /* 0x004fc800078e020c */
[----:B------:R-:W-:Y:S01]  /*c7d0*/  @!P6 IMAD R25, R0, R25, R35 ;  /* 0x000000190019e224 */ /* 0x000fe200078e0223 */
[----:B------:R2:W-:Y:S01]  /*c7e0*/  @!P2 STG.E.U16 desc[UR12][R20.64], R9 ;  /* 0x000000091400a986 */ /* 0x0005e2000c10150c */
[----:B------:R-:W-:-:S03]  /*c7f0*/  ISETP.GE.AND P2, PT, R33, UR7, PT ;  /* 0x0000000721007c0c */ /* 0x000fc6000bf46270 */
[----:B------:R3:W-:Y:S01]  /*c800*/  @!P3 STG.E.U16 desc[UR12][R22.64], R10 ;  /* 0x0000000a1600b986 */ /* 0x0007e2000c10150c */
[----:B------:R-:W-:Y:S01]  /*c810*/  ISETP.GE.AND P3, PT, R24, UR7, PT ;  /* 0x0000000718007c0c */ /* 0x000fe2000bf66270 */
[----:B-1----:R-:W1:Y:S01]  /*c820*/  @!P5 LDC.64 R14, c[0x0][0x398] ;  /* 0x0000e600ff0edb82 */ /* 0x002e620000000a00 */
[C-C-:B------:R-:W-:Y:S01]  /*c830*/  @!P4 IMAD R11, R0.reuse, R4, R35.reuse ;  /* 0x00000004000bc224 */ /* 0x140fe200078e0223 */
[----:B------:R-:W-:Y:S01]  /*c840*/  PRMT R4, R27, 0x7632, R4 ;  /* 0x000076321b047816 */ /* 0x000fe20000000004 */
[----:B--2---:R-:W-:Y:S01]  /*c850*/  @!P5 IMAD R21, R0, R6, R35 ;  /* 0x000000060015d224 */ /* 0x004fe200078e0223 */
[----:B------:R-:W-:-:S04]  /*c860*/  PRMT R6, R47, 0x7632, R6 ;  /* 0x000076322f067816 */ /* 0x000fc80000000006 */
[----:B------:R-:W2:Y:S01]  /*c870*/  @!P4 LDC.64 R18, c[0x0][0x398] ;  /* 0x0000e600ff12cb82 */ /* 0x000ea20000000a00 */
[----:B------:R-:W-:Y:S01]  /*c880*/  @!P2 IMAD R33, R0, R33, R35 ;  /* 0x000000210021a224 */ /* 0x000fe200078e0223 */
[----:B---3--:R-:W-:Y:S01]  /*c890*/  PRMT R10, R10, 0x7632, R10 ;  /* 0x000076320a0a7816 */ /* 0x008fe2000000000a */
[----:B0-----:R-:W-:-:S04]  /*c8a0*/  @!P6 IMAD.WIDE R16, R25, 0x2, R16 ;  /* 0x000000021910e825 */ /* 0x001fc800078e0210 */
[----:B------:R-:W-:Y:S01]  /*c8b0*/  @!P3 IMAD R23, R0, R24, R35 ;  /* 0x000000180017b224 */ /* 0x000fe200078e0223 */
[----:B------:R-:W0:Y:S08]  /*c8c0*/  @!P2 LDC.64 R12, c[0x0][0x398] ;  /* 0x0000e600ff0cab82 */ /* 0x000e300000000a00 */
[----:B------:R-:W3:Y:S01]  /*c8d0*/  @!P3 LDC.64 R8, c[0x0][0x398] ;  /* 0x0000e600ff08bb82 */ /* 0x000ee20000000a00 */
[----:B-1----:R-:W-:-:S04]  /*c8e0*/  @!P5 IMAD.WIDE R14, R21, 0x2, R14 ;  /* 0x00000002150ed825 */ /* 0x002fc800078e020e */
[----:B--2---:R-:W-:-:S05]  /*c8f0*/  @!P4 IMAD.WIDE R18, R11, 0x2, R18 ;  /* 0x000000020b12c825 */ /* 0x004fca00078e0212 */
[----:B------:R1:W-:Y:S01]  /*c900*/  @!P4 STG.E.U16 desc[UR12][R18.64], R10 ;  /* 0x0000000a1200c986 */ /* 0x0003e2000c10150c */
[----:B0-----:R-:W-:-:S03]  /*c910*/  @!P2 IMAD.WIDE R12, R33, 0x2, R12 ;  /* 0x00000002210ca825 */ /* 0x001fc600078e020c */
[----:B------:R1:W-:Y:S04]  /*c920*/  @!P6 STG.E.U16 desc[UR12][R16.64], R27 ;  /* 0x0000001b1000e986 */ /* 0x0003e8000c10150c */
[----:B------:R1:W-:Y:S01]  /*c930*/  @!P5 STG.E.U16 desc[UR12][R14.64], R4 ;  /* 0x000000040e00d986 */ /* 0x0003e2000c10150c */
[----:B---3--:R-:W-:-:S03]  /*c940*/  @!P3 IMAD.WIDE R8, R23, 0x2, R8 ;  /* 0x000000021708b825 */ /* 0x008fc600078e0208 */
[----:B------:R1:W-:Y:S04]  /*c950*/  @!P2 STG.E.U16 desc[UR12][R12.64], R47 ;  /* 0x0000002f0c00a986 */ /* 0x0003e8000c10150c */
[----:B------:R1:W-:Y:S02]  /*c960*/  @!P3 STG.E.U16 desc[UR12][R8.64], R6 ;  /* 0x000000060800b986 */ /* 0x0003e4000c10150c */
.L_x_68:
[----:B------:R-:W-:Y:S05]  /*c970*/  BSYNC.RECONVERGENT B0 ;  /* 0x0000000000007941 */ /* 0x000fea0003800200 */
.L_x_67:
[----:B------:R-:W-:Y:S04]  /*c980*/  BSSY.RECONVERGENT B0, `(.L_x_69) ;  /* 0x0000050000007945 */ /* 0x000fe80003800200 */
[----:B------:R-:W-:Y:S05]  /*c990*/  @P0 BRA `(.L_x_70) ;  /* 0x0000000400380947 */ /* 0x000fea0003800000 */
[-C--:B01----:R-:W-:Y:S02]  /*c9a0*/  IABS R13, R0.reuse ;  /* 0x00000000000d7213 */ /* 0x083fe40000000000 */
[----:B------:R-:W-:Y:S02]  /*c9b0*/  IABS R11, R7 ;  /* 0x00000007000b7213 */ /* 0x000fe40000000000 */
[----:B------:R-:W0:Y:S01]  /*c9c0*/  I2F.RP R4, R13 ;  /* 0x0000000d00047306 */ /* 0x000e220000209400 */
[----:B------:R-:W-:Y:S02]  /*c9d0*/  IABS R10, R0 ;  /* 0x00000000000a7213 */ /* 0x000fe40000000000 */
[C---:B------:R-:W-:Y:S02]  /*c9e0*/  ISETP.GE.AND P2, PT, R3.reuse, UR7, PT ;  /* 0x0000000703007c0c */ /* 0x040fe4000bf46270 */
[C---:B------:R-:W-:Y:S02]  /*c9f0*/  IADD3 R21, PT, PT, R3.reuse, 0x2, RZ ;  /* 0x0000000203157810 */ /* 0x040fe40007ffe0ff */
[----:B------:R-:W-:-:S02]  /*ca00*/  IADD3 R20, PT, PT, R3, 0x4, RZ ;  /* 0x0000000403147810 */ /* 0x000fc40007ffe0ff */
[C---:B------:R-:W-:Y:S02]  /*ca10*/  IADD3 R23, PT, PT, R3.reuse, 0x5, RZ ;  /* 0x0000000503177810 */ /* 0x040fe40007ffe0ff */
[C---:B------:R-:W-:Y:S02]  /*ca20*/  IADD3 R25, PT, PT, R3.reuse, 0x6, RZ ;  /* 0x0000000603197810 */ /* 0x040fe40007ffe0ff */
[----:B------:R-:W-:Y:S01]  /*ca30*/  IADD3 R22, PT, PT, R3, 0x7, RZ ;  /* 0x0000000703167810 */ /* 0x000fe20007ffe0ff */
[----:B0-----:R-:W0:Y:S03]  /*ca40*/  MUFU.RCP R4, R4 ;  /* 0x0000000400047308 */ /* 0x001e260000001000 */
[----:B------:R-:W-:Y:S02]  /*ca50*/  ISETP.GE.AND P6, PT, R22, UR7, PT ;  /* 0x0000000716007c0c */ /* 0x000fe4000bfc6270 */
[----:B0-----:R-:W-:-:S04]  /*ca60*/  IADD3 R8, PT, PT, R4, 0xffffffe, RZ ;  /* 0x0ffffffe04087810 */ /* 0x001fc80007ffe0ff */
        /* <DEDUP_REMOVED lines=8> */
[----:B------:R-:W-:Y:S02]  /*caf0*/  IMAD R6, R4, R9, R11 ;  /* 0x0000000904067224 */ /* 0x000fe400078e020b */
[----:B------:R-:W0:Y:S03]  /*cb00*/  @!P2 LDC.64 R8, c[0x0][0x398] ;  /* 0x0000e600ff08ab82 */ /* 0x000e260000000a00 */
[----:B------:R-:W-:-:S13]  /*cb10*/  ISETP.GT.U32.AND P3, PT, R13, R6, PT ;  /* 0x000000060d00720c */ /* 0x000fda0003f64070 */
[-C--:B------:R-:W-:Y:S02]  /*cb20*/  @!P3 IADD3 R6, PT, PT, R6, -R13.reuse, RZ ;  /* 0x8000000d0606b210 */ /* 0x080fe40007ffe0ff */
[----:B------:R-:W-:Y:S02]  /*cb30*/  @!P3 IADD3 R4, PT, PT, R4, 0x1, RZ ;  /* 0x000000010404b810 */ /* 0x000fe40007ffe0ff */
[----:B------:R-:W-:Y:S02]  /*cb40*/  ISETP.GE.U32.AND P0, PT, R6, R13, PT ;  /* 0x0000000d0600720c */ /* 0x000fe40003f06070 */
[----:B------:R-:W-:Y:S02]  /*cb50*/  LOP3.LUT R6, R7, R0, RZ, 0x3c, !PT ;  /* 0x0000000007067212 */ /* 0x000fe400078e3cff */
[----:B------:R-:W-:Y:S02]  /*cb60*/  ISETP.NE.AND P3, PT, R0, RZ, PT ;  /* 0x000000ff0000720c */ /* 0x000fe40003f65270 */
[----:B------:R-:W-:-:S07]  /*cb70*/  ISETP.GE.AND P4, PT, R6, RZ, PT ;  /* 0x000000ff0600720c */ /* 0x000fce0003f86270 */
[----:B------:R-:W-:Y:S02]  /*cb80*/  @P0 IADD3 R4, PT, PT, R4, 0x1, RZ ;  /* 0x0000000104040810 */ /* 0x000fe40007ffe0ff */
[----:B------:R-:W-:-:S04]  /*cb90*/  ISETP.GE.AND P0, PT, R10, UR7, PT ;  /* 0x000000070a007c0c */ /* 0x000fc8000bf06270 */
[----:B------:R-:W-:Y:S02]  /*cba0*/  @!P4 IADD3 R4, PT, PT, -R4, RZ, RZ ;  /* 0x000000ff0404c210 */ /* 0x000fe40007ffe1ff */
[----:B------:R-:W-:Y:S02]  /*cbb0*/  @!P3 LOP3.LUT R4, RZ, R0, RZ, 0x33, !PT ;  /* 0x00000000ff04b212 */ /* 0x000fe400078e33ff */
[----:B------:R-:W-:Y:S02]  /*cbc0*/  ISETP.GE.AND P3, PT, R21, UR7, PT ;  /* 0x0000000715007c0c */ /* 0x000fe4000bf66270 */
[----:B------:R-:W-:Y:S02]  /*cbd0*/  IADD3 R6, PT, PT, -R4, RZ, RZ ;  /* 0x000000ff04067210 */ /* 0x000fe40007ffe1ff */
[----:B------:R-:W-:Y:S01]  /*cbe0*/  ISETP.GE.AND P4, PT, R20, UR7, PT ;  /* 0x0000000714007c0c */ /* 0x000fe2000bf86270 */
[----:B------:R-:W1:Y:S02]  /*cbf0*/  @!P0 LDC.64 R16, c[0x0][0x398] ;  /* 0x0000e600ff108b82 */ /* 0x000e640000000a00 */
[----:B------:R-:W-:-:S04]  /*cc00*/  IMAD R7, R0, R6, R7 ;  /* 0x0000000600077224 */ /* 0x000fc800078e0207 */
[----:B------:R-:W-:Y:S01]  /*cc10*/  IMAD R27, R2, R4, R7 ;  /* 0x00000004021b7224 */ /* 0x000fe200078e0207 */
[----:B------:R-:W-:Y:S01]  /*cc20*/  IADD3 R4, PT, PT, R3, 0x3, RZ ;  /* 0x0000000303047810 */ /* 0x000fe20007ffe0ff */
[----:B------:R-:W2:Y:S02]  /*cc30*/  @!P3 LDC.64 R18, c[0x0][0x398] ;  /* 0x0000e600ff12bb82 */ /* 0x000ea40000000a00 */
[--C-:B------:R-:W-:Y:S01]  /*cc40*/  @!P2 IMAD R7, R0, R3, R27.reuse ;  /* 0x000000030007a224 */ /* 0x100fe200078e021b */
[----:B------:R-:W-:Y:S01]  /*cc50*/  ISETP.GE.AND P5, PT, R4, UR7, PT ;  /* 0x0000000704007c0c */ /* 0x000fe2000bfa6270 */
[C---:B------:R-:W-:Y:S02]  /*cc60*/  @!P3 IMAD R21, R0.reuse, R21, R27 ;  /* 0x000000150015b224 */ /* 0x040fe400078e021b */
[----:B0-----:R-:W-:Y:S02]  /*cc70*/  @!P2 IMAD.WIDE R6, R7, 0x2, R8 ;  /* 0x000000020706a825 */ /* 0x001fe400078e0208 */
[----:B------:R-:W0:Y:S02]  /*cc80*/  @!P4 LDC.64 R12, c[0x0][0x398] ;  /* 0x0000e600ff0ccb82 */ /* 0x000e240000000a00 */
[----:B------:R-:W-:Y:S01]  /*cc90*/  @!P0 IMAD R9, R0, R10, R27 ;  /* 0x0000000a00098224 */ /* 0x000fe200078e021b */
[----:B------:R3:W-:Y:S01]  /*cca0*/  @!P2 STG.E.U16 desc[UR12][R6.64], R29 ;  /* 0x0000001d0600a986 */ /* 0x0007e2000c10150c */
[----:B------:R-:W-:-:S02]  /*ccb0*/  ISETP.GE.AND P2, PT, R23, UR7, PT ;  /* 0x0000000717007c0c */ /* 0x000fc4000bf46270 */
[----:B-1----:R-:W-:Y:S02]  /*ccc0*/  @!P0 IMAD.WIDE R16, R9, 0x2, R16 ;  /* 0x0000000209108825 */ /* 0x002fe400078e0210 */
[----:B------:R-:W1:Y:S01]  /*ccd0*/  @!P5 LDC.64 R14, c[0x0][0x398] ;  /* 0x0000e600ff0edb82 */ /* 0x000e620000000a00 */
[----:B---3--:R-:W-:Y:S01]  /*cce0*/  PRMT R7, R29, 0x7632, R7 ;  /* 0x000076321d077816 */ /* 0x008fe20000000007 */
[----:B--2---:R-:W-:-:S07]  /*ccf0*/  @!P3 IMAD.WIDE R18, R21, 0x2, R18 ;  /* 0x000000021512b825 */ /* 0x004fce00078e0212 */
[----:B------:R-:W2:Y:S01]  /*cd00*/  @!P2 LDC.64 R10, c[0x0][0x398] ;  /* 0x0000e600ff0aab82 */ /* 0x000ea20000000a00 */
[----:B------:R3:W-:Y:S01]  /*cd10*/  @!P0 STG.E.U16 desc[UR12][R16.64], R7 ;  /* 0x0000000710008986 */ /* 0x0007e2000c10150c */
[----:B------:R-:W-:Y:S01]  /*cd20*/  ISETP.GE.AND P0, PT, R25, UR7, PT ;  /* 0x0000000719007c0c */ /* 0x000fe2000bf06270 */
[C-C-:B------:R-:W-:Y:S02]  /*cd30*/  @!P4 IMAD R21, R0.reuse, R20, R27.reuse ;  /* 0x000000140015c224 */ /* 0x140fe400078e021b */
[C---:B------:R-:W-:Y:S01]  /*cd40*/  @!P2 IMAD R23, R0.reuse, R23, R27 ;  /* 0x000000170017a224 */ /* 0x040fe200078e021b */
[----:B------:R4:W-:Y:S01]  /*cd50*/  @!P3 STG.E.U16 desc[UR12][R18.64], R26 ;  /* 0x0000001a1200b986 */ /* 0x0009e2000c10150c */
[----:B0-----:R-:W-:Y:S01]  /*cd60*/  @!P4 IMAD.WIDE R12, R21, 0x2, R12 ;  /* 0x00000002150cc825 */ /* 0x001fe200078e020c */
[----:B---3--:R-:W0:Y:S03]  /*cd70*/  @!P6 LDC.64 R6, c[0x0][0x398] ;  /* 0x0000e600ff06eb82 */ /* 0x008e260000000a00 */
[----:B------:R-:W-:Y:S01]  /*cd80*/  @!P5 IMAD R17, R0, R4, R27 ;  /* 0x000000040011d224 */ /* 0x000fe200078e021b */
[----:B------:R-:W-:-:S03]  /*cd90*/  PRMT R4, R26, 0x7632, R4 ;  /* 0x000076321a047816 */ /* 0x000fc60000000004 */
[C-C-:B------:R-:W-:Y:S01]  /*cda0*/  @!P0 IMAD R25, R0.reuse, R25, R27.reuse ;  /* 0x0000001900198224 */ /* 0x140fe200078e021b */
[----:B------:R-:W-:Y:S01]  /*cdb0*/  PRMT R16, R45, 0x7632, R16 ;  /* 0x000076322d107816 */ /* 0x000fe20000000010 */
[----:B------:R-:W-:Y:S02]  /*cdc0*/  @!P6 IMAD R27, R0, R22, R27 ;  /* 0x00000016001be224 */ /* 0x000fe400078e021b */
[----:B-1----:R-:W-:Y:S01]  /*cdd0*/  @!P5 IMAD.WIDE R14, R17, 0x2, R14 ;  /* 0x00000002110ed825 */ /* 0x002fe200078e020e */
[----:B------:R-:W1:Y:S01]  /*cde0*/  @!P0 LDC.64 R8, c[0x0][0x398] ;  /* 0x0000e600ff088b82 */ /* 0x000e620000000a00 */
[----:B------:R-:W-:Y:S02]  /*cdf0*/  PRMT R17, R30, 0x7632, R17 ;  /* 0x000076321e117816 */ /* 0x000fe40000000011 */
[----:B--2---:R-:W-:Y:S01]  /*ce00*/  @!P2 IMAD.WIDE R10, R23, 0x2, R10 ;  /* 0x00000002170aa825 */ /* 0x004fe200078e020a */
[----:B------:R4:W-:Y:S04]  /*ce10*/  @!P5 STG.E.U16 desc[UR12][R14.64], R4 ;  /* 0x000000040e00d986 */ /* 0x0009e8000c10150c */
[----:B------:R4:W-:Y:S04]  /*ce20*/  @!P4 STG.E.U16 desc[UR12][R12.64], R45 ;  /* 0x0000002d0c00c986 */ /* 0x0009e8000c10150c */
[----:B------:R4:W-:Y:S01]  /*ce30*/  @!P2 STG.E.U16 desc[UR12][R10.64], R16 ;  /* 0x000000100a00a986 */ /* 0x0009e2000c10150c */
[----:B0-----:R-:W-:-:S04]  /*ce40*/  @!P6 IMAD.WIDE R6, R27, 0x2, R6 ;  /* 0x000000021b06e825 */ /* 0x001fc800078e0206 */
[----:B-1----:R-:W-:-:S05]  /*ce50*/  @!P0 IMAD.WIDE R8, R25, 0x2, R8 ;  /* 0x0000000219088825 */ /* 0x002fca00078e0208 */
[----:B------:R4:W-:Y:S04]  /*ce60*/  @!P0 STG.E.U16 desc[UR12][R8.64], R30 ;  /* 0x0000001e08008986 */ /* 0x0009e8000c10150c */
[----:B------:R4:W-:Y:S02]  /*ce70*/  @!P6 STG.E.U16 desc[UR12][R6.64], R17 ;  /* 0x000000110600e986 */ /* 0x0009e4000c10150c */
.L_x_70:
[----:B------:R-:W-:Y:S05]  /*ce80*/  BSYNC.RECONVERGENT B0 ;  /* 0x0000000000007941 */ /* 0x000fea0003800200 */
.L_x_69:
[----:B------:R-:W-:Y:S05]  /*ce90*/  @P1 EXIT ;  /* 0x000000000000194d */ /* 0x000fea0003800000 */
[-C--:B----4-:R-:W-:Y:S02]  /*cea0*/  IABS R11, R0.reuse ;  /* 0x00000000000b7213 */ /* 0x090fe40000000000 */
[----:B01----:R-:W-:Y:S02]  /*ceb0*/  IABS R9, R5 ;  /* 0x0000000500097213 */ /* 0x003fe40000000000 */
[----:B------:R-:W0:Y:S01]  /*cec0*/  I2F.RP R4, R11 ;  /* 0x0000000b00047306 */ /* 0x000e220000209400 */
[----:B------:R-:W-:Y:S02]  /*ced0*/  IABS R10, R0 ;  /* 0x00000000000a7213 */ /* 0x000fe40000000000 */
[----:B------:R-:W-:Y:S02]  /*cee0*/  ISETP.NE.AND P0, PT, R0, RZ, PT ;  /* 0x000000ff0000720c */ /* 0x000fe40003f05270 */
[C---:B------:R-:W-:Y:S02]  /*cef0*/  IADD3 R21, PT, PT, R3.reuse, 0x1, RZ ;  /* 0x0000000103157810 */ /* 0x040fe40007ffe0ff */
[----:B------:R-:W-:-:S02]  /*cf00*/  ISETP.GE.AND P1, PT, R3, UR7, PT ;  /* 0x0000000703007c0c */ /* 0x000fc4000bf26270 */
[C---:B------:R-:W-:Y:S02]  /*cf10*/  IADD3 R18, PT, PT, R3.reuse, 0x2, RZ ;  /* 0x0000000203127810 */ /* 0x040fe40007ffe0ff */
[C---:B------:R-:W-:Y:S02]  /*cf20*/  IADD3 R20, PT, PT, R3.reuse, 0x3, RZ ;  /* 0x0000000303147810 */ /* 0x040fe40007ffe0ff */
[C---:B------:R-:W-:Y:S01]  /*cf30*/  IADD3 R23, PT, PT, R3.reuse, 0x4, RZ ;  /* 0x0000000403177810 */ /* 0x040fe20007ffe0ff */
[----:B0-----:R-:W0:Y:S01]  /*cf40*/  MUFU.RCP R4, R4 ;  /* 0x0000000400047308 */ /* 0x001e220000001000 */
[C---:B------:R-:W-:Y:S02]  /*cf50*/  IADD3 R25, PT, PT, R3.reuse, 0x5, RZ ;  /* 0x0000000503197810 */ /* 0x040fe40007ffe0ff */
[----:B------:R-:W-:Y:S02]  /*cf60*/  IADD3 R22, PT, PT, R3, 0x6, RZ ;  /* 0x0000000603167810 */ /* 0x000fe40007ffe0ff */
[----:B------:R-:W-:Y:S01]  /*cf70*/  ISETP.GE.AND P4, PT, R20, UR7, PT ;  /* 0x0000000714007c0c */ /* 0x000fe2000bf86270 */
[----:B------:R-:W1:Y:S01]  /*cf80*/  @!P1 LDC.64 R14, c[0x0][0x398] ;  /* 0x0000e600ff0e9b82 */ /* 0x000e620000000a00 */
[----:B------:R-:W-:-:S02]  /*cf90*/  ISETP.GE.AND P5, PT, R23, UR7, PT ;  /* 0x0000000717007c0c */ /* 0x000fc4000bfa6270 */
[----:B0-----:R-:W-:-:S04]  /*cfa0*/  IADD3 R6, PT, PT, R4, 0xffffffe, RZ ;  /* 0x0ffffffe04067810 */ /* 0x001fc80007ffe0ff */
[----:B------:R0:W2:Y:S02]  /*cfb0*/  F2I.FTZ.U32.TRUNC.NTZ R7, R6 ;  /* 0x0000000600077305 */ /* 0x0000a4000021f000 */
[----:B0-----:R-:W-:Y:S02]  /*cfc0*/  MOV R6, RZ ;  /* 0x000000ff00067202 */ /* 0x001fe40000000f00 */
[----:B--2---:R-:W-:-:S05]  /*cfd0*/  IADD3 R8, PT, PT, RZ, -R7, RZ ;  /* 0x80000007ff087210 */ /* 0x004fca0007ffe0ff */
        /* <DEDUP_REMOVED lines=12> */
[----:B------:R-:W-:-:S05]  /*d0a0*/  ISETP.GE.AND P6, PT, R6, RZ, PT ;  /* 0x000000ff0600720c */ /* 0x000fca0003fc6270 */
[----:B------:R-:W2:Y:S02]  /*d0b0*/  @!P5 LDC.64 R6, c[0x0][0x398] ;  /* 0x0000e600ff06db82 */ /* 0x000ea40000000a00 */
[----:B------:R-:W-:Y:S02]  /*d0c0*/  @P3 IADD3 R4, PT, PT, R4, 0x1, RZ ;  /* 0x0000000104043810 */ /* 0x000fe40007ffe0ff */
[----:B------:R-:W-:Y:S02]  /*d0d0*/  ISETP.GE.AND P3, PT, R18, UR7, PT ;  /* 0x0000000712007c0c */ /* 0x000fe4000bf66270 */
[----:B------:R-:W-:Y:S02]  /*d0e0*/  MOV R9, R4 ;  /* 0x0000000400097202 */ /* 0x000fe40000000f00 */
[----:B------:R-:W3:Y:S02]  /*d0f0*/  @!P2 LDC.64 R16, c[0x0][0x398] ;  /* 0x0000e600ff10ab82 */ /* 0x000ee40000000a00 */
[----:B------:R-:W-:-:S02]  /*d100*/  @!P6 IADD3 R9, PT, PT, -R9, RZ, RZ ;  /* 0x000000ff0909e210 */ /* 0x000fc40007ffe1ff */
[----:B------:R-:W-:Y:S02]  /*d110*/  @!P0 LOP3.LUT R9, RZ, R0, RZ, 0x33, !PT ;  /* 0x00000000ff098212 */ /* 0x000fe400078e33ff */
[----:B------:R-:W-:Y:S02]  /*d120*/  ISETP.GE.AND P6, PT, R25, UR7, PT ;  /* 0x0000000719007c0c */ /* 0x000fe4000bfc6270 */
[----:B------:R-:W-:Y:S01]  /*d130*/  ISETP.GE.AND P0, PT, R22, UR7, PT ;  /* 0x0000000716007c0c */ /* 0x000fe2000bf06270 */
[----:B------:R-:W4:Y:S01]  /*d140*/  @!P3 LDC.64 R12, c[0x0][0x398] ;  /* 0x0000e600ff0cbb82 */ /* 0x000f220000000a00 */
[----:B------:R-:W-:-:S05]  /*d150*/  IADD3 R8, PT, PT, -R9, RZ, RZ ;  /* 0x000000ff09087210 */ /* 0x000fca0007ffe1ff */
[----:B------:R-:W-:-:S04]  /*d160*/  IMAD R8, R0, R8, R5 ;  /* 0x0000000800087224 */ /* 0x000fc800078e0205 */
[----:B------:R-:W5:Y:S01]  /*d170*/  @!P6 LDC.64 R4, c[0x0][0x398] ;  /* 0x0000e600ff04eb82 */ /* 0x000f620000000a00 */
[----:B------:R-:W-:Y:S01]  /*d180*/  IMAD R27, R2, R9, R8 ;  /* 0x00000009021b7224 */ /* 0x000fe200078e0208 */
[----:B------:R-:W-:-:S03]  /*d190*/  PRMT R2, R51, 0x7632, R2 ;  /* 0x0000763233027816 */ /* 0x000fc60000000002 */
[C-C-:B------:R-:W-:Y:S02]  /*d1a0*/  @!P1 IMAD R19, R0.reuse, R3, R27.reuse ;  /* 0x0000000300139224 */ /* 0x140fe400078e021b */
[----:B------:R-:W-:Y:S01]  /*d1b0*/  @!P2 IMAD R21, R0, R21, R27 ;  /* 0x000000150015a224 */ /* 0x000fe200078e021b */
[----:B------:R-:W5:Y:S01]  /*d1c0*/  @!P0 LDC.64 R8, c[0x0][0x398] ;  /* 0x0000e600ff088b82 */ /* 0x000f620000000a00 */
[----:B-1----:R-:W-:-:S04]  /*d1d0*/  @!P1 IMAD.WIDE R14, R19, 0x2, R14 ;  /* 0x00000002130e9825 */ /* 0x002fc800078e020e */
[----:B------:R-:W-:Y:S01]  /*d1e0*/  @!P3 IMAD R19, R0, R18, R27 ;  /* 0x000000120013b224 */ /* 0x000fe200078e021b */
[----:B------:R-:W-:Y:S01]  /*d1f0*/  IADD3 R18, PT, PT, R3, 0x7, RZ ;  /* 0x0000000703127810 */ /* 0x000fe20007ffe0ff */
[----:B---3--:R-:W-:Y:S01]  /*d200*/  @!P2 IMAD.WIDE R16, R21, 0x2, R16 ;  /* 0x000000021510a825 */ /* 0x008fe200078e0210 */
[----:B------:R1:W-:Y:S02]  /*d210*/  @!P1 STG.E.U16 desc[UR12][R14.64], R51 ;  /* 0x000000330e009986 */ /* 0x0003e4000c10150c */
[----:B------:R-:W-:Y:S01]  /*d220*/  ISETP.GE.AND P1, PT, R18, UR7, PT ;  /* 0x0000000712007c0c */ /* 0x000fe2000bf26270 */
[C-C-:B------:R-:W-:Y:S01]  /*d230*/  @!P4 IMAD R21, R0.reuse, R20, R27.reuse ;  /* 0x000000140015c224 */ /* 0x140fe200078e021b */
[----:B------:R3:W-:Y:S01]  /*d240*/  @!P2 STG.E.U16 desc[UR12][R16.64], R2 ;  /* 0x000000021000a986 */ /* 0x0007e2000c10150c */
[C-C-:B------:R-:W-:Y:S02]  /*d250*/  @!P5 IMAD R23, R0.reuse, R23, R27.reuse ;  /* 0x000000170017d224 */ /* 0x140fe400078e021b */
[----:B------:R-:W-:-:S02]  /*d260*/  @!P6 IMAD R25, R0, R25, R27 ;  /* 0x000000190019e224 */ /* 0x000fc400078e021b */
[----:B----4-:R-:W-:Y:S01]  /*d270*/  @!P3 IMAD.WIDE R12, R19, 0x2, R12 ;  /* 0x00000002130cb825 */ /* 0x010fe200078e020c */
[----:B-1----:R-:W-:-:S03]  /*d280*/  PRMT R14, R49, 0x7632, R14 ;  /* 0x00007632310e7816 */ /* 0x002fc6000000000e */
[----:B------:R-:W-:Y:S01]  /*d290*/  @!P0 IMAD R3, R0, R22, R27 ;  /* 0x0000001600038224 */ /* 0x000fe200078e021b */
[----:B------:R1:W-:Y:S01]  /*d2a0*/  @!P3 STG.E.U16 desc[UR12][R12.64], R28 ;  /* 0x0000001c0c00b986 */ /* 0x0003e2000c10150c */
[----:B0-----:R-:W-:Y:S01]  /*d2b0*/  @!P4 IMAD.WIDE R10, R21, 0x2, R10 ;  /* 0x00000002150ac825 */ /* 0x001fe200078e020a */
[----:B---3--:R-:W-:-:S03]  /*d2c0*/  PRMT R2, R28, 0x7632, R2 ;  /* 0x000076321c027816 */ /* 0x008fc60000000002 */
[----:B--2---:R-:W-:Y:S02]  /*d2d0*/  @!P5 IMAD.WIDE R6, R23, 0x2, R6 ;  /* 0x000000021706d825 */ /* 0x004fe400078e0206 */
[----:B------:R1:W-:Y:S02]  /*d2e0*/  @!P4 STG.E.U16 desc[UR12][R10.64], R2 ;  /* 0x000000020a00c986 */ /* 0x0003e4000c10150c */
[----:B-----5:R-:W-:Y:S02]  /*d2f0*/  @!P6 IMAD.WIDE R4, R25, 0x2, R4 ;  /* 0x000000021904e825 */ /* 0x020fe400078e0204 */
[----:B------:R1:W-:Y:S02]  /*d300*/  @!P5 STG.E.U16 desc[UR12][R6.64], R49 ;  /* 0x000000310600d986 */ /* 0x0003e4000c10150c */
[----:B------:R-:W-:Y:S02]  /*d310*/  @!P0 IMAD.WIDE R8, R3, 0x2, R8 ;  /* 0x0000000203088825 */ /* 0x000fe400078e0208 */
[----:B------:R1:W-:Y:S04]  /*d320*/  @!P6 STG.E.U16 desc[UR12][R4.64], R14 ;  /* 0x0000000e0400e986 */ /* 0x0003e8000c10150c */
[----:B------:R1:W-:Y:S01]  /*d330*/  @!P0 STG.E.U16 desc[UR12][R8.64], R31 ;  /* 0x0000001f08008986 */ /* 0x0003e2000c10150c */
[----:B------:R-:W-:Y:S05]  /*d340*/  @P1 EXIT ;  /* 0x000000000000194d */ /* 0x000fea0003800000 */
[----:B-1----:R-:W0:Y:S01]  /*d350*/  LDC.64 R2, c[0x0][0x398] ;  /* 0x0000e600ff027b82 */ /* 0x002e220000000a00 */
[----:B------:R-:W-:Y:S01]  /*d360*/  IMAD R5, R0, R18, R27 ;  /* 0x0000001200057224 */ /* 0x000fe200078e021b */
[----:B------:R-:W-:-:S03]  /*d370*/  PRMT R31, R31, 0x7632, R31 ;  /* 0x000076321f1f7816 */ /* 0x000fc6000000001f */
[----:B0-----:R-:W-:-:S05]  /*d380*/  IMAD.WIDE R2, R5, 0x2, R2 ;  /* 0x0000000205027825 */ /* 0x001fca00078e0202 */
[----:B------:R-:W-:Y:S01]  /*d390*/  STG.E.U16 desc[UR12][R2.64], R31 ;  /* 0x0000001f02007986 */ /* 0x000fe2000c10150c */
[----:B------:R-:W-:Y:S05]  /*d3a0*/  EXIT ;  /* 0x000000000000794d */ /* 0x000fea0003800000 */
.L_x_64:
        /* <DEDUP_REMOVED lines=14> */
[C---:B------:R-:W-:Y:S02]  /*d490*/  IADD3 R41, PT, PT, R3.reuse, 0x2, RZ ;  /* 0x0000000203297810 */ /* 0x040fe40007ffe0ff */
[----:B------:R-:W-:-:S02]  /*d4a0*/  IADD3 R37, PT, PT, R3, 0x1, RZ ;  /* 0x0000000103257810 */ /* 0x000fc40007ffe0ff */
[----:B------:R-:W-:Y:S01]  /*d4b0*/  IADD3 R18, PT, PT, R3, 0x3, RZ ;  /* 0x0000000303127810 */ /* 0x000fe20007ffe0ff */
[----:B0-----:R-:W0:Y:S02]  /*d4c0*/  MUFU.RCP R7, R7 ;  /* 0x0000000700077308 */ /* 0x001e240000001000 */
[----:B0-----:R-:W-:-:S06]  /*d4d0*/  IADD3 R4, PT, PT, R7, 0xffffffe, RZ ;  /* 0x0ffffffe07047810 */ /* 0x001fcc0007ffe0ff */
[----:B------:R0:W1:Y:S02]  /*d4e0*/  F2I.FTZ.U32.TRUNC.NTZ R5, R4 ;  /* 0x0000000400057305 */ /* 0x000064000021f000 */
[----:B0-----:R-:W-:Y:S01]  /*d4f0*/  HFMA2 R4, -RZ, RZ, 0, 0 ;  /* 0x00000000ff047431 */ /* 0x001fe200000001ff */
        /* <DEDUP_REMOVED lines=11> */
[----:B------:R-:W0:Y:S01]  /*d5b0*/  LDC.64 R4, c[0x0][0x390] ;  /* 0x0000e400ff047b82 */ /* 0x000e220000000a00 */
[----:B------:R-:W-:Y:S02]  /*d5c0*/  ISETP.GE.AND P3, PT, R3, UR7, PT ;  /* 0x0000000703007c0c */ /* 0x000fe4000bf66270 */
[----:B------:R-:W-:-:S07]  /*d5d0*/  ISETP.GE.AND P5, PT, R6, RZ, PT ;  /* 0x000000ff0600720c */ /* 0x000fce0003fa6270 */
[----:B------:R-:W-:Y:S02]  /*d5e0*/  @P6 IADD3 R35, PT, PT, R35, 0x1, RZ ;  /* 0x0000000123236810 */ /* 0x000fe40007ffe0ff */
[----:B------:R-:W-:Y:S02]  /*d5f0*/  ISETP.GE.AND P6, PT, R37, UR7, PT ;  /* 0x0000000725007c0c */ /* 0x000fe4000bfc6270 */
[----:B------:R-:W1:Y:S02]  /*d600*/  @!P3 LDC.64 R22, c[0x0][0x398] ;  /* 0x0000e600ff16bb82 */ /* 0x000e640000000a00 */
[----:B------:R-:W-:Y:S02]  /*d610*/  @!P5 IADD3 R35, PT, PT, -R35, RZ, RZ ;  /* 0x000000ff2323d210 */ /* 0x000fe40007ffe1ff */
[----:B------:R-:W-:Y:S02]  /*d620*/  ISETP.GE.AND P5, PT, R41, UR7, PT ;  /* 0x0000000729007c0c */ /* 0x000fe4000bfa6270 */
[----:B------:R-:W-:-:S02]  /*d630*/  @!P4 LOP3.LUT R35, RZ, R0, RZ, 0x33, !PT ;  /* 0x00000000ff23c212 */ /* 0x000fc400078e33ff */
[----:B------:R-:W-:Y:S01]  /*d640*/  ISETP.GE.AND P4, PT, R18, UR7, PT ;  /* 0x0000000712007c0c */ /* 0x000fe2000bf86270 */
[----:B0-----:R-:W-:Y:S02]  /*d650*/  IMAD.WIDE.U32 R4, R3, 0x2, R4 ;  /* 0x0000000203047825 */ /* 0x001fe400078e0004 */
[----:B------:R-:W0:Y:S03]  /*d660*/  @!P6 LDC.64 R20, c[0x0][0x398] ;  /* 0x0000e600ff14eb82 */ /* 0x000e260000000a00 */
[----:B------:R-:W2:Y:S04]  /*d670*/  @!P3 LDG.E.U16.CONSTANT R12, desc[UR12][R4.64] ;  /* 0x0000000c040cb981 */ /* 0x000ea8000c1e9500 */
[----:B------:R-:W3:Y:S01]  /*d680*/  @!P5 LDG.E.U16.CONSTANT R39, desc[UR12][R4.64+0x4] ;  /* 0x0000040c0427d981 */ /* 0x000ee2000c1e9500 */
[----:B------:R-:W4:Y:S03]  /*d690*/  @!P5 LDC.64 R16, c[0x0][0x398] ;  /* 0x0000e600ff10db82 */ /* 0x000f260000000a00 */
[----:B------:R-:W5:Y:S04]  /*d6a0*/  @!P6 LDG.E.U16.CONSTANT R14, desc[UR12][R4.64+0x2] ;  /* 0x0000020c040ee981 */ /* 0x000f68000c1e9500 */
[----:B------:R-:W5:Y:S01]  /*d6b0*/  @!P4 LDG.E.U16.CONSTANT R43, desc[UR12][R4.64+0x6] ;  /* 0x0000060c042bc981 */ /* 0x000f62000c1e9500 */
[----:B------:R-:W-:-:S05]  /*d6c0*/  IADD3 R6, PT, PT, -R35, RZ, RZ ;  /* 0x000000ff23067210 */ /* 0x000fca0007ffe1ff */
[----:B------:R-:W-:Y:S02]  /*d6d0*/  IMAD R33, R0, R6, R33 ;  /* 0x0000000600217224 */ /* 0x000fe400078e0221 */
[----:B------:R-:W5:Y:S02]  /*d6e0*/  @!P4 LDC.64 R6, c[0x0][0x398] ;  /* 0x0000e600ff06cb82 */ /* 0x000f640000000a00 */
[----:B------:R-:W-:-:S04]  /*d6f0*/  IMAD R33, R2, R35, R33 ;  /* 0x0000002302217224 */ /* 0x000fc800078e0221 */
[C-C-:B------:R-:W-:Y:S02]  /*d700*/  @!P3 IMAD R35, R0.reuse, R3, R33.reuse ;  /* 0x000000030023b224 */ /* 0x140fe400078e0221 */
[C-C-:B------:R-:W-:Y:S02]  /*d710*/  @!P6 IMAD R37, R0.reuse, R37, R33.reuse ;  /* 0x000000250025e224 */ /* 0x140fe400078e0221 */
[----:B------:R-:W-:Y:S02]  /*d720*/  @!P5 IMAD R41, R0, R41, R33 ;  /* 0x000000290029d224 */ /* 0x000fe400078e0221 */
[----:B-1----:R-:W-:-:S04]  /*d730*/  @!P3 IMAD.WIDE R22, R35, 0x2, R22 ;  /* 0x000000022316b825 */ /* 0x002fc800078e0216 */
[----:B0-----:R-:W-:Y:S01]  /*d740*/  @!P6 IMAD.WIDE R20, R37, 0x2, R20 ;  /* 0x000000022514e825 */ /* 0x001fe200078e0214 */
[----:B------:R-:W-:-:S03]  /*d750*/  IADD3 R35, PT, PT, R3, 0x5, RZ ;  /* 0x0000000503237810 */ /* 0x000fc60007ffe0ff */
[----:B----4-:R-:W-:Y:S01]  /*d760*/  @!P5 IMAD.WIDE R16, R41, 0x2, R16 ;  /* 0x000000022910d825 */ /* 0x010fe200078e0210 */
[----:B------:R-:W-:-:S03]  /*d770*/  IADD3 R32, PT, PT, R3, 0x7, RZ ;  /* 0x0000000703207810 */ /* 0x000fc60007ffe0ff */
[C---:B--2---:R-:W-:Y:S02]  /*d780*/  @!P3 HADD2 R12, R9.reuse.H0_H0, R12.H0_H0 ;  /* 0x2000000c090cb230 */ /* 0x044fe40000000800 */
[C---:B---3--:R-:W-:Y:S02]  /*d790*/  @!P5 HADD2 R39, R8.reuse.H0_H0, R39.H0_H0 ;  /* 0x200000270827d230 */ /* 0x048fe40000000800 */
[----:B-----5:R-:W-:Y:S02]  /*d7a0*/  @!P6 HADD2 R14, R9.H1_H1, R14.H0_H0 ;  /* 0x2000000e090ee230 */ /* 0x020fe40000000c00 */
[----:B------:R-:W-:Y:S02]  /*d7b0*/  @!P4 IMAD R9, R0, R18, R33 ;  /* 0x000000120009c224 */ /* 0x000fe400078e0221 */
[----:B------:R-:W-:Y:S01]  /*d7c0*/  @!P4 HADD2 R43, R8.H1_H1, R43.H0_H0 ;  /* 0x2000002b082bc230 */ /* 0x000fe20000000c00 */
[----:B------:R-:W-:Y:S01]  /*d7d0*/  PRMT R8, R39, 0x7610, R8 ;  /* 0x0000761027087816 */ /* 0x000fe20000000008 */
[----:B------:R-:W-:Y:S01]  /*d7e0*/  @!P4 IMAD.WIDE R6, R9, 0x2, R6 ;  /* 0x000000020906c825 */ /* 0x000fe200078e0206 */
[C---:B------:R-:W-:Y:S01]  /*d7f0*/  IADD3 R18, PT, PT, R3.reuse, 0x4, RZ ;  /* 0x0000000403127810 */ /* 0x040fe20007ffe0ff */
[----:B------:R0:W-:Y:S01]  /*d800*/  @!P3 STG.E.U16 desc[UR12][R22.64], R12 ;  /* 0x0000000c1600b986 */ /* 0x0001e2000c10150c */
[----:B------:R-:W-:-:S03]  /*d810*/  IADD3 R39, PT, PT, R3, 0x6, RZ ;  /* 0x0000000603277810 */ /* 0x000fc60007ffe0ff */
[----:B------:R-:W-:Y:S01]  /*d820*/  @!P6 STG.E.U16 desc[UR12][R20.64], R14 ;  /* 0x0000000e1400e986 */ /* 0x000fe2000c10150c */
[----:B------:R-:W-:-:S03]  /*d830*/  ISETP.GE.AND P3, PT, R18, UR7, PT ;  /* 0x0000000712007c0c */ /* 0x000fc6000bf66270 */
[----:B------:R1:W-:Y:S01]  /*d840*/  @!P5 STG.E.U16 desc[UR12][R16.64], R8 ;  /* 0x000000081000d986 */ /* 0x0003e2000c10150c */
[----:B------:R-:W-:-:S03]  /*d850*/  ISETP.GE.AND P5, PT, R39, UR7, PT ;  /* 0x0000000727007c0c */ /* 0x000fc6000bfa6270 */
[----:B------:R2:W-:Y:S01]  /*d860*/  @!P4 STG.E.U16 desc[UR12][R6.64], R43 ;  /* 0x0000002b0600c986 */ /* 0x0005e2000c10150c */
[----:B------:R-:W-:Y:S02]  /*d870*/  ISETP.GE.AND P4, PT, R35, UR7, PT ;  /* 0x0000000723007c0c */ /* 0x000fe4000bf86270 */
[----:B------:R-:W-:-:S03]  /*d880*/  ISETP.GE.AND P6, PT, R32, UR7, PT ;  /* 0x0000000720007c0c */ /* 0x000fc6000bfc6270 */
[----:B0-----:R-:W3:Y:S01]  /*d890*/  @!P3 LDG.E.U16.CONSTANT R12, desc[UR12][R4.64+0x8] ;  /* 0x0000080c040cb981 */ /* 0x001ee2000c1e9500 */
[----:B-1----:R-:W0:Y:S03]  /*d8a0*/  @!P3 LDC.64 R8, c[0x0][0x398] ;  /* 0x0000e600ff08bb82 */ /* 0x002e260000000a00 */
[----:B------:R-:W4:Y:S04]  /*d8b0*/  @!P5 LDG.E.U16.CONSTANT R37, desc[UR12][R4.64+0xc] ;  /* 0x00000c0c0425d981 */ /* 0x000f28000c1e9500 */
[----:B------:R-:W5:Y:S01]  /*d8c0*/  @!P4 LDG.E.U16.CONSTANT R14, desc[UR12][R4.64+0xa] ;  /* 0x00000a0c040ec981 */ /* 0x000f62000c1e9500 */
[----:B------:R-:W1:Y:S03]  /*d8d0*/  @!P4 LDC.64 R20, c[0x0][0x398] ;  /* 0x0000e600ff14cb82 */ /* 0x000e660000000a00 */
[----:B------:R-:W5:Y:S05]  /*d8e0*/  @!P6 LDG.E.U16.CONSTANT R41, desc[UR12][R4.64+0xe] ;  /* 0x00000e0c0429e981 */ /* 0x000f6a000c1e9500 */
[----:B------:R-:W1:Y:S08]  /*d8f0*/  @!P5 LDC.64 R16, c[0x0][0x398] ;  /* 0x0000e600ff10db82 */ /* 0x000e700000000a00 */
[----:B--2---:R-:W2:Y:S01]  /*d900*/  @!P6 LDC.64 R6, c[0x0][0x398] ;  /* 0x0000e600ff06eb82 */ /* 0x004ea20000000a00 */
[----:B------:R-:W-:-:S02]  /*d910*/  @!P3 IMAD R23, R0, R18, R33 ;  /* 0x000000120017b224 */ /* 0x000fc400078e0221 */
[C-C-:B------:R-:W-:Y:S02]  /*d920*/  @!P4 IMAD R35, R0.reuse, R35, R33.reuse ;  /* 0x000000230023c224 */ /* 0x140fe400078e0221 */
[C-C-:B------:R-:W-:Y:S02]  /*d930*/  @!P5 IMAD R39, R0.reuse, R39, R33.reuse ;  /* 0x000000270027d224 */ /* 0x140fe400078e0221 */
[----:B------:R-:W-:Y:S02]  /*d940*/  @!P6 IMAD R33, R0, R32, R33 ;  /* 0x000000200021e224 */ /* 0x000fe400078e0221 */
[----:B0-----:R-:W-:-:S04]  /*d950*/  @!P3 IMAD.WIDE R8, R23, 0x2, R8 ;  /* 0x000000021708b825 */ /* 0x001fc800078e0208 */
[----:B-1----:R-:W-:-:S04]  /*d960*/  @!P4 IMAD.WIDE R20, R35, 0x2, R20 ;  /* 0x000000022314c825 */ /* 0x002fc800078e0214 */
[----:B------:R-:W-:-:S04]  /*d970*/  @!P5 IMAD.WIDE R16, R39, 0x2, R16 ;  /* 0x000000022710d825 */ /* 0x000fc800078e0210 */
[----:B--2---:R-:W-:-:S04]  /*d980*/  @!P6 IMAD.WIDE R6, R33, 0x2, R6 ;  /* 0x000000022106e825 */ /* 0x004fc800078e0206 */
[C---:B---3--:R-:W-:Y:S02]  /*d990*/  @!P3 HADD2 R12, R25.reuse.H0_H0, R12.H0_H0 ;  /* 0x2000000c190cb230 */ /* 0x048fe40000000800 */
[C---:B----4-:R-:W-:Y:S02]  /*d9a0*/  @!P5 HADD2 R37, R24.reuse.H0_H0, R37.H0_H0 ;  /* 0x200000251825d230 */ /* 0x050fe40000000800 */
[----:B-----5:R-:W-:Y:S01]  /*d9b0*/  @!P4 HADD2 R14, R25.H1_H1, R14.H0_H0 ;  /* 0x2000000e190ec230 */ /* 0x020fe20000000c00 */
[----:B------:R0:W-:Y:S01]  /*d9c0*/  @!P3 STG.E.U16 desc[UR12][R8.64], R12 ;  /* 0x0000000c0800b986 */ /* 0x0001e2000c10150c */
[----:B------:R-:W-:-:S03]  /*d9d0*/  @!P6 HADD2 R41, R24.H1_H1, R41.H0_H0 ;  /* 0x200000291829e230 */ /* 0x000fc60000000c00 */
[----:B------:R0:W-:Y:S04]  /*d9e0*/  @!P4 STG.E.U16 desc[UR12][R20.64], R14 ;  /* 0x0000000e1400c986 */ /* 0x0001e8000c10150c */
[----:B------:R0:W-:Y:S04]  /*d9f0*/  @!P5 STG.E.U16 desc[UR12][R16.64], R37 ;  /* 0x000000251000d986 */ /* 0x0001e8000c10150c */
[----:B------:R0:W-:Y:S02]  /*da00*/  @!P6 STG.E.U16 desc[UR12][R6.64], R41 ;  /* 0x000000290600e986 */ /* 0x0001e4000c10150c */
.L_x_72:
[----:B------:R-:W-:Y:S05]  /*da10*/  BSYNC.RECONVERGENT B0 ;  /* 0x0000000000007941 */ /* 0x000fea0003800200 */
.L_x_71:
[----:B------:R-:W-:Y:S04]  /*da20*/  BSSY.RECONVERGENT B0, `(.L_x_73) ;  /* 0x000006f000007945 */ /* 0x000fe80003800200 */
[----:B------:R-:W-:Y:S05]  /*da30*/  @P0 BRA `(.L_x_74) ;  /* 0x0000000400b40947 */ /* 0x000fea0003800000 */
[----:B0-----:R-:W0:Y:S01]  /*da40*/  LDC.64 R6, c[0x0][0x390] ;  /* 0x0000e400ff067b82 */ /* 0x001e220000000a00 */
[C---:B------:R-:W-:Y:S02]  /*da50*/  IADD3 R12, PT, PT, R3.reuse, 0x1, RZ ;  /* 0x00000001030c7810 */ /* 0x040fe40007ffe0ff */
[C---:B------:R-:W-:Y:S02]  /*da60*/  ISETP.GE.AND P4, PT, R3.reuse, UR7, PT ;  /* 0x0000000703007c0c */ /* 0x040fe4000bf86270 */
[----:B------:R-:W-:Y:S02]  /*da70*/  ISETP.GE.AND P3, PT, R12, UR7, PT ;  /* 0x000000070c007c0c */ /* 0x000fe4000bf66270 */
[----:B------:R-:W-:Y:S01]  /*da80*/  IADD3 R4, PT, PT, R3, 0x2, RZ ;  /* 0x0000000203047810 */ /* 0x000fe20007ffe0ff */
[----:B------:R-:W1:Y:S03]  /*da90*/  LDC.64 R8, c[0x0][0x390] ;  /* 0x0000e400ff087b82 */ /* 0x000e660000000a00 */
[----:B------:R-:W-:-:S05]  /*daa0*/  ISETP.GE.AND P0, PT, R4, UR7, PT ;  /* 0x0000000704007c0c */ /* 0x000fca000bf06270 */
[----:B------:R-:W2:Y:S01]  /*dab0*/  LDC.64 R16, c[0x0][0x390] ;  /* 0x0000e400ff107b82 */ /* 0x000ea20000000a00 */
[----:B0-----:R-:W-:Y:S01]  /*dac0*/  @!P4 IMAD.WIDE.U32 R6, R3, 0x2, R6 ;  /* 0x000000020306c825 */ /* 0x001fe200078e0006 */
[----:B------:R-:W-:-:S06]  /*dad0*/  IABS R5, R0 ;  /* 0x0000000000057213 */ /* 0x000fcc0000000000 */
[----:B------:R-:W0:Y:S01]  /*dae0*/  LDC.64 R24, c[0x0][0x390] ;  /* 0x0000e400ff187b82 */ /* 0x000e220000000a00 */
[----:B------:R-:W3:Y:S01]  /*daf0*/  @!P4 LDG.E.U16.CONSTANT R18, desc[UR12][R6.64] ;  /* 0x0000000c0612c981 */ /* 0x000ee2000c1e9500 */
[----:B-1----:R-:W-:-:S06]  /*db00*/  @!P3 IMAD.WIDE.U32 R8, R3, 0x2, R8 ;  /* 0x000000020308b825 */ /* 0x002fcc00078e0008 */
[----:B------:R-:W1:Y:S01]  /*db10*/  LDC.64 R32, c[0x0][0x390] ;  /* 0x0000e400ff207b82 */ /* 0x000e620000000a00 */
[----:B------:R4:W5:Y:S01]  /*db20*/  @!P3 LDG.E.U16.CONSTANT R20, desc[UR12][R8.64+0x2] ;  /* 0x0000020c0814b981 */ /* 0x000962000c1e9500 */
[----:B--2---:R-:W-:-:S05]  /*db30*/  @!P0 IMAD.WIDE.U32 R16, R3, 0x2, R16 ;  /* 0x0000000203108825 */ /* 0x004fca00078e0010 */
[----:B------:R2:W5:Y:S01]  /*db40*/  @!P0 LDG.E.U16.CONSTANT R21, desc[UR12][R16.64+0x4] ;  /* 0x0000040c10158981 */ /* 0x000562000c1e9500 */
[----:B------:R-:W2:Y:S01]  /*db50*/  I2F.RP R14, R5 ;  /* 0x00000005000e7306 */ /* 0x000ea20000209400 */
[----:B----4-:R-:W-:Y:S01]  /*db60*/  IABS R8, R0 ;  /* 0x0000000000087213 */ /* 0x010fe20000000000 */
[----:B--2---:R-:W2:Y:S06]  /*db70*/  LDC.64 R16, c[0x0][0x398] ;  /* 0x0000e600ff107b82 */ /* 0x004eac0000000a00 */
[----:B------:R-:W4:Y:S02]  /*db80*/  MUFU.RCP R14, R14 ;  /* 0x0000000e000e7308 */ /* 0x000f240000001000 */
[----:B----4-:R-:W-:-:S06]  /*db90*/  IADD3 R22, PT, PT, R14, 0xffffffe, RZ ;  /* 0x0ffffffe0e167810 */ /* 0x010fcc0007ffe0ff */
[----:B------:R4:W0:Y:S02]  /*dba0*/  F2I.FTZ.U32.TRUNC.NTZ R23, R22 ;  /* 0x0000001600177305 */ /* 0x000824000021f000 */
[----:B----4-:R-:W-:Y:S02]  /*dbb0*/  MOV R22, RZ ;  /* 0x000000ff00167202 */ /* 0x010fe40000000f00 */
[----:B0-----:R-:W-:-:S05]  /*dbc0*/  IADD3 R6, PT, PT, RZ, -R23, RZ ;  /* 0x80000017ff067210 */ /* 0x001fca0007ffe0ff */
[----:B------:R-:W-:Y:S01]  /*dbd0*/  IMAD R7, R6, R5, RZ ;  /* 0x0000000506077224 */ /* 0x000fe200078e02ff */
[----:B------:R-:W-:-:S03]  /*dbe0*/  IABS R6, R19 ;  /* 0x0000001300067213 */ /* 0x000fc60000000000 */
[----:B------:R-:W-:Y:S01]  /*dbf0*/  IMAD.HI.U32 R7, R23, R7, R22 ;  /* 0x0000000717077227 */ /* 0x000fe200078e0016 */
[----:B------:R-:W-:-:S05]  /*dc00*/  IADD3 R8, PT, PT, RZ, -R8, RZ ;  /* 0x80000008ff087210 */ /* 0x000fca0007ffe0ff */
[----:B------:R-:W-:-:S04]  /*dc10*/  IMAD.HI.U32 R7, R7, R6, RZ ;  /* 0x0000000607077227 */ /* 0x000fc800078e00ff */
[----:B------:R-:W-:Y:S02]  /*dc20*/  IMAD R6, R7, R8, R6 ;  /* 0x0000000807067224 */ /* 0x000fe400078e0206 */
[----:B------:R-:W0:Y:S03]  /*dc30*/  LDC.64 R8, c[0x0][0x398] ;  /* 0x0000e600ff087b82 */ /* 0x000e260000000a00 */
[----:B------:R-:W-:-:S13]  /*dc40*/  ISETP.GT.U32.AND P6, PT, R5, R6, PT ;  /* 0x000000060500720c */ /* 0x000fda0003fc4070 */
[----:B------:R-:W-:-:S04]  /*dc50*/  @!P6 IADD3 R6, PT, PT, R6, -R5, RZ ;  /* 0x800000050606e210 */ /* 0x000fc80007ffe0ff */
[----:B------:R-:W-:Y:S02]  /*dc60*/  ISETP.GE.U32.AND P5, PT, R6, R5, PT ;  /* 0x000000050600720c */ /* 0x000fe40003fa6070 */
[----:B------:R-:W-:Y:S02]  /*dc70*/  LOP3.LUT R5, R19, R0, RZ, 0x3c, !PT ;  /* 0x0000000013057212 */ /* 0x000fe400078e3cff */
[----:B------:R-:W-:Y:S02]  /*dc80*/  @!P6 IADD3 R7, PT, PT, R7, 0x1, RZ ;  /* 0x000000010707e810 */ /* 0x000fe40007ffe0ff */
[----:B------:R-:W-:-:S07]  /*dc90*/  ISETP.GE.AND P6, PT, R5, RZ, PT ;  /* 0x000000ff0500720c */ /* 0x000fce0003fc6270 */
[----:B------:R-:W-:Y:S02]  /*dca0*/  @P5 IADD3 R7, PT, PT, R7, 0x1, RZ ;  /* 0x0000000107075810 */ /* 0x000fe40007ffe0ff */
[----:B------:R-:W-:Y:S02]  /*dcb0*/  ISETP.NE.AND P5, PT, R0, RZ, PT ;  /* 0x000000ff0000720c */ /* 0x000fe40003fa5270 */
[----:B------:R-:W-:Y:S02]  /*dcc0*/  MOV R5, R7 ;  /* 0x0000000700057202 */ /* 0x000fe40000000f00 */
[----:B------:R-:W4:Y:S02]  /*dcd0*/  LDC.64 R6, c[0x0][0x398] ;  /* 0x0000e600ff067b82 */ /* 0x000f240000000a00 */
[----:B------:R-:W-:-:S07]  /*dce0*/  @!P6 IADD3 R5, PT, PT, -R5, RZ, RZ ;  /* 0x000000ff0505e210 */ /* 0x000fce0007ffe1ff */
[----:B------:R-:W-:-:S04]  /*dcf0*/  @!P5 LOP3.LUT R5, RZ, R0, RZ, 0x33, !PT ;  /* 0x00000000ff05d212 */ /* 0x000fc800078e33ff */
[----:B------:R-:W-:-:S05]  /*dd00*/  IADD3 R14, PT, PT, -R5, RZ, RZ ;  /* 0x000000ff050e7210 */ /* 0x000fca0007ffe1ff */
[----:B------:R-:W-:-:S04]  /*dd10*/  IMAD R19, R0, R14, R19 ;  /* 0x0000000e00137224 */ /* 0x000fc800078e0213 */
[----:B------:R-:W-:-:S04]  /*dd20*/  IMAD R5, R2, R5, R19 ;  /* 0x0000000502057224 */ /* 0x000fc800078e0213 */
[C-C-:B------:R-:W-:Y:S02]  /*dd30*/  @!P4 IMAD R19, R0.reuse, R3, R5.reuse ;  /* 0x000000030013c224 */ /* 0x140fe400078e0205 */
[----:B------:R-:W-:Y:S02]  /*dd40*/  @!P3 IMAD R23, R0, R12, R5 ;  /* 0x0000000c0017b224 */ /* 0x000fe400078e0205 */
[----:B--2---:R-:W-:Y:S01]  /*dd50*/  @!P4 IMAD.WIDE R16, R19, 0x2, R16 ;  /* 0x000000021310c825 */ /* 0x004fe200078e0210 */
[C---:B------:R-:W-:Y:S02]  /*dd60*/  IADD3 R12, PT, PT, R3.reuse, 0x5, RZ ;  /* 0x00000005030c7810 */ /* 0x040fe40007ffe0ff */
[----:B------:R-:W-:-:S04]  /*dd70*/  IADD3 R38, PT, PT, R3, 0x7, RZ ;  /* 0x0000000703267810 */ /* 0x000fc80007ffe0ff */
[----:B------:R-:W-:Y:S01]  /*dd80*/  ISETP.GE.AND P6, PT, R38, UR7, PT ;  /* 0x0000000726007c0c */ /* 0x000fe2000bfc6270 */
[----:B---3--:R-:W-:Y:S02]  /*dd90*/  @!P4 HADD2 R14, R11.H0_H0, R18.H0_H0 ;  /* 0x200000120b0ec230 */ /* 0x008fe40000000800 */
[----:B0-----:R-:W-:-:S04]  /*dda0*/  @!P3 IMAD.WIDE R18, R23, 0x2, R8 ;  /* 0x000000021712b825 */ /* 0x001fc800078e0208 */
[----:B-----5:R-:W-:Y:S02]  /*ddb0*/  @!P3 HADD2 R11, R11.H1_H1, R20.H0_H0 ;  /* 0x200000140b0bb230 */ /* 0x020fe40000000c00 */
[----:B------:R-:W-:-:S03]  /*ddc0*/  @!P0 IMAD R9, R0, R4, R5 ;  /* 0x0000000400098224 */ /* 0x000fc600078e0205 */
[----:B------:R-:W-:Y:S01]  /*ddd0*/  PRMT R23, R11, 0x7610, R23 ;  /* 0x000076100b177816 */ /* 0x000fe20000000017 */
[----:B------:R-:W-:Y:S01]  /*dde0*/  @!P4 STG.E.U16 desc[UR12][R16.64], R14 ;  /* 0x0000000e1000c986 */ /* 0x000fe2000c10150c */
[----:B------:R-:W-:-:S03]  /*ddf0*/  @!P0 HADD2 R4, R10.H0_H0, R21.H0_H0 ;  /* 0x200000150a048230 */ /* 0x000fc60000000800 */
[----:B------:R0:W-:Y:S01]  /*de00*/  @!P3 STG.E.U16 desc[UR12][R18.64], R23 ;  /* 0x000000171200b986 */ /* 0x0001e2000c10150c */
[----:B----4-:R-:W-:Y:S02]  /*de10*/  @!P0 IMAD.WIDE R20, R9, 0x2, R6 ;  /* 0x0000000209148825 */ /* 0x010fe400078e0206 */
[----:B------:R-:W2:Y:S01]  /*de20*/  LDC.64 R8, c[0x0][0x390] ;  /* 0x0000e400ff087b82 */ /* 0x000ea20000000a00 */
[----:B------:R-:W-:Y:S02]  /*de30*/  PRMT R10, R4, 0x7610, R10 ;  /* 0x00007610040a7816 */ /* 0x000fe4000000000a */
[----:B------:R-:W-:-:S05]  /*de40*/  IADD3 R11, PT, PT, R3, 0x3, RZ ;  /* 0x00000003030b7810 */ /* 0x000fca0007ffe0ff */
[----:B------:R-:W3:Y:S01]  /*de50*/  LDC.64 R6, c[0x0][0x390] ;  /* 0x0000e400ff067b82 */ /* 0x000ee20000000a00 */
[----:B------:R-:W-:-:S07]  /*de60*/  IADD3 R4, PT, PT, R3, 0x4, RZ ;  /* 0x0000000403047810 */ /* 0x000fce0007ffe0ff */
[----:B0-----:R-:W0:Y:S01]  /*de70*/  LDC.64 R22, c[0x0][0x390] ;  /* 0x0000e400ff167b82 */ /* 0x001e220000000a00 */
[----:B------:R-:W-:Y:S01]  /*de80*/  IADD3 R14, PT, PT, R3, 0x6, RZ ;  /* 0x00000006030e7810 */ /* 0x000fe20007ffe0ff */
[----:B------:R4:W-:Y:S01]  /*de90*/  @!P0 STG.E.U16 desc[UR12][R20.64], R10 ;  /* 0x0000000a14008986 */ /* 0x0009e2000c10150c */
[----:B------:R-:W-:Y:S02]  /*dea0*/  ISETP.GE.AND P0, PT, R11, UR7, PT ;  /* 0x000000070b007c0c */ /* 0x000fe4000bf06270 */
[----:B------:R-:W-:Y:S02]  /*deb0*/  ISETP.GE.AND P3, PT, R4, UR7, PT ;  /* 0x0000000704007c0c */ /* 0x000fe4000bf66270 */
[----:B------:R-:W-:Y:S01]  /*dec0*/  ISETP.GE.AND P4, PT, R12, UR7, PT ;  /* 0x000000070c007c0c */ /* 0x000fe2000bf86270 */
[----:B------:R-:W5:Y:S01]  /*ded0*/  LDC.64 R18, c[0x0][0x398] ;  /* 0x0000e600ff127b82 */ /* 0x000f620000000a00 */
[----:B------:R-:W-:Y:S01]  /*dee0*/  ISETP.GE.AND P5, PT, R14, UR7, PT ;  /* 0x000000070e007c0c */ /* 0x000fe2000bfa6270 */
[----:B---3--:R-:W-:-:S06]  /*def0*/  @!P6 IMAD.WIDE.U32 R36, R3, 0x2, R6 ;  /* 0x000000020324e825 */ /* 0x008fcc00078e0006 */
[----:B----4-:R-:W3:Y:S02]  /*df00*/  LDC.64 R20, c[0x0][0x398] ;  /* 0x0000e600ff147b82 */ /* 0x010ee40000000a00 */
[C---:B------:R-:W-:Y:S01]  /*df10*/  @!P3 IMAD.WIDE.U32 R24, R3.reuse, 0x2, R24 ;  /* 0x000000020318b825 */ /* 0x040fe200078e0018 */
[----:B------:R-:W4:Y:S03]  /*df20*/  @!P6 LDG.E.U16.CONSTANT R36, desc[UR12][R36.64+0xe] ;  /* 0x00000e0c2424e981 */ /* 0x000f26000c1e9500 */
[C---:B0-----:R-:W-:Y:S02]  /*df30*/  @!P0 IMAD.WIDE.U32 R22, R3.reuse, 0x2, R22 ;  /* 0x0000000203168825 */ /* 0x041fe400078e0016 */
[----:B------:R-:W0:Y:S01]  /*df40*/  LDC.64 R6, c[0x0][0x398] ;  /* 0x0000e600ff067b82 */ /* 0x000e220000000a00 */
[----:B------:R-:W4:Y:S01]  /*df50*/  @!P3 LDG.E.U16.CONSTANT R24, desc[UR12][R24.64+0x8] ;  /* 0x0000080c1818b981 */ /* 0x000f22000c1e9500 */
[----:B-1----:R-:W-:-:S03]  /*df60*/  @!P4 IMAD.WIDE.U32 R32, R3, 0x2, R32 ;  /* 0x000000020320c825 */ /* 0x002fc600078e0020 */
[----:B------:R1:W4:Y:S01]  /*df70*/  @!P0 LDG.E.U16.CONSTANT R39, desc[UR12][R22.64+0x6] ;  /* 0x0000060c16278981 */ /* 0x000322000c1e9500 */
[----:B--2---:R-:W-:Y:S02]  /*df80*/  @!P5 IMAD.WIDE.U32 R34, R3, 0x2, R8 ;  /* 0x000000020322d825 */ /* 0x004fe400078e0008 */
[----:B------:R-:W2:Y:S01]  /*df90*/  LDC.64 R16, c[0x0][0x398] ;  /* 0x0000e600ff107b82 */ /* 0x000ea20000000a00 */
[----:B------:R5:W4:Y:S04]  /*dfa0*/  @!P4 LDG.E.U16.CONSTANT R32, desc[UR12][R32.64+0xa] ;  /* 0x00000a0c2020c981 */ /* 0x000b28000c1e9500 */
[----:B------:R5:W4:Y:S03]  /*dfb0*/  @!P5 LDG.E.U16.CONSTANT R34, desc[UR12][R34.64+0xc] ;  /* 0x00000c0c2222d981 */ /* 0x000b26000c1e9500 */
[----:B------:R-:W2:Y:S01]  /*dfc0*/  LDC.64 R8, c[0x0][0x398] ;  /* 0x0000e600ff087b82 */ /* 0x000ea20000000a00 */
[----:B------:R-:W-:-:S02]  /*dfd0*/  @!P0 IMAD R11, R0, R11, R5 ;  /* 0x0000000b000b8224 */ /* 0x000fc400078e0205 */
[C-C-:B-1----:R-:W-:Y:S02]  /*dfe0*/  @!P3 IMAD R23, R0.reuse, R4, R5.reuse ;  /* 0x000000040017b224 */ /* 0x142fe400078e0205 */
[C-C-:B------:R-:W-:Y:S02]  /*dff0*/  @!P4 IMAD R25, R0.reuse, R12, R5.reuse ;  /* 0x0000000c0019c224 */ /* 0x140fe400078e0205 */
[C-C-:B-----5:R-:W-:Y:S02]  /*e000*/  @!P5 IMAD R33, R0.reuse, R14, R5.reuse ;  /* 0x0000000e0021d224 */ /* 0x160fe400078e0205 */
[----:B------:R-:W-:Y:S02]  /*e010*/  @!P6 IMAD R35, R0, R38, R5 ;  /* 0x000000260023e224 */ /* 0x000fe400078e0205 */
[----:B---3--:R-:W-:-:S04]  /*e020*/  @!P0 IMAD.WIDE R4, R11, 0x2, R20 ;  /* 0x000000020b048825 */ /* 0x008fc800078e0214 */
[----:B0-----:R-:W-:-:S04]  /*e030*/  @!P3 IMAD.WIDE R6, R23, 0x2, R6 ;  /* 0x000000021706b825 */ /* 0x001fc800078e0206 */
[----:B------:R-:W-:-:S04]  /*e040*/  @!P4 IMAD.WIDE R18, R25, 0x2, R18 ;  /* 0x000000021912c825 */ /* 0x000fc800078e0212 */
[----:B--2---:R-:W-:-:S04]  /*e050*/  @!P5 IMAD.WIDE R16, R33, 0x2, R16 ;  /* 0x000000022110d825 */ /* 0x004fc800078e0210 */
[----:B------:R-:W-:-:S04]  /*e060*/  @!P6 IMAD.WIDE R8, R35, 0x2, R8 ;  /* 0x000000022308e825 */ /* 0x000fc800078e0208 */
[C---:B----4-:R-:W-:Y:S02]  /*e070*/  @!P3 HADD2 R11, R27.reuse.H0_H0, R24.H0_H0 ;  /* 0x200000181b0bb230 */ /* 0x050fe40000000800 */
[----:B------:R-:W-:Y:S02]  /*e080*/  @!P0 HADD2 R10, R10.H1_H1, R39.H0_H0 ;  /* 0x200000270a0a8230 */ /* 0x000fe40000000c00 */
[----:B------:R-:W-:-:S03]  /*e090*/  @!P4 HADD2 R27, R27.H1_H1, R32.H0_H0 ;  /* 0x200000201b1bc230 */ /* 0x000fc60000000c00 */
[----:B------:R1:W-:Y:S01]  /*e0a0*/  @!P0 STG.E.U16 desc[UR12][R4.64], R10 ;  /* 0x0000000a04008986 */ /* 0x0003e2000c10150c */
[C---:B------:R-:W-:Y:S02]  /*e0b0*/  @!P5 HADD2 R12, R47.reuse.H0_H0, R34.H0_H0 ;  /* 0x200000222f0cd230 */ /* 0x040fe40000000800 */
[----:B------:R-:W-:Y:S01]  /*e0c0*/  @!P6 HADD2 R47, R47.H1_H1, R36.H0_H0 ;  /* 0x200000242f2fe230 */ /* 0x000fe20000000c00 */
[----:B------:R1:W-:Y:S04]  /*e0d0*/  @!P3 STG.E.U16 desc[UR12][R6.64], R11 ;  /* 0x0000000b0600b986 */ /* 0x0003e8000c10150c */
[----:B------:R1:W-:Y:S04]  /*e0e0*/  @!P4 STG.E.U16 desc[UR12][R18.64], R27 ;  /* 0x0000001b1200c986 */ /* 0x0003e8000c10150c */
[----:B------:R1:W-:Y:S04]  /*e0f0*/  @!P5 STG.E.U16 desc[UR12][R16.64], R12 ;  /* 0x0000000c1000d986 */ /* 0x0003e8000c10150c */
[----:B------:R1:W-:Y:S02]  /*e100*/  @!P6 STG.E.U16 desc[UR12][R8.64], R47 ;  /* 0x0000002f0800e986 */ /* 0x0003e4000c10150c */
.L_x_74:
[----:B------:R-:W-:Y:S05]  /*e110*/  BSYNC.RECONVERGENT B0 ;  /* 0x0000000000007941 */ /* 0x000fea0003800200 */
.L_x_73:
[----:B------:R-:W-:Y:S04]  /*e120*/  BSSY.RECONVERGENT B0, `(.L_x_75) ;  /* 0x000006d000007945 */ /* 0x000fe80003800200 */
[----:B------:R-:W-:Y:S05]  /*e130*/  @P1 BRA `(.L_x_76) ;  /* 0x0000000400ac1947 */ /* 0x000fea0003800000 */
[----:B-1----:R-:W1:Y:S01]  /*e140*/  LDC.64 R4, c[0x0][0x390] ;  /* 0x0000e400ff047b82 */ /* 0x002e620000000a00 */
[C---:B0-----:R-:W-:Y:S02]  /*e150*/  IADD3 R14, PT, PT, R3.reuse, 0x1, RZ ;  /* 0x00000001030e7810 */ /* 0x041fe40007ffe0ff */
[----:B------:R-:W-:Y:S02]  /*e160*/  ISETP.GE.AND P0, PT, R3, UR7, PT ;  /* 0x0000000703007c0c */ /* 0x000fe4000bf06270 */
[----:B------:R-:W-:-:S03]  /*e170*/  ISETP.GE.AND P1, PT, R14, UR7, PT ;  /* 0x000000070e007c0c */ /* 0x000fc6000bf26270 */
[----:B------:R-:W0:Y:S01]  /*e180*/  LDC.64 R6, c[0x0][0x390] ;  /* 0x0000e400ff067b82 */ /* 0x000e220000000a00 */
[----:B------:R-:W-:-:S07]  /*e190*/  IABS R10, R0 ;  /* 0x00000000000a7213 */ /* 0x000fce0000000000 */
[----:B------:R-:W2:Y:S01]  /*e1a0*/  LDC.64 R18, c[0x0][0x390] ;  /* 0x0000e400ff127b82 */ /* 0x000ea20000000a00 */
[----:B-1----:R-:W-:-:S07]  /*e1b0*/  @!P0 IMAD.WIDE.U32 R4, R3, 0x2, R4 ;  /* 0x0000000203048825 */ /* 0x002fce00078e0004 */
[----:B------:R-:W1:Y:S01]  /*e1c0*/  LDC.64 R38, c[0x0][0x390] ;  /* 0x0000e400ff267b82 */ /* 0x000e620000000a00 */
[----:B------:R3:W4:Y:S01]  /*e1d0*/  @!P0 LDG.E.U16.CONSTANT R12, desc[UR12][R4.64] ;  /* 0x0000000c040c8981 */ /* 0x000722000c1e9500 */
[----:B0-----:R-:W-:-:S06]  /*e1e0*/  @!P1 IMAD.WIDE.U32 R6, R3, 0x2, R6 ;  /* 0x0000000203069825 */ /* 0x001fcc00078e0006 */
[----:B------:R-:W0:Y:S01]  /*e1f0*/  LDC.64 R40, c[0x0][0x390] ;  /* 0x0000e400ff287b82 */ /* 0x000e220000000a00 */
[----:B------:R5:W4:Y:S01]  /*e200*/  @!P1 LDG.E.U16.CONSTANT R16, desc[UR12][R6.64+0x2] ;  /* 0x0000020c06109981 */ /* 0x000b22000c1e9500 */
[----:B------:R-:W2:Y:S08]  /*e210*/  I2F.RP R11, R10 ;  /* 0x0000000a000b7306 */ /* 0x000eb00000209400 */
[----:B--2---:R-:W2:Y:S02]  /*e220*/  MUFU.RCP R11, R11 ;  /* 0x0000000b000b7308 */ /* 0x004ea40000001000 */
[----:B--2---:R-:W-:-:S06]  /*e230*/  IADD3 R8, PT, PT, R11, 0xffffffe, RZ ;  /* 0x0ffffffe0b087810 */ /* 0x004fcc0007ffe0ff */
[----:B------:R2:W3:Y:S02]  /*e240*/  F2I.FTZ.U32.TRUNC.NTZ R9, R8 ;  /* 0x0000000800097305 */ /* 0x0004e4000021f000 */
[----:B--2---:R-:W-:Y:S01]  /*e250*/  HFMA2 R8, -RZ, RZ, 0, 0 ;  /* 0x00000000ff087431 */ /* 0x004fe200000001ff */
[----:B---3--:R-:W-:-:S05]  /*e260*/  IADD3 R17, PT, PT, RZ, -R9, RZ ;  /* 0x80000009ff117210 */ /* 0x008fca0007ffe0ff */
[----:B------:R-:W-:Y:S01]  /*e270*/  IMAD R17, R17, R10, RZ ;  /* 0x0000000a11117224 */ /* 0x000fe200078e02ff */
[----:B------:R-:W-:Y:S02]  /*e280*/  IABS R4, R15 ;  /* 0x0000000f00047213 */ /* 0x000fe40000000000 */
[----:B------:R-:W-:Y:S01]  /*e290*/  IABS R5, R0 ;  /* 0x0000000000057213 */ /* 0x000fe20000000000 */
[----:B------:R-:W-:Y:S02]  /*e2a0*/  IMAD.HI.U32 R17, R9, R17, R8 ;  /* 0x0000001109117227 */ /* 0x000fe400078e0008 */
[----:B------:R-:W2:Y:S01]  /*e2b0*/  LDC.64 R8, c[0x0][0x398] ;  /* 0x0000e600ff087b82 */ /* 0x000ea20000000a00 */
[----:B------:R-:W-:-:S03]  /*e2c0*/  IADD3 R5, PT, PT, RZ, -R5, RZ ;  /* 0x80000005ff057210 */ /* 0x000fc60007ffe0ff */
[----:B-----5:R-:W-:-:S04]  /*e2d0*/  IMAD.HI.U32 R7, R17, R4, RZ ;  /* 0x0000000411077227 */ /* 0x020fc800078e00ff */
[----:B------:R-:W-:-:S05]  /*e2e0*/  IMAD R5, R7, R5, R4 ;  /* 0x0000000507057224 */ /* 0x000fca00078e0204 */
[----:B------:R-:W-:Y:S02]  /*e2f0*/  ISETP.GT.U32.AND P3, PT, R10, R5, PT ;  /* 0x000000050a00720c */ /* 0x000fe40003f64070 */
[----:B------:R-:W-:-:S11]  /*e300*/  LOP3.LUT R4, R15, R0, RZ, 0x3c, !PT ;  /* 0x000000000f047212 */ /* 0x000fd600078e3cff */
[----:B------:R-:W-:-:S04]  /*e310*/  @!P3 IADD3 R5, PT, PT, R5, -R10, RZ ;  /* 0x8000000a0505b210 */ /* 0x000fc80007ffe0ff */
[----:B------:R-:W-:Y:S02]  /*e320*/  ISETP.GE.U32.AND P4, PT, R5, R10, PT ;  /* 0x0000000a0500720c */ /* 0x000fe40003f86070 */
[----:B------:R-:W-:Y:S01]  /*e330*/  ISETP.GE.AND P5, PT, R4, RZ, PT ;  /* 0x000000ff0400720c */ /* 0x000fe20003fa6270 */
[----:B------:R-:W3:Y:S01]  /*e340*/  LDC.64 R10, c[0x0][0x398] ;  /* 0x0000e600ff0a7b82 */ /* 0x000ee20000000a00 */
[----:B------:R-:W-:Y:S02]  /*e350*/  @!P3 IADD3 R7, PT, PT, R7, 0x1, RZ ;  /* 0x000000010707b810 */ /* 0x000fe40007ffe0ff */
[----:B------:R-:W-:-:S05]  /*e360*/  ISETP.NE.AND P3, PT, R0, RZ, PT ;  /* 0x000000ff0000720c */ /* 0x000fca0003f65270 */
[----:B------:R-:W5:Y:S02]  /*e370*/  LDC.64 R4, c[0x0][0x390] ;  /* 0x0000e400ff047b82 */ /* 0x000f640000000a00 */
[----:B------:R-:W-:-:S04]  /*e380*/  @P4 IADD3 R7, PT, PT, R7, 0x1, RZ ;  /* 0x0000000107074810 */ /* 0x000fc80007ffe0ff */
[----:B------:R-:W-:Y:S02]  /*e390*/  @!P5 IADD3 R7, PT, PT, -R7, RZ, RZ ;  /* 0x000000ff0707d210 */ /* 0x000fe40007ffe1ff */
[----:B------:R-:W-:-:S04]  /*e3a0*/  @!P3 LOP3.LUT R7, RZ, R0, RZ, 0x33, !PT ;  /* 0x00000000ff07b212 */ /* 0x000fc800078e33ff */
[----:B------:R-:W-:-:S05]  /*e3b0*/  IADD3 R6, PT, PT, -R7, RZ, RZ ;  /* 0x000000ff07067210 */ /* 0x000fca0007ffe1ff */
[----:B------:R-:W-:-:S04]  /*e3c0*/  IMAD R15, R0, R6, R15 ;  /* 0x00000006000f7224 */ /* 0x000fc800078e020f */
[----:B------:R-:W-:Y:S01]  /*e3d0*/  IMAD R7, R2, R7, R15 ;  /* 0x0000000702077224 */ /* 0x000fe200078e020f */
[----:B------:R-:W-:-:S03]  /*e3e0*/  IADD3 R6, PT, PT, R3, 0x2, RZ ;  /* 0x0000000203067810 */ /* 0x000fc60007ffe0ff */
[C-C-:B------:R-:W-:Y:S02]  /*e3f0*/  @!P0 IMAD R15, R0.reuse, R3, R7.reuse ;  /* 0x00000003000f8224 */ /* 0x140fe400078e0207 */
[----:B------:R-:W-:Y:S02]  /*e400*/  @!P1 IMAD R17, R0, R14, R7 ;  /* 0x0000000e00119224 */ /* 0x000fe400078e0207 */
[----:B--2---:R-:W-:Y:S01]  /*e410*/  @!P0 IMAD.WIDE R8, R15, 0x2, R8 ;  /* 0x000000020f088825 */ /* 0x004fe200078e0208 */
[----:B------:R-:W-:Y:S01]  /*e420*/  ISETP.GE.AND P3, PT, R6, UR7, PT ;  /* 0x0000000706007c0c */ /* 0x000fe2000bf66270 */
[----:B------:R-:W2:Y:S02]  /*e430*/  LDC.64 R14, c[0x0][0x390] ;  /* 0x0000e400ff0e7b82 */ /* 0x000ea40000000a00 */
[----:B---3--:R-:W-:Y:S01]  /*e440*/  @!P1 IMAD.WIDE R10, R17, 0x2, R10 ;  /* 0x00000002110a9825 */ /* 0x008fe200078e020a */
[C---:B------:R-:W-:Y:S02]  /*e450*/  IADD3 R42, PT, PT, R3.reuse, 0x3, RZ ;  /* 0x00000003032a7810 */ /* 0x040fe40007ffe0ff */
[----:B------:R-:W-:-:S02]  /*e460*/  IADD3 R25, PT, PT, R3, 0x4, RZ ;  /* 0x0000000403197810 */ /* 0x000fc40007ffe0ff */
[C---:B------:R-:W-:Y:S02]  /*e470*/  IADD3 R23, PT, PT, R3.reuse, 0x5, RZ ;  /* 0x0000000503177810 */ /* 0x040fe40007ffe0ff */
[----:B------:R-:W-:Y:S02]  /*e480*/  IADD3 R20, PT, PT, R3, 0x6, RZ ;  /* 0x0000000603147810 */ /* 0x000fe40007ffe0ff */
[----:B------:R-:W-:Y:S01]  /*e490*/  ISETP.GE.AND P4, PT, R23, UR7, PT ;  /* 0x0000000717007c0c */ /* 0x000fe2000bf86270 */
[----:B-----5:R-:W-:Y:S01]  /*e4a0*/  @!P3 IMAD.WIDE.U32 R4, R3, 0x2, R4 ;  /* 0x000000020304b825 */ /* 0x020fe200078e0004 */
[----:B------:R-:W-:-:S04]  /*e4b0*/  ISETP.GE.AND P5, PT, R20, UR7, PT ;  /* 0x0000000714007c0c */ /* 0x000fc8000bfa6270 */
[----:B------:R3:W5:Y:S07]  /*e4c0*/  @!P3 LDG.E.U16.CONSTANT R27, desc[UR12][R4.64+0x4] ;  /* 0x0000040c041bb981 */ /* 0x00076e000c1e9500 */
[C---:B------:R-:W-:Y:S02]  /*e4d0*/  @!P4 IMAD.WIDE.U32 R36, R3.reuse, 0x2, R18 ;  /* 0x000000020324c825 */ /* 0x040fe400078e0012 */
[----:B------:R-:W0:Y:S02]  /*e4e0*/  LDC.64 R18, c[0x0][0x398] ;  /* 0x0000e600ff127b82 */ /* 0x000e240000000a00 */
[----:B-1----:R-:W-:Y:S01]  /*e4f0*/  @!P5 IMAD.WIDE.U32 R38, R3, 0x2, R38 ;  /* 0x000000020326d825 */ /* 0x002fe200078e0026 */
[----:B------:R-:W5:Y:S05]  /*e500*/  @!P4 LDG.E.U16.CONSTANT R24, desc[UR12][R36.64+0xa] ;  /* 0x00000a0c2418c981 */ /* 0x000f6a000c1e9500 */
[----:B------:R-:W5:Y:S01]  /*e510*/  @!P5 LDG.E.U16.CONSTANT R39, desc[UR12][R38.64+0xc] ;  /* 0x00000c0c2627d981 */ /* 0x000f62000c1e9500 */
[----:B---3--:R-:W1:Y:S01]  /*e520*/  LDC.64 R4, c[0x0][0x398] ;  /* 0x0000e600ff047b82 */ /* 0x008e620000000a00 */
[----:B----4-:R-:W-:-:S02]  /*e530*/  @!P0 HADD2 R12, R29.H0_H0, R12.H0_H0 ;  /* 0x2000000c1d0c8230 */ /* 0x010fc40000000800 */
[----:B------:R-:W-:-:S05]  /*e540*/  @!P1 HADD2 R29, R29.H1_H1, R16.H0_H0 ;  /* 0x200000101d1d9230 */ /* 0x000fca0000000c00 */
[----:B------:R-:W3:Y:S01]  /*e550*/  LDC.64 R16, c[0x0][0x390] ;  /* 0x0000e400ff107b82 */ /* 0x000ee20000000a00 */
[----:B------:R4:W-:Y:S01]  /*e560*/  @!P0 STG.E.U16 desc[UR12][R8.64], R12 ;  /* 0x0000000c08008986 */ /* 0x0009e2000c10150c */
[----:B------:R-:W-:-:S03]  /*e570*/  ISETP.GE.AND P0, PT, R42, UR7, PT ;  /* 0x000000072a007c0c */ /* 0x000fc6000bf06270 */
[----:B------:R1:W-:Y:S01]  /*e580*/  @!P1 STG.E.U16 desc[UR12][R10.64], R29 ;  /* 0x0000001d0a009986 */ /* 0x0003e2000c10150c */
[----:B------:R-:W-:Y:S02]  /*e590*/  ISETP.GE.AND P1, PT, R25, UR7, PT ;  /* 0x0000000719007c0c */ /* 0x000fe4000bf26270 */
[----:B----4-:R-:W-:Y:S01]  /*e5a0*/  IADD3 R12, PT, PT, R3, 0x7, RZ ;  /* 0x00000007030c7810 */ /* 0x010fe20007ffe0ff */
[----:B------:R-:W4:Y:S03]  /*e5b0*/  LDC.64 R8, c[0x0][0x398] ;  /* 0x0000e600ff087b82 */ /* 0x000f260000000a00 */
[----:B------:R-:W-:-:S03]  /*e5c0*/  ISETP.GE.AND P6, PT, R12, UR7, PT ;  /* 0x000000070c007c0c */ /* 0x000fc6000bfc6270 */
[C---:B--2---:R-:W-:Y:S02]  /*e5d0*/  @!P0 IMAD.WIDE.U32 R32, R3.reuse, 0x2, R14 ;  /* 0x0000000203208825 */ /* 0x044fe400078e000e */
[----:B------:R-:W2:Y:S03]  /*e5e0*/  LDC.64 R14, c[0x0][0x398] ;  /* 0x0000e600ff0e7b82 */ /* 0x000ea60000000a00 */
[----:B------:R-:W5:Y:S01]  /*e5f0*/  @!P0 LDG.E.U16.CONSTANT R21, desc[UR12][R32.64+0x6] ;  /* 0x0000060c20158981 */ /* 0x000f62000c1e9500 */
[----:B---3--:R-:W-:-:S05]  /*e600*/  @!P1 IMAD.WIDE.U32 R34, R3, 0x2, R16 ;  /* 0x0000000203229825 */ /* 0x008fca00078e0010 */
[----:B------:R-:W3:Y:S01]  /*e610*/  @!P1 LDG.E.U16.CONSTANT R22, desc[UR12][R34.64+0x8] ;  /* 0x0000080c22169981 */ /* 0x000ee2000c1e9500 */
[----:B0-----:R-:W-:Y:S01]  /*e620*/  @!P6 IMAD.WIDE.U32 R40, R3, 0x2, R40 ;  /* 0x000000020328e825 */ /* 0x001fe200078e0028 */
[----:B------:R-:W0:Y:S05]  /*e630*/  LDC.64 R16, c[0x0][0x398] ;  /* 0x0000e600ff107b82 */ /* 0x000e2a0000000a00 */
[----:B------:R-:W3:Y:S03]  /*e640*/  @!P6 LDG.E.U16.CONSTANT R41, desc[UR12][R40.64+0xe] ;  /* 0x00000e0c2829e981 */ /* 0x000ee6000c1e9500 */
[----:B-1----:R-:W1:Y:S01]  /*e650*/  LDC.64 R10, c[0x0][0x398] ;  /* 0x0000e600ff0a7b82 */ /* 0x002e620000000a00 */
[----:B------:R-:W-:-:S02]  /*e660*/  @!P3 IMAD R29, R0, R6, R7 ;  /* 0x00000006001db224 */ /* 0x000fc400078e0207 */
[----:B------:R-:W-:Y:S02]  /*e670*/  @!P1 IMAD R25, R0, R25, R7 ;  /* 0x0000001900199224 */ /* 0x000fe400078e0207 */
[----:B------:R-:W-:-:S04]  /*e680*/  @!P3 IMAD.WIDE R18, R29, 0x2, R18 ;  /* 0x000000021d12b825 */ /* 0x000fc800078e0212 */
[C-C-:B------:R-:W-:Y:S02]  /*e690*/  @!P4 IMAD R23, R0.reuse, R23, R7.reuse ;  /* 0x000000170017c224 */ /* 0x140fe400078e0207 */
[----:B------:R-:W-:Y:S02]  /*e6a0*/  @!P5 IMAD R29, R0, R20, R7 ;  /* 0x00000014001dd224 */ /* 0x000fe400078e0207 */
[----:B--2---:R-:W-:-:S04]  /*e6b0*/  @!P1 IMAD.WIDE R14, R25, 0x2, R14 ;  /* 0x00000002190e9825 */ /* 0x004fc800078e020e */
[----:B----4-:R-:W-:-:S04]  /*e6c0*/  @!P5 IMAD.WIDE R8, R29, 0x2, R8 ;  /* 0x000000021d08d825 */ /* 0x010fc800078e0208 */
[----:B-1----:R-:W-:-:S04]  /*e6d0*/  @!P4 IMAD.WIDE R10, R23, 0x2, R10 ;  /* 0x00000002170ac825 */ /* 0x002fc800078e020a */
[----:B-----5:R-:W-:-:S05]  /*e6e0*/  @!P3 HADD2 R27, R26.H0_H0, R27.H0_H0 ;  /* 0x2000001b1a1bb230 */ /* 0x020fca0000000800 */
[----:B------:R-:W-:Y:S01]  /*e6f0*/  PRMT R26, R27, 0x7610, R26 ;  /* 0x000076101b1a7816 */ /* 0x000fe2000000001a */
[C-C-:B------:R-:W-:Y:S02]  /*e700*/  @!P0 IMAD R27, R0.reuse, R42, R7.reuse ;  /* 0x0000002a001b8224 */ /* 0x140fe400078e0207 */
[----:B------:R-:W-:Y:S02]  /*e710*/  @!P6 IMAD R7, R0, R12, R7 ;  /* 0x0000000c0007e224 */ /* 0x000fe400078e0207 */
[----:B0-----:R-:W-:-:S04]  /*e720*/  @!P0 IMAD.WIDE R16, R27, 0x2, R16 ;  /* 0x000000021b108825 */ /* 0x001fc800078e0210 */
[----:B------:R-:W-:Y:S01]  /*e730*/  @!P4 HADD2 R24, R45.H1_H1, R24.H0_H0 ;  /* 0x200000182d18c230 */ /* 0x000fe20000000c00 */
[----:B------:R2:W-:Y:S01]  /*e740*/  @!P3 STG.E.U16 desc[UR12][R18.64], R26 ;  /* 0x0000001a1200b986 */ /* 0x0005e2000c10150c */
[----:B------:R-:W-:-:S04]  /*e750*/  @!P6 IMAD.WIDE R4, R7, 0x2, R4 ;  /* 0x000000020704e825 */ /* 0x000fc800078e0204 */
[----:B------:R-:W-:Y:S02]  /*e760*/  @!P5 HADD2 R6, R30.H0_H0, R39.H0_H0 ;  /* 0x200000271e06d230 */ /* 0x000fe40000000800 */
[----:B------:R-:W-:Y:S02]  /*e770*/  @!P0 HADD2 R21, R26.H1_H1, R21.H0_H0 ;  /* 0x200000151a158230 */ /* 0x000fe40000000c00 */
[----:B---3--:R-:W-:-:S03]  /*e780*/  @!P1 HADD2 R22, R45.H0_H0, R22.H0_H0 ;  /* 0x200000162d169230 */ /* 0x008fc60000000800 */
[----:B------:R2:W-:Y:S04]  /*e790*/  @!P0 STG.E.U16 desc[UR12][R16.64], R21 ;  /* 0x0000001510008986 */ /* 0x0005e8000c10150c */
[----:B------:R2:W-:Y:S01]  /*e7a0*/  @!P1 STG.E.U16 desc[UR12][R14.64], R22 ;  /* 0x000000160e009986 */ /* 0x0005e2000c10150c */
[----:B------:R-:W-:-:S03]  /*e7b0*/  @!P6 HADD2 R30, R30.H1_H1, R41.H0_H0 ;  /* 0x200000291e1ee230 */ /* 0x000fc60000000c00 */
[----:B------:R2:W-:Y:S04]  /*e7c0*/  @!P4 STG.E.U16 desc[UR12][R10.64], R24 ;  /* 0x000000180a00c986 */ /* 0x0005e8000c10150c */
[----:B------:R2:W-:Y:S04]  /*e7d0*/  @!P5 STG.E.U16 desc[UR12][R8.64], R6 ;  /* 0x000000060800d986 */ /* 0x0005e8000c10150c */
[----:B------:R2:W-:Y:S02]  /*e7e0*/  @!P6 STG.E.U16 desc[UR12][R4.64], R30 ;  /* 0x0000001e0400e986 */ /* 0x0005e4000c10150c */
.L_x_76:
[----:B------:R-:W-:Y:S05]  /*e7f0*/  BSYNC.RECONVERGENT B0 ;  /* 0x0000000000007941 */ /* 0x000fea0003800200 */
.L_x_75:
[----:B------:R-:W-:Y:S05]  /*e800*/  @P2 EXIT ;  /* 0x000000000000294d */ /* 0x000fea0003800000 */
[-C--:B012---:R-:W-:Y:S01]  /*e810*/  IABS R8, R0.reuse ;  /* 0x0000000000087213 */ /* 0x087fe20000000000 */
[----:B------:R-:W0:Y:S01]  /*e820*/  LDC.64 R14, c[0x0][0x390] ;  /* 0x0000e400ff0e7b82 */ /* 0x000e220000000a00 */
[----:B------:R-:W-:Y:S02]  /*e830*/  IABS R10, R13 ;  /* 0x0000000d000a7213 */ /* 0x000fe40000000000 */
[----:B------:R-:W1:Y:S01]  /*e840*/  I2F.RP R6, R8 ;  /* 0x0000000800067306 */ /* 0x000e620000209400 */
[----:B------:R-:W-:Y:S02]  /*e850*/  IABS R9, R0 ;  /* 0x0000000000097213 */ /* 0x000fe40000000000 */
[C---:B------:R-:W-:Y:S02]  /*e860*/  IADD3 R11, PT, PT, R3.reuse, 0x1, RZ ;  /* 0x00000001030b7810 */ /* 0x040fe40007ffe0ff */
[----:B------:R-:W-:Y:S01]  /*e870*/  ISETP.GE.AND P5, PT, R3, UR7, PT ;  /* 0x0000000703007c0c */ /* 0x000fe2000bfa6270 */
[----:B------:R-:W2:Y:S01]  /*e880*/  LDC.64 R24, c[0x0][0x390] ;  /* 0x0000e400ff187b82 */ /* 0x000ea20000000a00 */
[----:B------:R-:W-:-:S02]  /*e890*/  ISETP.NE.AND P6, PT, R0, RZ, PT ;  /* 0x000000ff0000720c */ /* 0x000fc40003fc5270 */
[----:B------:R-:W-:-:S05]  /*e8a0*/  ISETP.GE.AND P4, PT, R11, UR7, PT ;  /* 0x000000070b007c0c */ /* 0x000fca000bf86270 */
[----:B------:R-:W3:Y:S01]  /*e8b0*/  LDC.64 R26, c[0x0][0x390] ;  /* 0x0000e400ff1a7b82 */ /* 0x000ee20000000a00 */
[----:B-1----:R-:W1:Y:S01]  /*e8c0*/  MUFU.RCP R6, R6 ;  /* 0x0000000600067308 */ /* 0x002e620000001000 */
[C---:B------:R-:W-:Y:S02]  /*e8d0*/  IADD3 R29, PT, PT, R3.reuse, 0x2, RZ ;  /* 0x00000002031d7810 */ /* 0x040fe40007ffe0ff */
[----:B------:R-:W-:-:S04]  /*e8e0*/  IADD3 R17, PT, PT, R3, 0x3, RZ ;  /* 0x0000000303117810 */ /* 0x000fc80007ffe0ff */
[----:B------:R-:W4:Y:S01]  /*e8f0*/  LDC.64 R32, c[0x0][0x390] ;  /* 0x0000e400ff207b82 */ /* 0x000f220000000a00 */
[----:B-1----:R-:W-:Y:S02]  /*e900*/  IADD3 R4, PT, PT, R6, 0xffffffe, RZ ;  /* 0x0ffffffe06047810 */ /* 0x002fe40007ffe0ff */
[----:B------:R-:W-:Y:S02]  /*e910*/  IADD3 R6, PT, PT, RZ, -R9, RZ ;  /* 0x80000009ff067210 */ /* 0x000fe40007ffe0ff */
[----:B------:R1:W5:Y:S02]  /*e920*/  F2I.FTZ.U32.TRUNC.NTZ R5, R4 ;  /* 0x0000000400057305 */ /* 0x000364000021f000 */
[----:B-1----:R-:W-:Y:S02]  /*e930*/  MOV R4, RZ ;  /* 0x000000ff00047202 */ /* 0x002fe40000000f00 */
[----:B-----5:R-:W-:-:S05]  /*e940*/  IADD3 R7, PT, PT, RZ, -R5, RZ ;  /* 0x80000005ff077210 */ /* 0x020fca0007ffe0ff */
[----:B------:R-:W-:-:S04]  /*e950*/  IMAD R7, R7, R8, RZ ;  /* 0x0000000807077224 */ /* 0x000fc800078e02ff */
[----:B------:R-:W-:Y:S02]  /*e960*/  IMAD.HI.U32 R7, R5, R7, R4 ;  /* 0x0000000705077227 */ /* 0x000fe400078e0004 */
[----:B------:R-:W1:Y:S04]  /*e970*/  LDC.64 R4, c[0x0][0x390] ;  /* 0x0000e400ff047b82 */ /* 0x000e680000000a00 */
[----:B------:R-:W-:-:S04]  /*e980*/  IMAD.HI.U32 R37, R7, R10, RZ ;  /* 0x0000000a07257227 */ /* 0x000fc800078e00ff */
[----:B------:R-:W-:Y:S02]  /*e990*/  IMAD R9, R37, R6, R10 ;  /* 0x0000000625097224 */ /* 0x000fe400078e020a */
[----:B------:R-:W5:Y:S03]  /*e9a0*/  LDC.64 R6, c[0x0][0x390] ;  /* 0x0000e400ff067b82 */ /* 0x000f660000000a00 */
[----:B------:R-:W-:Y:S02]  /*e9b0*/  ISETP.GT.U32.AND P0, PT, R8, R9, PT ;  /* 0x000000090800720c */ /* 0x000fe40003f04070 */
[C---:B------:R-:W-:Y:S02]  /*e9c0*/  IADD3 R23, PT, PT, R3.reuse, 0x4, RZ ;  /* 0x0000000403177810 */ /* 0x040fe40007ffe0ff */
[C---:B------:R-:W-:Y:S02]  /*e9d0*/  IADD3 R21, PT, PT, R3.reuse, 0x5, RZ ;  /* 0x0000000503157810 */ /* 0x040fe40007ffe0ff */
[----:B------:R-:W-:-:S02]  /*e9e0*/  IADD3 R19, PT, PT, R3, 0x6, RZ ;  /* 0x0000000603137810 */ /* 0x000fc40007ffe0ff */
[----:B------:R-:W-:Y:S01]  /*e9f0*/  ISETP.GE.AND P3, PT, R17, UR7, PT ;  /* 0x0000000711007c0c */ /* 0x000fe2000bf66270 */
[----:B-1----:R-:W-:-:S04]  /*ea00*/  @!P5 IMAD.WIDE.U32 R4, R3, 0x2, R4 ;  /* 0x000000020304d825 */ /* 0x002fc800078e0004 */
[-C--:B------:R-:W-:Y:S02]  /*ea10*/  @!P0 IADD3 R9, PT, PT, R9, -R8.reuse, RZ ;  /* 0x8000000809098210 */ /* 0x080fe40007ffe0ff */
[----:B------:R-:W-:Y:S01]  /*ea20*/  @!P0 IADD3 R37, PT, PT, R37, 0x1, RZ ;  /* 0x0000000125258810 */ /* 0x000fe20007ffe0ff */
[----:B------:R0:W4:Y:S01]  /*ea30*/  @!P5 LDG.E.U16.CONSTANT R20, desc[UR12][R4.64] ;  /* 0x0000000c0414d981 */ /* 0x000122000c1e9500 */
[----:B------:R-:W-:Y:S02]  /*ea40*/  ISETP.GE.U32.AND P1, PT, R9, R8, PT ;  /* 0x000000080900720c */ /* 0x000fe40003f26070 */
[----:B------:R-:W-:Y:S01]  /*ea50*/  LOP3.LUT R8, R13, R0, RZ, 0x3c, !PT ;  /* 0x000000000d087212 */ /* 0x000fe200078e3cff */
[----:B-----5:R-:W-:-:S03]  /*ea60*/  @!P4 IMAD.WIDE.U32 R6, R3, 0x2, R6 ;  /* 0x000000020306c825 */ /* 0x020fc600078e0006 */
[----:B------:R-:W-:Y:S02]  /*ea70*/  ISETP.GE.AND P2, PT, R8, RZ, PT ;  /* 0x000000ff0800720c */ /* 0x000fe40003f46270 */
[----:B------:R-:W1:Y:S01]  /*ea80*/  LDC.64 R8, c[0x0][0x390] ;  /* 0x0000e400ff087b82 */ /* 0x000e620000000a00 */
[----:B------:R-:W-:Y:S01]  /*ea90*/  ISETP.GE.AND P0, PT, R29, UR7, PT ;  /* 0x000000071d007c0c */ /* 0x000fe2000bf06270 */
[----:B------:R2:W5:Y:S03]  /*eaa0*/  @!P4 LDG.E.U16.CONSTANT R18, desc[UR12][R6.64+0x2] ;  /* 0x0000020c0612c981 */ /* 0x000566000c1e9500 */
[----:B------:R-:W-:Y:S02]  /*eab0*/  @P1 IADD3 R37, PT, PT, R37, 0x1, RZ ;  /* 0x0000000125251810 */ /* 0x000fe40007ffe0ff */
[----:B------:R-:W-:-:S04]  /*eac0*/  ISETP.GE.AND P1, PT, R21, UR7, PT ;  /* 0x0000000715007c0c */ /* 0x000fc8000bf26270 */
[----:B------:R-:W-:Y:S02]  /*ead0*/  @!P2 IADD3 R37, PT, PT, -R37, RZ, RZ ;  /* 0x000000ff2525a210 */ /* 0x000fe40007ffe1ff */
[----:B------:R-:W-:Y:S02]  /*eae0*/  ISETP.GE.AND P2, PT, R23, UR7, PT ;  /* 0x0000000717007c0c */ /* 0x000fe4000bf46270 */
[----:B------:R-:W-:Y:S02]  /*eaf0*/  @!P6 LOP3.LUT R37, RZ, R0, RZ, 0x33, !PT ;  /* 0x00000000ff25e212 */ /* 0x000fe400078e33ff */
[----:B------:R-:W-:Y:S01]  /*eb00*/  ISETP.GE.AND P6, PT, R19, UR7, PT ;  /* 0x0000000713007c0c */ /* 0x000fe2000bfc6270 */
[----:B0-----:R-:W-:-:S04]  /*eb10*/  @!P3 IMAD.WIDE.U32 R4, R3, 0x2, R14 ;  /* 0x000000020304b825 */ /* 0x001fc800078e000e */
[C---:B-1----:R-:W-:Y:S01]  /*eb20*/  @!P0 IMAD.WIDE.U32 R8, R3.reuse, 0x2, R8 ;  /* 0x0000000203088825 */ /* 0x042fe200078e0008 */
[----:B------:R-:W5:Y:S03]  /*eb30*/  @!P3 LDG.E.U16.CONSTANT R35, desc[UR12][R4.64+0x6] ;  /* 0x0000060c0423b981 */ /* 0x000f66000c1e9500 */
[C---:B--2---:R-:W-:Y:S01]  /*eb40*/  @!P2 IMAD.WIDE.U32 R6, R3.reuse, 0x2, R24 ;  /* 0x000000020306a825 */ /* 0x044fe200078e0018 */
[----:B------:R0:W2:Y:S01]  /*eb50*/  @!P0 LDG.E.U16.CONSTANT R15, desc[UR12][R8.64+0x4] ;  /* 0x0000040c080f8981 */ /* 0x0000a2000c1e9500 */
[----:B------:R-:W1:Y:S02]  /*eb60*/  LDC.64 R24, c[0x0][0x398] ;  /* 0x0000e600ff187b82 */ /* 0x000e640000000a00 */
[C---:B---3--:R-:W-:Y:S01]  /*eb70*/  @!P1 IMAD.WIDE.U32 R38, R3.reuse, 0x2, R26 ;  /* 0x0000000203269825 */ /* 0x048fe200078e001a */
[----:B------:R-:W3:Y:S03]  /*eb80*/  @!P2 LDG.E.U16.CONSTANT R10, desc[UR12][R6.64+0x8] ;  /* 0x0000080c060aa981 */ /* 0x000ee6000c1e9500 */
[----:B----4-:R-:W-:Y:S01]  /*eb90*/  @!P6 IMAD.WIDE.U32 R40, R3, 0x2, R32 ;  /* 0x000000020328e825 */ /* 0x010fe200078e0020 */
[----:B------:R4:W3:Y:S01]  /*eba0*/  @!P1 LDG.E.U16.CONSTANT R14, desc[UR12][R38.64+0xa] ;  /* 0x00000a0c260e9981 */ /* 0x0008e2000c1e9500 */
[----:B------:R-:W1:Y:S03]  /*ebb0*/  LDC.64 R26, c[0x0][0x398] ;  /* 0x0000e600ff1a7b82 */ /* 0x000e660000000a00 */
[----:B------:R-:W3:Y:S01]  /*ebc0*/  @!P6 LDG.E.U16.CONSTANT R16, desc[UR12][R40.64+0xc] ;  /* 0x00000c0c2810e981 */ /* 0x000ee2000c1e9500 */
[----:B------:R-:W-:-:S04]  /*ebd0*/  IADD3 R12, PT, PT, -R37, RZ, RZ ;  /* 0x000000ff250c7210 */ /* 0x000fc80007ffe1ff */
[----:B------:R-:W1:Y:S01]  /*ebe0*/  LDC.64 R32, c[0x0][0x398] ;  /* 0x0000e600ff207b82 */ /* 0x000e620000000a00 */
[----:B0-----:R-:W-:-:S04]  /*ebf0*/  IMAD R8, R0, R12, R13 ;  /* 0x0000000c00087224 */ /* 0x001fc800078e020d */
[----:B------:R-:W-:-:S03]  /*ec00*/  IMAD R37, R2, R37, R8 ;  /* 0x0000002502257224 */ /* 0x000fc600078e0208 */
[----:B------:R-:W0:Y:S08]  /*ec10*/  LDC.64 R12, c[0x0][0x398] ;  /* 0x0000e600ff0c7b82 */ /* 0x000e300000000a00 */
[----:B------:R-:W0:Y:S01]  /*ec20*/  LDC.64 R8, c[0x0][0x398] ;  /* 0x0000e600ff087b82 */ /* 0x000e220000000a00 */
[----:B----4-:R-:W-:-:S07]  /*ec30*/  @!P5 IMAD R39, R0, R3, R37 ;  /* 0x000000030027d224 */ /* 0x010fce00078e0225 */
[----:B------:R-:W4:Y:S01]  /*ec40*/  LDC.64 R6, c[0x0][0x398] ;  /* 0x0000e600ff067b82 */ /* 0x000f220000000a00 */
[----:B------:R-:W-:-:S07]  /*ec50*/  @!P4 IMAD R11, R0, R11, R37 ;  /* 0x0000000b000bc224 */ /* 0x000fce00078e0225 */
[----:B------:R-:W4:Y:S01]  /*ec60*/  LDC.64 R4, c[0x0][0x398] ;  /* 0x0000e600ff047b82 */ /* 0x000f220000000a00 */
[----:B-1----:R-:W-:-:S04]  /*ec70*/  @!P5 IMAD.WIDE R26, R39, 0x2, R26 ;  /* 0x00000002271ad825 */ /* 0x002fc800078e021a */
[----:B------:R-:W-:Y:S01]  /*ec80*/  @!P4 IMAD.WIDE R24, R11, 0x2, R24 ;  /* 0x000000020b18c825 */ /* 0x000fe200078e0218 */
[----:B------:R-:W-:-:S03]  /*ec90*/  IADD3 R11, PT, PT, R3, 0x7, RZ ;  /* 0x00000007030b7810 */ /* 0x000fc60007ffe0ff */
[C-C-:B------:R-:W-:Y:S02]  /*eca0*/  @!P0 IMAD R29, R0.reuse, R29, R37.reuse ;  /* 0x0000001d001d8224 */ /* 0x140fe400078e0225 */
[C-C-:B------:R-:W-:Y:S02]  /*ecb0*/  @!P3 IMAD R17, R0.reuse, R17, R37.reuse ;  /* 0x000000110011b224 */ /* 0x140fe400078e0225 */
[C-C-:B------:R-:W-:Y:S02]  /*ecc0*/  @!P2 IMAD R23, R0.reuse, R23, R37.reuse ;  /* 0x000000170017a224 */ /* 0x140fe400078e0225 */
[----:B------:R-:W-:Y:S02]  /*ecd0*/  @!P1 IMAD R21, R0, R21, R37 ;  /* 0x0000001500159224 */ /* 0x000fe400078e0225 */
[----:B0-----:R-:W-:-:S04]  /*ece0*/  @!P0 IMAD.WIDE R12, R29, 0x2, R12 ;  /* 0x000000021d0c8825 */ /* 0x001fc800078e020c */
[----:B------:R-:W-:Y:S02]  /*ecf0*/  @!P6 IMAD R19, R0, R19, R37 ;  /* 0x000000130013e224 */ /* 0x000fe400078e0225 */
[----:B------:R-:W-:-:S04]  /*ed00*/  @!P3 IMAD.WIDE R32, R17, 0x2, R32 ;  /* 0x000000021120b825 */ /* 0x000fc800078e0220 */
[----:B------:R-:W-:-:S04]  /*ed10*/  @!P2 IMAD.WIDE R8, R23, 0x2, R8 ;  /* 0x000000021708a825 */ /* 0x000fc800078e0208 */
[----:B----4-:R-:W-:-:S04]  /*ed20*/  @!P1 IMAD.WIDE R6, R21, 0x2, R6 ;  /* 0x0000000215069825 */ /* 0x010fc800078e0206 */
[----:B------:R-:W-:-:S04]  /*ed30*/  @!P6 IMAD.WIDE R4, R19, 0x2, R4 ;  /* 0x000000021304e825 */ /* 0x000fc800078e0204 */
[----:B------:R-:W-:-:S05]  /*ed40*/  @!P5 HADD2 R20, R51.H0_H0, R20.H0_H0 ;  /* 0x200000143314d230 */ /* 0x000fca0000000800 */
[----:B------:R0:W-:Y:S01]  /*ed50*/  @!P5 STG.E.U16 desc[UR12][R26.64], R20 ;  /* 0x000000141a00d986 */ /* 0x0001e2000c10150c */
[----:B-----5:R-:W-:-:S05]  /*ed60*/  @!P4 HADD2 R18, R51.H1_H1, R18.H0_H0 ;  /* 0x200000123312c230 */ /* 0x020fca0000000c00 */
[----:B------:R0:W-:Y:S01]  /*ed70*/  @!P4 STG.E.U16 desc[UR12][R24.64], R18 ;  /* 0x000000121800c986 */ /* 0x0001e2000c10150c */
[----:B------:R-:W-:Y:S01]  /*ed80*/  ISETP.GE.AND P4, PT, R11, UR7, PT ;  /* 0x000000070b007c0c */ /* 0x000fe2000bf86270 */
[C---:B------:R-:W-:Y:S02]  /*ed90*/  @!P3 HADD2 R35, R28.reuse.H1_H1, R35.H0_H0 ;  /* 0x200000231c23b230 */ /* 0x040fe40000000c00 */
[----:B--2---:R-:W-:Y:S02]  /*eda0*/  @!P0 HADD2 R15, R28.H0_H0, R15.H0_H0 ;  /* 0x2000000f1c0f8230 */ /* 0x004fe40000000800 */
[----:B---3--:R-:W-:-:S03]  /*edb0*/  @!P2 HADD2 R10, R49.H0_H0, R10.H0_H0 ;  /* 0x2000000a310aa230 */ /* 0x008fc60000000800 */
[----:B------:R0:W-:Y:S01]  /*edc0*/  @!P0 STG.E.U16 desc[UR12][R12.64], R15 ;  /* 0x0000000f0c008986 */ /* 0x0001e2000c10150c */
[----:B------:R-:W-:-:S03]  /*edd0*/  @!P1 HADD2 R14, R49.H1_H1, R14.H0_H0 ;  /* 0x2000000e310e9230 */ /* 0x000fc60000000c00 */
[----:B------:R0:W-:Y:S01]  /*ede0*/  @!P3 STG.E.U16 desc[UR12][R32.64], R35 ;  /* 0x000000232000b986 */ /* 0x0001e2000c10150c */
[----:B------:R-:W-:-:S03]  /*edf0*/  @!P6 HADD2 R16, R31.H0_H0, R16.H0_H0 ;  /* 0x200000101f10e230 */ /* 0x000fc60000000800 */
[----:B------:R0:W-:Y:S04]  /*ee00*/  @!P2 STG.E.U16 desc[UR12][R8.64], R10 ;  /* 0x0000000a0800a986 */ /* 0x0001e8000c10150c */
[----:B------:R0:W-:Y:S04]  /*ee10*/  @!P1 STG.E.U16 desc[UR12][R6.64], R14 ;  /* 0x0000000e06009986 */ /* 0x0001e8000c10150c */
[----:B------:R0:W-:Y:S01]  /*ee20*/  @!P6 STG.E.U16 desc[UR12][R4.64], R16 ;  /* 0x000000100400e986 */ /* 0x0001e2000c10150c */
[----:B------:R-:W-:Y:S05]  /*ee30*/  @P4 EXIT ;  /* 0x000000000000494d */ /* 0x000fea0003800000 */
[----:B0-----:R-:W0:Y:S02]  /*ee40*/  LDC.64 R4, c[0x0][0x390] ;  /* 0x0000e400ff047b82 */ /* 0x001e240000000a00 */
[----:B0-----:R-:W-:-:S06]  /*ee50*/  IMAD.WIDE.U32 R4, R3, 0x2, R4 ;  /* 0x0000000203047825 */ /* 0x001fcc00078e0004 */
[----:B------:R-:W0:Y:S01]  /*ee60*/  LDC.64 R2, c[0x0][0x398] ;  /* 0x0000e600ff027b82 */ /* 0x000e220000000a00 */
[----:B------:R-:W2:Y:S01]  /*ee70*/  LDG.E.U16.CONSTANT R4, desc[UR12][R4.64+0xe] ;  /* 0x00000e0c04047981 */ /* 0x000ea2000c1e9500 */
[----:B------:R-:W-:-:S04]  /*ee80*/  IMAD R37, R0, R11, R37 ;  /* 0x0000000b00257224 */ /* 0x000fc800078e0225 */
[----:B0-----:R-:W-:-:S04]  /*ee90*/  IMAD.WIDE R2, R37, 0x2, R2 ;  /* 0x0000000225027825 */ /* 0x001fc800078e0202 */
[----:B--2---:R-:W-:-:S05]  /*eea0*/  HADD2 R31, R31.H1_H1, R4.H0_H0 ;  /* 0x200000041f1f7230 */ /* 0x004fca0000000c00 */
[----:B------:R-:W-:Y:S01]  /*eeb0*/  STG.E.U16 desc[UR12][R2.64], R31 ;  /* 0x0000001f02007986 */ /* 0x000fe2000c10150c */
[----:B------:R-:W-:Y:S05]  /*eec0*/  EXIT ;  /* 0x000000000000794d */ /* 0x000fea0003800000 */
.L_x_77:
[----:B------:R-:W-:-:S00]  /*eed0*/  BRA `(.L_x_77) ;  /* 0xfffffffc00fc7947 */ /* 0x000fc0000383ffff */
[----:B------:R-:W-:-:S00]  /*eee0*/  NOP ;  /* 0x0000000000007918 */ /* 0x000fc00000000000 */
        /* <DEDUP_REMOVED lines=9> */
.L_x_78:


//--------------------- .nv.shared._Z28conv2d_fp16_ampere_optimizedPK6__halfS1_S1_PS_iiiiiiiiiiiiiii --------------------------
	.section	.nv.shared._Z28conv2d_fp16_ampere_optimizedPK6__halfS1_S1_PS_iiiiiiiiiiiiiii,"aw",@nobits
	.sectionflags	@""
	.align	16
	.zero		1024


//--------------------- .nv.shared.reserved.0     --------------------------
	.section	.nv.shared.reserved.0,"aw",@nobits
	.weak		__nv_reservedSMEM_offset_0_alias
	.size		__nv_reservedSMEM_offset_0_alias, 0, 64
	.other		__nv_reservedSMEM_offset_0_alias,@"STO_CUDA_RESERVED_SHARED STV_DEFAULT"
__nv_reservedSMEM_offset_0_alias:
	.zero		0
	.zero		64


//--------------------- .nv.constant0._Z28conv2d_fp16_ampere_optimizedPK6__halfS1_S1_PS_iiiiiiiiiiiiiii --------------------------
	.section	.nv.constant0._Z28conv2d_fp16_ampere_optimizedPK6__halfS1_S1_PS_iiiiiiiiiiiiiii,"a",@progbits
	.sectionflags	@""
	.align	4
.nv.constant0._Z28conv2d_fp16_ampere_optimizedPK6__halfS1_S1_PS_iiiiiiiiiiiiiii:
	.zero		988


//--------------------- SYMBOLS --------------------------

	.type		.nv.reservedSmem.offset0,@object
	.size		.nv.reservedSmem.offset0,0x4
	.type		.nv.reservedSmem.cap,@object
	.size		.nv.reservedSmem.cap,0x4
